	.target	sm_90a

	.elftype	@"ET_EXEC"


//--------------------- .note.nv.tkinfo           --------------------------
	.section	.note.nv.tkinfo,"",@"SHT_NOTE"
	.sectionflags	@"SHF_NOTE_NV_TKINFO"
	.tkinfo
        /*0018*/ 	.word	0x00000002
        /*0030*/ 	.string	""
        /*0030*/ 	.string	"ptxas"
        /*0030*/ 	.string	"Cuda compilation tools, release 13.0, V13.0.88"
        /*0030*/ 	.string	"Build cuda_13.0.r13.0/compiler.36424714_0"
        /*0030*/ 	.string	"-v  -suppress-debug-info  -lineinfo  -arch sm_90a "



//--------------------- .note.nv.cuinfo           --------------------------
	.section	.note.nv.cuinfo,"",@"SHT_NOTE"
	.sectionflags	@"SHF_NOTE_NV_CUINFO"
        /*0018*/ 	.short	0x0002
        /*001a*/ 	.short	0x005a
        /*001c*/ 	.short	0x0082
	.zero		2


//--------------------- .nv.info                  --------------------------
	.section	.nv.info,"",@"SHT_CUDA_INFO"
	.align	4


	//----- nvinfo : EIATTR_REGCOUNT
	.align		4
        /*0000*/ 	.byte	0x04, 0x2f
        /*0002*/ 	.short	(.L_1 - .L_0)
	.align		4
.L_0:
        /*0004*/ 	.word	index@(matmul_kernel)
        /*0008*/ 	.word	0x000000ff


	//----- nvinfo : EIATTR_FRAME_SIZE
	.align		4
.L_1:
        /*000c*/ 	.byte	0x04, 0x11
        /*000e*/ 	.short	(.L_3 - .L_2)
	.align		4
.L_2:
        /*0010*/ 	.word	index@(matmul_kernel)
        /*0014*/ 	.word	0x00000608


	//----- nvinfo : EIATTR_MIN_STACK_SIZE
	.align		4
.L_3:
        /*0018*/ 	.byte	0x04, 0x12
        /*001a*/ 	.short	(.L_5 - .L_4)
	.align		4
.L_4:
        /*001c*/ 	.word	index@(matmul_kernel)
        /*0020*/ 	.word	0x00000608
.L_5:


//--------------------- .nv.compat                --------------------------
	.section	.nv.compat,"",@"SHT_CUDA_COMPAT_INFO"
	.align	4
        /*0000*/ 	.byte	0x02, 0x09, 0x01, 0x00, 0x02, 0x02, 0x04, 0x00, 0x02, 0x05, 0x05, 0x00, 0x03, 0x07, 0x01, 0x01
        /*0010*/ 	.byte	0x02, 0x03, 0x00, 0x00, 0x02, 0x06, 0x01, 0x00, 0x04, 0x0b, 0x08, 0x00, 0x00, 0x00, 0x00, 0x00
        /*0020*/ 	.byte	0x00, 0x00, 0x00, 0x00


//--------------------- .nv.info.matmul_kernel    --------------------------
	.section	.nv.info.matmul_kernel,"",@"SHT_CUDA_INFO"
	.sectionflags	@""
	.align	4


	//----- nvinfo : EIATTR_CUDA_API_VERSION
	.align		4
        /*0000*/ 	.byte	0x04, 0x37
        /*0002*/ 	.short	(.L_7 - .L_6)
.L_6:
        /*0004*/ 	.word	0x00000082


	//----- nvinfo : EIATTR_KPARAM_INFO
	.align		4
.L_7:
        /*0008*/ 	.byte	0x04, 0x17
        /*000a*/ 	.short	(.L_9 - .L_8)
.L_8:
        /*000c*/ 	.word	0x00000000
        /*0010*/ 	.short	0x000d
        /*0012*/ 	.short	0x0048
        /*0014*/ 	.byte	0x00, 0xf4, 0x21, 0x00


	//----- nvinfo : EIATTR_KPARAM_INFO
	.align		4
.L_9:
        /*0018*/ 	.byte	0x04, 0x17
        /*001a*/ 	.short	(.L_11 - .L_10)
.L_10:
        /*001c*/ 	.word	0x00000000
        /*0020*/ 	.short	0x000c
        /*0022*/ 	.short	0x0040
        /*0024*/ 	.byte	0x00, 0xf4, 0x21, 0x00


	//----- nvinfo : EIATTR_KPARAM_INFO
	.align		4
.L_11:
        /*0028*/ 	.byte	0x04, 0x17
        /*002a*/ 	.short	(.L_13 - .L_12)
.L_12:
        /*002c*/ 	.word	0x00000000
        /*0030*/ 	.short	0x000b
        /*0032*/ 	.short	0x0038
        /*0034*/ 	.byte	0x00, 0xf0, 0x11, 0x00


	//----- nvinfo : EIATTR_KPARAM_INFO
	.align		4
.L_13:
        /*0038*/ 	.byte	0x04, 0x17
        /*003a*/ 	.short	(.L_15 - .L_14)
.L_14:
        /*003c*/ 	.word	0x00000000
        /*0040*/ 	.short	0x000a
        /*0042*/ 	.short	0x0034
        /*0044*/ 	.byte	0x00, 0xf0, 0x11, 0x00


	//----- nvinfo : EIATTR_KPARAM_INFO
	.align		4
.L_15:
        /*0048*/ 	.byte	0x04, 0x17
        /*004a*/ 	.short	(.L_17 - .L_16)
.L_16:
        /*004c*/ 	.word	0x00000000
        /*0050*/ 	.short	0x0009
        /*0052*/ 	.short	0x0030
        /*0054*/ 	.byte	0x00, 0xf0, 0x11, 0x00


	//----- nvinfo : EIATTR_KPARAM_INFO
	.align		4
.L_17:
        /*0058*/ 	.byte	0x04, 0x17
        /*005a*/ 	.short	(.L_19 - .L_18)
.L_18:
        /*005c*/ 	.word	0x00000000
        /*0060*/ 	.short	0x0008
        /*0062*/ 	.short	0x002c
        /*0064*/ 	.byte	0x00, 0xf0, 0x11, 0x00


	//----- nvinfo : EIATTR_KPARAM_INFO
	.align		4
.L_19:
        /*0068*/ 	.byte	0x04, 0x17
        /*006a*/ 	.short	(.L_21 - .L_20)
.L_20:
        /*006c*/ 	.word	0x00000000
        /*0070*/ 	.short	0x0007
        /*0072*/ 	.short	0x0028
        /*0074*/ 	.byte	0x00, 0xf0, 0x11, 0x00


	//----- nvinfo : EIATTR_KPARAM_INFO
	.align		4
.L_21:
        /*0078*/ 	.byte	0x04, 0x17
        /*007a*/ 	.short	(.L_23 - .L_22)
.L_22:
        /*007c*/ 	.word	0x00000000
        /*0080*/ 	.short	0x0006
        /*0082*/ 	.short	0x0024
        /*0084*/ 	.byte	0x00, 0xf0, 0x11, 0x00


	//----- nvinfo : EIATTR_KPARAM_INFO
	.align		4
.L_23:
        /*0088*/ 	.byte	0x04, 0x17
        /*008a*/ 	.short	(.L_25 - .L_24)
.L_24:
        /*008c*/ 	.word	0x00000000
        /*0090*/ 	.short	0x0005
        /*0092*/ 	.short	0x0020
        /*0094*/ 	.byte	0x00, 0xf0, 0x11, 0x00


	//----- nvinfo : EIATTR_KPARAM_INFO
	.align		4
.L_25:
        /*0098*/ 	.byte	0x04, 0x17
        /*009a*/ 	.short	(.L_27 - .L_26)
.L_26:
        /*009c*/ 	.word	0x00000000
        /*00a0*/ 	.short	0x0004
        /*00a2*/ 	.short	0x001c
        /*00a4*/ 	.byte	0x00, 0xf0, 0x11, 0x00


	//----- nvinfo : EIATTR_KPARAM_INFO
	.align		4
.L_27:
        /*00a8*/ 	.byte	0x04, 0x17
        /*00aa*/ 	.short	(.L_29 - .L_28)
.L_28:
        /*00ac*/ 	.word	0x00000000
        /*00b0*/ 	.short	0x0003
        /*00b2*/ 	.short	0x0018
        /*00b4*/ 	.byte	0x00, 0xf0, 0x11, 0x00


	//----- nvinfo : EIATTR_KPARAM_INFO
	.align		4
.L_29:
        /*00b8*/ 	.byte	0x04, 0x17
        /*00ba*/ 	.short	(.L_31 - .L_30)
.L_30:
        /*00bc*/ 	.word	0x00000000
        /*00c0*/ 	.short	0x0002
        /*00c2*/ 	.short	0x0010
        /*00c4*/ 	.byte	0x00, 0xf4, 0x21, 0x00


	//----- nvinfo : EIATTR_KPARAM_INFO
	.align		4
.L_31:
        /*00c8*/ 	.byte	0x04, 0x17
        /*00ca*/ 	.short	(.L_33 - .L_32)
.L_32:
        /*00cc*/ 	.word	0x00000000
        /*00d0*/ 	.short	0x0001
        /*00d2*/ 	.short	0x0008
        /*00d4*/ 	.byte	0x00, 0xf4, 0x21, 0x00


	//----- nvinfo : EIATTR_KPARAM_INFO
	.align		4
.L_33:
        /*00d8*/ 	.byte	0x04, 0x17
        /*00da*/ 	.short	(.L_35 - .L_34)
.L_34:
        /*00dc*/ 	.word	0x00000000
        /*00e0*/ 	.short	0x0000
        /*00e2*/ 	.short	0x0000
        /*00e4*/ 	.byte	0x00, 0xf4, 0x21, 0x00


	//----- nvinfo : EIATTR_EXPLICIT_CLUSTER
	.align		4
.L_35:
        /*00e8*/ 	.byte	0x01, 0x3e
	.zero		2


	//----- nvinfo : EIATTR_CTA_PER_CLUSTER
	.align		4
        /*00ec*/ 	.byte	0x04, 0x3d
        /*00ee*/ 	.short	(.L_37 - .L_36)
.L_36:
        /*00f0*/ 	.word	0x00000004
        /*00f4*/ 	.word	0x00000001
        /*00f8*/ 	.word	0x00000001


	//----- nvinfo : EIATTR_SPARSE_MMA_MASK
	.align		4
.L_37:
        /*00fc*/ 	.byte	0x03, 0x50
        /*00fe*/ 	.short	0x0000


	//----- nvinfo : EIATTR_MAXREG_COUNT
	.align		4
        /*0100*/ 	.byte	0x03, 0x1b
        /*0102*/ 	.short	0x00ff


	//----- nvinfo : EIATTR_NUM_BARRIERS
	.align		4
        /*0104*/ 	.byte	0x02, 0x4c
        /*0106*/ 	.byte	0x01
	.zero		1


	//----- nvinfo : EIATTR_ANNOTATIONS
	.align		4
        /*0108*/ 	.byte	0x04, 0x55
        /*010a*/ 	.short	(.L_39 - .L_38)


	//   ....[0]....
.L_38:
        /*010c*/ 	.word	0x00000001
        /*0110*/ 	.byte	0xb0, 0x09, 0x00, 0x00, 0x01, 0x00, 0x00, 0x00, 0xa0, 0x3c, 0x00, 0x00, 0x01, 0x00, 0x00, 0x00
        /* <DEDUP_REMOVED lines=404> */
        /*1a60*/ 	.byte	0x00, 0xbf, 0x00, 0x00, 0x01, 0x00, 0x00, 0x00, 0xf0, 0xc6, 0x00, 0x00


	//----- nvinfo : EIATTR_MERCURY_ISA_VERSION
	.align		4
.L_39:
        /*1a6c*/ 	.byte	0x03, 0x5f
        /*1a6e*/ 	.short	0x0101


	//----- nvinfo : EIATTR_EXIT_INSTR_OFFSETS
	.align		4
        /*1a70*/ 	.byte	0x04, 0x1c
        /*1a72*/ 	.short	(.L_41 - .L_40)


	//   ....[0]....
.L_40:
        /*1a74*/ 	.word	0x000157f0


	//   ....[1]....
        /*1a78*/ 	.word	0x00015820


	//----- nvinfo : EIATTR_REQNTID
	.align		4
.L_41:
        /*1a7c*/ 	.byte	0x04, 0x10
        /*1a7e*/ 	.short	(.L_43 - .L_42)
.L_42:
        /*1a80*/ 	.word	0x00000080
        /*1a84*/ 	.word	0x00000001
        /*1a88*/ 	.word	0x00000001


	//----- nvinfo : EIATTR_CBANK_PARAM_SIZE
	.align		4
.L_43:
        /*1a8c*/ 	.byte	0x03, 0x19
        /*1a8e*/ 	.short	0x0050


	//----- nvinfo : EIATTR_PARAM_CBANK
	.align		4
        /*1a90*/ 	.byte	0x04, 0x0a
        /*1a92*/ 	.short	(.L_45 - .L_44)
	.align		4
.L_44:
        /*1a94*/ 	.word	index@(.nv.constant0.matmul_kernel)
        /*1a98*/ 	.short	0x0210
        /*1a9a*/ 	.short	0x0050


	//----- nvinfo : EIATTR_SW_WAR
	.align		4
.L_45:
        /*1a9c*/ 	.byte	0x04, 0x36
        /*1a9e*/ 	.short	(.L_47 - .L_46)
.L_46:
        /*1aa0*/ 	.word	0x00000008
.L_47:


//--------------------- .nv.callgraph             --------------------------
	.section	.nv.callgraph,"",@"SHT_CUDA_CALLGRAPH"
	.align	4
	.sectionentsize	8
	.align		4
        /*0000*/ 	.word	0x00000000
	.align		4
        /*0004*/ 	.word	0xffffffff
	.align		4
        /*0008*/ 	.word	0x00000000
	.align		4
        /*000c*/ 	.word	0xfffffffe
	.align		4
        /*0010*/ 	.word	0x00000000
	.align		4
        /*0014*/ 	.word	0xfffffffd
	.align		4
        /*0018*/ 	.word	0x00000000
	.align		4
        /*001c*/ 	.word	0xfffffffc


//--------------------- .text.matmul_kernel       --------------------------
	.section	.text.matmul_kernel,"ax",@progbits
	.align	128
        .global         matmul_kernel
        .type           matmul_kernel,@function
        .size           matmul_kernel,(.L_x_3 - matmul_kernel)
        .other          matmul_kernel,@"STO_CUDA_ENTRY STV_DEFAULT"
matmul_kernel:
.text.matmul_kernel:
[----:B------:R-:W0:Y:S08]  /*0000*/  LDC R1, c[0x0][0x28] ;  /* 0x00000a00ff017b82 */ /* 0x000e300000000800 */
[----:B------:R-:W1:Y:S01]  /*0010*/  LDC.64 R52, c[0x0][0x228] ;  /* 0x00008a00ff347b82 */ /* 0x000e620000000a00 */
[----:B0-----:R-:W-:Y:S01]  /*0020*/  VIADD R1, R1, 0xfffff9f8 ;  /* 0xfffff9f801017836 */ /* 0x001fe20000000000 */
[----:B------:R-:W-:Y:S01]  /*0030*/  ULDC.64 UR14, c[0x0][0x208] ;  /* 0x00008200000e7ab9 */ /* 0x000fe20000000a00 */
[----:B------:R-:W-:-:S02]  /*0040*/  CS2R R36, SRZ ;  /* 0x0000000000247805 */ /* 0x000fc4000001ff00 */
[----:B------:R-:W-:Y:S02]  /*0050*/  CS2R R38, SRZ ;  /* 0x0000000000267805 */ /* 0x000fe4000001ff00 */
[----:B------:R-:W-:Y:S02]  /*0060*/  CS2R R40, SRZ ;  /* 0x0000000000287805 */ /* 0x000fe4000001ff00 */
[----:B------:R-:W-:Y:S02]  /*0070*/  CS2R R42, SRZ ;  /* 0x00000000002a7805 */ /* 0x000fe4000001ff00 */
[----:B------:R-:W-:Y:S01]  /*0080*/  CS2R R44, SRZ ;  /* 0x00000000002c7805 */ /* 0x000fe2000001ff00 */
[----:B------:R-:W0:Y:S01]  /*0090*/  S2UR UR4, SR_CTAID.X ;  /* 0x00000000000479c3 */ /* 0x000e220000002500 */
[----:B------:R-:W-:Y:S02]  /*00a0*/  CS2R R46, SRZ ;  /* 0x00000000002e7805 */ /* 0x000fe4000001ff00 */
[----:B------:R-:W-:-:S02]  /*00b0*/  CS2R R48, SRZ ;  /* 0x0000000000307805 */ /* 0x000fc4000001ff00 */
[----:B------:R-:W-:Y:S02]  /*00c0*/  CS2R R50, SRZ ;  /* 0x0000000000327805 */ /* 0x000fe4000001ff00 */
[----:B------:R-:W-:Y:S02]  /*00d0*/  CS2R R20, SRZ ;  /* 0x0000000000147805 */ /* 0x000fe4000001ff00 */
[----:B------:R-:W-:Y:S02]  /*00e0*/  CS2R R22, SRZ ;  /* 0x0000000000167805 */ /* 0x000fe4000001ff00 */
[----:B------:R-:W-:Y:S02]  /*00f0*/  CS2R R16, SRZ ;  /* 0x0000000000107805 */ /* 0x000fe4000001ff00 */
[----:B------:R-:W-:Y:S01]  /*0100*/  CS2R R18, SRZ ;  /* 0x0000000000127805 */ /* 0x000fe2000001ff00 */
[----:B------:R-:W2:Y:S01]  /*0110*/  LDC R196, c[0x0][0x230] ;  /* 0x00008c00ffc47b82 */ /* 0x000ea20000000800 */
[----:B------:R-:W-:-:S02]  /*0120*/  CS2R R12, SRZ ;  /* 0x00000000000c7805 */ /* 0x000fc4000001ff00 */
[----:B------:R-:W-:Y:S02]  /*0130*/  CS2R R14, SRZ ;  /* 0x00000000000e7805 */ /* 0x000fe4000001ff00 */
[----:B------:R-:W-:Y:S02]  /*0140*/  CS2R R56, SRZ ;  /* 0x0000000000387805 */ /* 0x000fe4000001ff00 */
[----:B------:R-:W-:Y:S02]  /*0150*/  CS2R R58, SRZ ;  /* 0x00000000003a7805 */ /* 0x000fe4000001ff00 */
[----:B------:R-:W-:Y:S02]  /*0160*/  CS2R R60, SRZ ;  /* 0x00000000003c7805 */ /* 0x000fe4000001ff00 */
[----:B------:R-:W-:Y:S02]  /*0170*/  CS2R R62, SRZ ;  /* 0x00000000003e7805 */ /* 0x000fe4000001ff00 */
[----:B------:R-:W-:Y:S01]  /*0180*/  CS2R R64, SRZ ;  /* 0x0000000000407805 */ /* 0x000fe2000001ff00 */
[----:B-1----:R-:W-:Y:S01]  /*0190*/  VIADD R0, R53, 0x1ff ;  /* 0x000001ff35007836 */ /* 0x002fe20000000000 */
[----:B------:R-:W-:-:S02]  /*01a0*/  CS2R R66, SRZ ;  /* 0x0000000000427805 */ /* 0x000fc4000001ff00 */
[----:B------:R-:W-:Y:S02]  /*01b0*/  CS2R R68, SRZ ;  /* 0x0000000000447805 */ /* 0x000fe4000001ff00 */
[----:B------:R-:W-:Y:S02]  /*01c0*/  CS2R R70, SRZ ;  /* 0x0000000000467805 */ /* 0x000fe4000001ff00 */
[----:B------:R-:W-:Y:S02]  /*01d0*/  CS2R R72, SRZ ;  /* 0x0000000000487805 */ /* 0x000fe4000001ff00 */
[----:B------:R-:W-:Y:S02]  /*01e0*/  SHF.R.S32.HI R3, RZ, 0x1f, R0 ;  /* 0x0000001fff037819 */ /* 0x000fe40000011400 */
[----:B------:R-:W-:Y:S02]  /*01f0*/  CS2R R74, SRZ ;  /* 0x00000000004a7805 */ /* 0x000fe4000001ff00 */
[----:B------:R-:W-:-:S02]  /*0200*/  CS2R R76, SRZ ;  /* 0x00000000004c7805 */ /* 0x000fc4000001ff00 */
[----:B0-----:R-:W-:Y:S01]  /*0210*/  I2FP.F32.U32 R5, UR4 ;  /* 0x0000000400057c45 */ /* 0x001fe20008201000 */
[----:B------:R-:W-:Y:S01]  /*0220*/  ULDC UR4, c[0x0][0x150] ;  /* 0x0000540000047ab9 */ /* 0x000fe20000000800 */
[----:B------:R-:W-:Y:S02]  /*0230*/  LEA.HI R3, R3, R0, RZ, 0x9 ;  /* 0x0000000003037211 */ /* 0x000fe400078f48ff */
[----:B------:R-:W-:Y:S02]  /*0240*/  CS2R R78, SRZ ;  /* 0x00000000004e7805 */ /* 0x000fe4000001ff00 */
[----:B------:R-:W-:Y:S01]  /*0250*/  CS2R R80, SRZ ;  /* 0x0000000000507805 */ /* 0x000fe2000001ff00 */
[----:B------:R-:W-:Y:S01]  /*0260*/  FMUL R5, R5, UR4 ;  /* 0x0000000405057c20 */ /* 0x000fe20008400000 */
[----:B------:R-:W-:Y:S02]  /*0270*/  SHF.R.S32.HI R3, RZ, 0x9, R3 ;  /* 0x00000009ff037819 */ /* 0x000fe40000011403 */
[----:B------:R-:W-:Y:S01]  /*0280*/  CS2R R82, SRZ ;  /* 0x0000000000527805 */ /* 0x000fe2000001ff00 */
[----:B--2---:R-:W-:Y:S01]  /*0290*/  VIADD R196, R196, 0x1f ;  /* 0x0000001fc4c47836 */ /* 0x004fe20000000000 */
[----:B------:R-:W-:-:S02]  /*02a0*/  CS2R R84, SRZ ;  /* 0x0000000000547805 */ /* 0x000fc4000001ff00 */
[----:B------:R-:W-:Y:S01]  /*02b0*/  CS2R R86, SRZ ;  /* 0x0000000000567805 */ /* 0x000fe2000001ff00 */
[----:B------:R-:W-:Y:S01]  /*02c0*/  IMAD.SHL.U32 R4, R3, 0x8, RZ ;  /* 0x0000000803047824 */ /* 0x000fe200078e00ff */
[----:B------:R-:W0:Y:S01]  /*02d0*/  F2I.U32.TRUNC.NTZ R5, R5 ;  /* 0x0000000500057305 */ /* 0x000e22000020f000 */
[----:B------:R-:W-:Y:S02]  /*02e0*/  CS2R R88, SRZ ;  /* 0x0000000000587805 */ /* 0x000fe4000001ff00 */
[----:B------:R-:W-:Y:S02]  /*02f0*/  CS2R R90, SRZ ;  /* 0x00000000005a7805 */ /* 0x000fe4000001ff00 */
[----:B------:R-:W-:Y:S02]  /*0300*/  CS2R R92, SRZ ;  /* 0x00000000005c7805 */ /* 0x000fe4000001ff00 */
[----:B------:R-:W-:Y:S02]  /*0310*/  IABS R7, R4 ;  /* 0x0000000400077213 */ /* 0x000fe40000000000 */
[----:B------:R-:W-:-:S02]  /*0320*/  CS2R R94, SRZ ;  /* 0x00000000005e7805 */ /* 0x000fc4000001ff00 */
[----:B------:R-:W-:Y:S02]  /*0330*/  CS2R R96, SRZ ;  /* 0x0000000000607805 */ /* 0x000fe4000001ff00 */
[----:B------:R-:W-:Y:S01]  /*0340*/  CS2R R98, SRZ ;  /* 0x0000000000627805 */ /* 0x000fe2000001ff00 */
[----:B------:R-:W1:Y:S01]  /*0350*/  I2F.RP R0, R7 ;  /* 0x0000000700007306 */ /* 0x000e620000209400 */
[----:B------:R-:W-:Y:S02]  /*0360*/  CS2R R100, SRZ ;  /* 0x0000000000647805 */ /* 0x000fe4000001ff00 */
[----:B------:R-:W-:Y:S02]  /*0370*/  CS2R R102, SRZ ;  /* 0x0000000000667805 */ /* 0x000fe4000001ff00 */
[----:B------:R-:W-:Y:S02]  /*0380*/  CS2R R104, SRZ ;  /* 0x0000000000687805 */ /* 0x000fe4000001ff00 */
[----:B------:R-:W-:-:S02]  /*0390*/  CS2R R106, SRZ ;  /* 0x00000000006a7805 */ /* 0x000fc4000001ff00 */
[----:B------:R-:W-:Y:S02]  /*03a0*/  CS2R R108, SRZ ;  /* 0x00000000006c7805 */ /* 0x000fe4000001ff00 */
[----:B------:R-:W-:Y:S02]  /*03b0*/  CS2R R110, SRZ ;  /* 0x00000000006e7805 */ /* 0x000fe4000001ff00 */
[----:B0-----:R-:W-:Y:S02]  /*03c0*/  IABS R11, R5 ;  /* 0x00000005000b7213 */ /* 0x001fe40000000000 */
[----:B------:R-:W-:Y:S02]  /*03d0*/  CS2R R112, SRZ ;  /* 0x0000000000707805 */ /* 0x000fe4000001ff00 */
[----:B------:R-:W-:Y:S02]  /*03e0*/  CS2R R114, SRZ ;  /* 0x0000000000727805 */ /* 0x000fe4000001ff00 */
[----:B------:R-:W-:-:S02]  /*03f0*/  CS2R R116, SRZ ;  /* 0x0000000000747805 */ /* 0x000fc4000001ff00 */
[----:B------:R-:W-:Y:S02]  /*0400*/  CS2R R118, SRZ ;  /* 0x0000000000767805 */ /* 0x000fe4000001ff00 */
[----:B------:R-:W-:Y:S02]  /*0410*/  CS2R R120, SRZ ;  /* 0x0000000000787805 */ /* 0x000fe4000001ff00 */
[----:B------:R-:W-:Y:S02]  /*0420*/  CS2R R122, SRZ ;  /* 0x00000000007a7805 */ /* 0x000fe4000001ff00 */
[----:B------:R-:W-:Y:S01]  /*0430*/  CS2R R124, SRZ ;  /* 0x00000000007c7805 */ /* 0x000fe2000001ff00 */
[----:B-1----:R-:W0:Y:S01]  /*0440*/  MUFU.RCP R0, R0 ;  /* 0x0000000000007308 */ /* 0x002e220000001000 */
[----:B------:R-:W-:Y:S02]  /*0450*/  CS2R R126, SRZ ;  /* 0x00000000007e7805 */ /* 0x000fe4000001ff00 */
[----:B------:R-:W-:-:S02]  /*0460*/  CS2R R128, SRZ ;  /* 0x0000000000807805 */ /* 0x000fc4000001ff00 */
[----:B------:R-:W-:Y:S02]  /*0470*/  CS2R R130, SRZ ;  /* 0x0000000000827805 */ /* 0x000fe4000001ff00 */
[----:B------:R-:W-:Y:S02]  /*0480*/  CS2R R132, SRZ ;  /* 0x0000000000847805 */ /* 0x000fe4000001ff00 */
[----:B------:R-:W-:Y:S02]  /*0490*/  CS2R R134, SRZ ;  /* 0x0000000000867805 */ /* 0x000fe4000001ff00 */
[----:B------:R-:W-:Y:S02]  /*04a0*/  CS2R R136, SRZ ;  /* 0x0000000000887805 */ /* 0x000fe4000001ff00 */
[----:B------:R-:W-:Y:S02]  /*04b0*/  CS2R R138, SRZ ;  /* 0x00000000008a7805 */ /* 0x000fe4000001ff00 */
[----:B------:R-:W-:-:S02]  /*04c0*/  CS2R R140, SRZ ;  /* 0x00000000008c7805 */ /* 0x000fc4000001ff00 */
[----:B------:R-:W-:Y:S02]  /*04d0*/  CS2R R142, SRZ ;  /* 0x00000000008e7805 */ /* 0x000fe4000001ff00 */
[----:B------:R-:W-:Y:S02]  /*04e0*/  CS2R R144, SRZ ;  /* 0x0000000000907805 */ /* 0x000fe4000001ff00 */
[----:B------:R-:W-:Y:S02]  /*04f0*/  CS2R R146, SRZ ;  /* 0x0000000000927805 */ /* 0x000fe4000001ff00 */
[----:B------:R-:W-:Y:S02]  /*0500*/  CS2R R148, SRZ ;  /* 0x0000000000947805 */ /* 0x000fe4000001ff00 */
[----:B------:R-:W-:Y:S01]  /*0510*/  CS2R R150, SRZ ;  /* 0x0000000000967805 */ /* 0x000fe2000001ff00 */
[----:B0-----:R-:W-:Y:S01]  /*0520*/  VIADD R2, R0, 0xffffffe ;  /* 0x0ffffffe00027836 */ /* 0x001fe20000000000 */
[----:B------:R-:W-:-:S03]  /*0530*/  IABS R0, R4 ;  /* 0x0000000400007213 */ /* 0x000fc60000000000 */
[----:B------:R0:W1:Y:S02]  /*0540*/  F2I.FTZ.U32.TRUNC.NTZ R3, R2 ;  /* 0x0000000200037305 */ /* 0x000064000021f000 */
[----:B------:R-:W-:Y:S02]  /*0550*/  IMAD.MOV R0, RZ, RZ, -R0 ;  /* 0x000000ffff007224 */ /* 0x000fe400078e0a00 */
[----:B0-----:R-:W-:Y:S02]  /*0560*/  IMAD.MOV.U32 R2, RZ, RZ, RZ ;  /* 0x000000ffff027224 */ /* 0x001fe400078e00ff */
[----:B-1----:R-:W-:-:S04]  /*0570*/  IMAD.MOV R6, RZ, RZ, -R3 ;  /* 0x000000ffff067224 */ /* 0x002fc800078e0a03 */
[----:B------:R-:W-:-:S04]  /*0580*/  IMAD R9, R6, R7, RZ ;  /* 0x0000000706097224 */ /* 0x000fc800078e02ff */
[----:B------:R-:W-:-:S06]  /*0590*/  IMAD.HI.U32 R2, R3, R9, R2 ;  /* 0x0000000903027227 */ /* 0x000fcc00078e0002 */
[----:B------:R-:W-:-:S04]  /*05a0*/  IMAD.HI.U32 R2, R2, R11, RZ ;  /* 0x0000000b02027227 */ /* 0x000fc800078e00ff */
[----:B------:R-:W-:-:S05]  /*05b0*/  IMAD R0, R2, R0, R11 ;  /* 0x0000000002007224 */ /* 0x000fca00078e020b */
[----:B------:R-:W-:-:S13]  /*05c0*/  ISETP.GT.U32.AND P1, PT, R7, R0, PT ;  /* 0x000000000700720c */ /* 0x000fda0003f24070 */
[----:B------:R-:W-:Y:S02]  /*05d0*/  @!P1 IMAD.IADD R0, R0, 0x1, -R7 ;  /* 0x0000000100009824 */ /* 0x000fe400078e0a07 */
[----:B------:R-:W-:Y:S01]  /*05e0*/  @!P1 VIADD R2, R2, 0x1 ;  /* 0x0000000102029836 */ /* 0x000fe20000000000 */
[----:B------:R-:W-:Y:S02]  /*05f0*/  ISETP.NE.AND P1, PT, R4, RZ, PT ;  /* 0x000000ff0400720c */ /* 0x000fe40003f25270 */
[----:B------:R-:W-:Y:S02]  /*0600*/  ISETP.GE.U32.AND P0, PT, R0, R7, PT ;  /* 0x000000070000720c */ /* 0x000fe40003f06070 */
[----:B------:R-:W-:-:S04]  /*0610*/  LOP3.LUT R0, R5, R4, RZ, 0x3c, !PT ;  /* 0x0000000405007212 */ /* 0x000fc800078e3cff */
[----:B------:R-:W-:Y:S01]  /*0620*/  ISETP.GE.AND P2, PT, R0, RZ, PT ;  /* 0x000000ff0000720c */ /* 0x000fe20003f46270 */
[----:B------:R-:W-:-:S05]  /*0630*/  VIADD R0, R52, 0xff ;  /* 0x000000ff34007836 */ /* 0x000fca0000000000 */
[----:B------:R-:W-:Y:S01]  /*0640*/  SHF.R.S32.HI R3, RZ, 0x1f, R0 ;  /* 0x0000001fff037819 */ /* 0x000fe20000011400 */
[----:B------:R-:W-:-:S03]  /*0650*/  @P0 VIADD R2, R2, 0x1 ;  /* 0x0000000102020836 */ /* 0x000fc60000000000 */
[----:B------:R-:W-:-:S03]  /*0660*/  LEA.HI R3, R3, R0, RZ, 0x8 ;  /* 0x0000000003037211 */ /* 0x000fc600078f40ff */
[----:B------:R-:W-:Y:S01]  /*0670*/  @!P2 IMAD.MOV R2, RZ, RZ, -R2 ;  /* 0x000000ffff02a224 */ /* 0x000fe200078e0a02 */
[----:B------:R-:W-:-:S05]  /*0680*/  @!P1 LOP3.LUT R2, RZ, R4, RZ, 0x33, !PT ;  /* 0x00000004ff029212 */ /* 0x000fca00078e33ff */
[----:B------:R-:W-:Y:S02]  /*0690*/  IMAD.SHL.U32 R6, R2, 0x8, RZ ;  /* 0x0000000802067824 */ /* 0x000fe400078e00ff */
[----:B------:R-:W-:-:S03]  /*06a0*/  IMAD.MOV R2, RZ, RZ, -R2 ;  /* 0x000000ffff027224 */ /* 0x000fc600078e0a02 */
[----:B------:R-:W-:Y:S01]  /*06b0*/  LEA.HI.SX32 R3, R3, -R6, 0x18 ;  /* 0x8000000603037211 */ /* 0x000fe200078fc2ff */
[----:B------:R-:W-:-:S03]  /*06c0*/  IMAD R4, R4, R2, R5 ;  /* 0x0000000204047224 */ /* 0x000fc600078e0205 */
[----:B------:R-:W-:Y:S02]  /*06d0*/  VIMNMX R11, R3, 0x8, PT ;  /* 0x00000008030b7848 */ /* 0x000fe40003fe0100 */
[----:B------:R-:W-:Y:S02]  /*06e0*/  IABS R9, R4 ;  /* 0x0000000400097213 */ /* 0x000fe40000000000 */
[----:B------:R-:W-:-:S04]  /*06f0*/  IABS R7, R11 ;  /* 0x0000000b00077213 */ /* 0x000fc80000000000 */
[----:B------:R-:W0:Y:S08]  /*0700*/  I2F.RP R0, R7 ;  /* 0x0000000700007306 */ /* 0x000e300000209400 */
[----:B0-----:R-:W0:Y:S02]  /*0710*/  MUFU.RCP R0, R0 ;  /* 0x0000000000007308 */ /* 0x001e240000001000 */
[----:B0-----:R-:W-:-:S06]  /*0720*/  VIADD R3, R0, 0xffffffe ;  /* 0x0ffffffe00037836 */ /* 0x001fcc0000000000 */
[----:B------:R-:W0:Y:S02]  /*0730*/  F2I.FTZ.U32.TRUNC.NTZ R3, R3 ;  /* 0x0000000300037305 */ /* 0x000e24000021f000 */
[----:B0-----:R-:W-:-:S04]  /*0740*/  IMAD.MOV R8, RZ, RZ, -R3 ;  /* 0x000000ffff087224 */ /* 0x001fc800078e0a03 */
[----:B------:R-:W-:Y:S01]  /*0750*/  IMAD.MOV.U32 R2, RZ, RZ, R8 ;  /* 0x000000ffff027224 */ /* 0x000fe200078e0008 */
[----:B------:R-:W-:-:S03]  /*0760*/  IABS R8, R11 ;  /* 0x0000000b00087213 */ /* 0x000fc60000000000 */
[----:B------:R-:W-:Y:S02]  /*0770*/  IMAD R5, R2, R7, RZ ;  /* 0x0000000702057224 */ /* 0x000fe400078e02ff */
[----:B------:R-:W-:Y:S02]  /*0780*/  IMAD.MOV.U32 R2, RZ, RZ, RZ ;  /* 0x000000ffff027224 */ /* 0x000fe400078e00ff */
[----:B------:R-:W-:Y:S02]  /*0790*/  IMAD.MOV R0, RZ, RZ, -R8 ;  /* 0x000000ffff007224 */ /* 0x000fe400078e0a08 */
[----:B------:R-:W-:Y:S02]  /*07a0*/  IMAD.HI.U32 R2, R3, R5, R2 ;  /* 0x0000000503027227 */ /* 0x000fe400078e0002 */
[----:B------:R-:W0:Y:S04]  /*07b0*/  S2R R5, SR_CgaCtaId ;  /* 0x0000000000057919 */ /* 0x000e280000008800 */
[----:B------:R-:W-:-:S04]  /*07c0*/  IMAD.HI.U32 R2, R2, R9, RZ ;  /* 0x0000000902027227 */ /* 0x000fc800078e00ff */
[----:B------:R-:W-:Y:S01]  /*07d0*/  IMAD R0, R2, R0, R9 ;  /* 0x0000000002007224 */ /* 0x000fe200078e0209 */
[----:B------:R-:W-:-:S04]  /*07e0*/  CS2R R8, SRZ ;  /* 0x0000000000087805 */ /* 0x000fc8000001ff00 */
[----:B------:R-:W-:-:S13]  /*07f0*/  ISETP.GT.U32.AND P1, PT, R7, R0, PT ;  /* 0x000000000700720c */ /* 0x000fda0003f24070 */
[----:B------:R-:W-:Y:S02]  /*0800*/  @!P1 IMAD.IADD R0, R0, 0x1, -R7 ;  /* 0x0000000100009824 */ /* 0x000fe400078e0a07 */
[----:B------:R-:W-:Y:S01]  /*0810*/  @!P1 VIADD R2, R2, 0x1 ;  /* 0x0000000102029836 */ /* 0x000fe20000000000 */
[----:B------:R-:W-:Y:S02]  /*0820*/  ISETP.NE.AND P1, PT, R11, RZ, PT ;  /* 0x000000ff0b00720c */ /* 0x000fe40003f25270 */
[----:B------:R-:W-:Y:S01]  /*0830*/  ISETP.GE.U32.AND P0, PT, R0, R7, PT ;  /* 0x000000070000720c */ /* 0x000fe20003f06070 */
[----:B0-----:R-:W-:Y:S01]  /*0840*/  IMAD.SHL.U32 R3, R5, 0x40, RZ ;  /* 0x0000004005037824 */ /* 0x001fe200078e00ff */
[----:B------:R-:W-:Y:S02]  /*0850*/  LOP3.LUT R0, R4, R11, RZ, 0x3c, !PT ;  /* 0x0000000b04007212 */ /* 0x000fe400078e3cff */
[----:B------:R-:W-:Y:S02]  /*0860*/  MOV R7, 0x400 ;  /* 0x0000040000077802 */ /* 0x000fe40000000f00 */
[----:B------:R-:W-:-:S02]  /*0870*/  ISETP.GE.AND P2, PT, R0, RZ, PT ;  /* 0x000000ff0000720c */ /* 0x000fc40003f46270 */
[----:B------:R-:W-:Y:S02]  /*0880*/  R2UR UR12, R7 ;  /* 0x00000000070c72ca */ /* 0x000fe400000e0000 */
[----:B------:R-:W-:-:S03]  /*0890*/  R2UR UR4, R5 ;  /* 0x00000000050472ca */ /* 0x000fc600000e0000 */
[----:B------:R-:W-:Y:S01]  /*08a0*/  @P0 VIADD R2, R2, 0x1 ;  /* 0x0000000102020836 */ /* 0x000fe20000000000 */
[----:B------:R-:W-:-:S05]  /*08b0*/  ISETP.GE.AND P0, PT, R196, 0x20, PT ;  /* 0x00000020c400780c */ /* 0x000fca0003f06270 */
[----:B------:R-:W-:Y:S01]  /*08c0*/  @!P2 IMAD.MOV R2, RZ, RZ, -R2 ;  /* 0x000000ffff02a224 */ /* 0x000fe200078e0a02 */
[----:B------:R-:W-:-:S03]  /*08d0*/  @!P1 LOP3.LUT R2, RZ, R11, RZ, 0x33, !PT ;  /* 0x0000000bff029212 */ /* 0x000fc600078e33ff */
[----:B------:R-:W-:Y:S02]  /*08e0*/  ULEA UR12, UR4, UR12, 0x18 ;  /* 0x0000000c040c7291 */ /* 0x000fe4000f8ec03f */
[----:B------:R-:W-:Y:S02]  /*08f0*/  IMAD.MOV R0, RZ, RZ, -R2 ;  /* 0x000000ffff007224 */ /* 0x000fe400078e0a02 */
[----:B------:R-:W-:Y:S02]  /*0900*/  IMAD.SHL.U32 R7, R2, 0x200, RZ ;  /* 0x0000020002077824 */ /* 0x000fe400078e00ff */
[----:B------:R-:W-:Y:S01]  /*0910*/  IMAD R0, R11, R0, R4 ;  /* 0x000000000b007224 */ /* 0x000fe200078e0204 */
[----:B------:R-:W-:Y:S02]  /*0920*/  LOP3.LUT R4, R3, 0x80, RZ, 0xc0, !PT ;  /* 0x0000008003047812 */ /* 0x000fe400078ec0ff */
[----:B------:R-:W-:Y:S01]  /*0930*/  CS2R R10, SRZ ;  /* 0x00000000000a7805 */ /* 0x000fe2000001ff00 */
[----:B------:R-:W-:-:S02]  /*0940*/  IMAD.IADD R3, R6, 0x1, R0 ;  /* 0x0000000106037824 */ /* 0x000fc400078e0200 */
[----:B------:R-:W0:Y:S02]  /*0950*/  S2R R0, SR_TID.X ;  /* 0x0000000000007919 */ /* 0x000e240000002100 */
[----:B------:R-:W-:Y:S02]  /*0960*/  IMAD R3, R3, 0x100, R4 ;  /* 0x0000010003037824 */ /* 0x000fe400078e0204 */
[----:B------:R-:W-:-:S05]  /*0970*/  IMAD.SHL.U32 R4, R5, 0x100, RZ ;  /* 0x0000010005047824 */ /* 0x000fca00078e00ff */
[----:B------:R-:W-:Y:S02]  /*0980*/  LOP3.LUT R25, R4, 0x100, RZ, 0xc0, !PT ;  /* 0x0000010004197812 */ /* 0x000fe400078ec0ff */
[----:B0-----:R-:W-:-:S05]  /*0990*/  LOP3.LUT R24, R0, 0x7f, RZ, 0xc0, !PT ;  /* 0x0000007f00187812 */ /* 0x001fca00078ec0ff */
[----:B------:R-:W-:-:S05]  /*09a0*/  IMAD.IADD R24, R24, 0x1, R3 ;  /* 0x0000000118187824 */ /* 0x000fca00078e0203 */
[----:B------:R0:W-:Y:S01]  /*09b0*/  STL [R1+0x320], R24 ;  /* 0x0003201801007387 */ /* 0x0001e20000100800 */
[----:B------:R-:W-:Y:S05]  /*09c0*/  @!P0 BRA `(.L_x_0) ;  /* 0x000000bc00388947 */ /* 0x000fea0003800000 */
[----:B------:R-:W-:Y:S01]  /*09d0*/  IABS R16, R52 ;  /* 0x0000003400107213 */ /* 0x000fe20000000000 */
[----:B------:R-:W-:Y:S01]  /*09e0*/  ULDC UR4, c[0x0][0x234] ;  /* 0x00008d0000047ab9 */ /* 0x000fe20000000800 */
[----:B------:R-:W-:Y:S01]  /*09f0*/  IABS R3, R53 ;  /* 0x0000003500037213 */ /* 0x000fe20000000000 */
[----:B------:R-:W-:Y:S01]  /*0a00*/  ULDC.64 UR16, c[0x0][0x210] ;  /* 0x0000840000107ab9 */ /* 0x000fe20000000a00 */
[----:B------:R-:W1:Y:S01]  /*0a10*/  I2F.RP R6, R16 ;  /* 0x0000001000067306 */ /* 0x000e620000209400 */
[----:B------:R-:W-:Y:S01]  /*0a20*/  SHF.R.S32.HI R10, RZ, 0x6, R0 ;  /* 0x00000006ff0a7819 */ /* 0x000fe20000011400 */
[----:B------:R-:W-:Y:S01]  /*0a30*/  ULDC UR7, c[0x0][0x230] ;  /* 0x00008c0000077ab9 */ /* 0x000fe20000000800 */
[----:B------:R-:W-:Y:S02]  /*0a40*/  LOP3.LUT R14, R0, 0x40, RZ, 0xc0, !PT ;  /* 0x00000040000e7812 */ /* 0x000fe400078ec0ff */
[----:B------:R-:W-:Y:S02]  /*0a50*/  CS2R R96, SRZ ;  /* 0x0000000000607805 */ /* 0x000fe4000001ff00 */
[----:B------:R-:W-:-:S02]  /*0a60*/  SGXT R10, R10, 0x1 ;  /* 0x000000010a0a781a */ /* 0x000fc40000000200 */
[----:B------:R-:W-:Y:S02]  /*0a70*/  CS2R R98, SRZ ;  /* 0x0000000000627805 */ /* 0x000fe4000001ff00 */
[----:B------:R-:W-:Y:S01]  /*0a80*/  ISETP.GE.AND P5, PT, R24, RZ, PT ;  /* 0x000000ff1800720c */ /* 0x000fe20003fa6270 */
[----:B------:R-:W2:Y:S01]  /*0a90*/  I2F.RP R2, R3 ;  /* 0x0000000300027306 */ /* 0x000ea20000209400 */
[----:B------:R-:W-:Y:S02]  /*0aa0*/  CS2R R100, SRZ ;  /* 0x0000000000647805 */ /* 0x000fe4000001ff00 */
[----:B------:R-:W-:Y:S02]  /*0ab0*/  CS2R R102, SRZ ;  /* 0x0000000000667805 */ /* 0x000fe4000001ff00 */
[----:B------:R-:W-:Y:S02]  /*0ac0*/  CS2R R104, SRZ ;  /* 0x0000000000687805 */ /* 0x000fe4000001ff00 */
[----:B------:R-:W-:-:S02]  /*0ad0*/  CS2R R106, SRZ ;  /* 0x00000000006a7805 */ /* 0x000fc4000001ff00 */
[----:B------:R-:W-:Y:S02]  /*0ae0*/  CS2R R108, SRZ ;  /* 0x00000000006c7805 */ /* 0x000fe4000001ff00 */
[----:B------:R-:W-:Y:S02]  /*0af0*/  CS2R R110, SRZ ;  /* 0x00000000006e7805 */ /* 0x000fe4000001ff00 */
[----:B------:R-:W-:Y:S01]  /*0b00*/  CS2R R112, SRZ ;  /* 0x0000000000707805 */ /* 0x000fe2000001ff00 */
[----:B-1----:R-:W1:Y:S01]  /*0b10*/  MUFU.RCP R6, R6 ;  /* 0x0000000600067308 */ /* 0x002e620000001000 */
[----:B------:R-:W-:Y:S02]  /*0b20*/  CS2R R114, SRZ ;  /* 0x0000000000727805 */ /* 0x000fe4000001ff00 */
[----:B------:R-:W-:Y:S02]  /*0b30*/  CS2R R116, SRZ ;  /* 0x0000000000747805 */ /* 0x000fe4000001ff00 */
[----:B------:R-:W-:-:S02]  /*0b40*/  CS2R R118, SRZ ;  /* 0x0000000000767805 */ /* 0x000fc4000001ff00 */
[----:B------:R-:W-:Y:S02]  /*0b50*/  CS2R R120, SRZ ;  /* 0x0000000000787805 */ /* 0x000fe4000001ff00 */
[----:B------:R-:W-:Y:S02]  /*0b60*/  CS2R R122, SRZ ;  /* 0x00000000007a7805 */ /* 0x000fe4000001ff00 */
[----:B------:R-:W-:Y:S02]  /*0b70*/  CS2R R124, SRZ ;  /* 0x00000000007c7805 */ /* 0x000fe4000001ff00 */
[----:B------:R-:W-:Y:S01]  /*0b80*/  CS2R R126, SRZ ;  /* 0x00000000007e7805 */ /* 0x000fe2000001ff00 */
[----:B--2---:R-:W2:Y:S01]  /*0b90*/  MUFU.RCP R2, R2 ;  /* 0x0000000200027308 */ /* 0x004ea20000001000 */
[----:B------:R-:W-:Y:S02]  /*0ba0*/  CS2R R128, SRZ ;  /* 0x0000000000807805 */ /* 0x000fe4000001ff00 */
        /* <DEDUP_REMOVED lines=8> */
[----:B------:R-:W-:-:S02]  /*0c30*/  IABS R6, R24 ;  /* 0x0000001800067213 */ /* 0x000fc40000000000 */
[----:B------:R-:W-:Y:S02]  /*0c40*/  CS2R R144, SRZ ;  /* 0x0000000000907805 */ /* 0x000fe4000001ff00 */
[----:B------:R-:W-:Y:S01]  /*0c50*/  CS2R R146, SRZ ;  /* 0x0000000000927805 */ /* 0x000fe2000001ff00 */
[----:B------:R1:W3:Y:S01]  /*0c60*/  F2I.FTZ.U32.TRUNC.NTZ R9, R8 ;  /* 0x0000000800097305 */ /* 0x0002e2000021f000 */
[----:B------:R-:W-:Y:S02]  /*0c70*/  CS2R R148, SRZ ;  /* 0x0000000000947805 */ /* 0x000fe4000001ff00 */
[----:B------:R-:W-:Y:S01]  /*0c80*/  CS2R R150, SRZ ;  /* 0x0000000000967805 */ /* 0x000fe2000001ff00 */
[----:B------:R-:W-:Y:S01]  /*0c90*/  UMOV UR5, 0x7fffffdf ;  /* 0x7fffffdf00057882 */ /* 0x000fe20000000000 */
[----:B--2---:R-:W-:-:S04]  /*0ca0*/  VIADD R4, R2, 0xffffffe ;  /* 0x0ffffffe02047836 */ /* 0x004fc80000000000 */
[----:B------:R-:W2:Y:S01]  /*0cb0*/  F2I.FTZ.U32.TRUNC.NTZ R5, R4 ;  /* 0x0000000400057305 */ /* 0x000ea2000021f000 */
[----:B-1----:R-:W-:Y:S02]  /*0cc0*/  IMAD.MOV.U32 R8, RZ, RZ, RZ ;  /* 0x000000ffff087224 */ /* 0x002fe400078e00ff */
[----:B---3--:R-:W-:-:S04]  /*0cd0*/  IMAD.MOV R11, RZ, RZ, -R9 ;  /* 0x000000ffff0b7224 */ /* 0x008fc800078e0a09 */
[----:B------:R-:W-:-:S04]  /*0ce0*/  IMAD R11, R11, R16, RZ ;  /* 0x000000100b0b7224 */ /* 0x000fc800078e02ff */
[----:B------:R-:W-:-:S04]  /*0cf0*/  IMAD.HI.U32 R9, R9, R11, R8 ;  /* 0x0000000b09097227 */ /* 0x000fc800078e0008 */
[----:B------:R-:W-:Y:S01]  /*0d00*/  IMAD.MOV.U32 R11, RZ, RZ, R6 ;  /* 0x000000ffff0b7224 */ /* 0x000fe200078e0006 */
[----:B------:R-:W-:Y:S01]  /*0d10*/  SHF.R.U32.HI R6, RZ, 0x5, R0 ;  /* 0x00000005ff067819 */ /* 0x000fe20000011600 */
[----:B--2---:R-:W-:Y:S02]  /*0d20*/  IMAD.MOV R4, RZ, RZ, -R5 ;  /* 0x000000ffff047224 */ /* 0x004fe400078e0a05 */
[----:B------:R-:W-:Y:S01]  /*0d30*/  IMAD.HI.U32 R2, R9, R11, RZ ;  /* 0x0000000b09027227 */ /* 0x000fe200078e00ff */
[----:B------:R-:W-:Y:S02]  /*0d40*/  SGXT.U32 R6, R6, 0x2 ;  /* 0x000000020606781a */ /* 0x000fe40000000000 */
[----:B------:R-:W-:Y:S01]  /*0d50*/  SHF.R.S32.HI R9, RZ, 0x1f, R196 ;  /* 0x0000001fff097819 */ /* 0x000fe200000114c4 */
[----:B------:R-:W-:Y:S01]  /*0d60*/  IMAD.MOV R2, RZ, RZ, -R2 ;  /* 0x000000ffff027224 */ /* 0x000fe200078e0a02 */
[----:B------:R-:W-:Y:S02]  /*0d70*/  LOP3.LUT R6, R7, R25, R6, 0xfe, !PT ;  /* 0x0000001907067212 */ /* 0x000fe400078efe06 */
[----:B------:R-:W-:Y:S01]  /*0d80*/  LEA.HI R196, R9, R196, RZ, 0x5 ;  /* 0x000000c409c47211 */ /* 0x000fe200078f28ff */
[----:B------:R-:W-:Y:S01]  /*0d90*/  IMAD R11, R16, R2, R11 ;  /* 0x00000002100b7224 */ /* 0x000fe200078e020b */
[----:B------:R-:W-:Y:S01]  /*0da0*/  LOP3.LUT R17, R6, 0xfc, RZ, 0xfc, !PT ;  /* 0x000000fc06117812 */ /* 0x000fe200078efcff */
[----:B------:R-:W-:Y:S01]  /*0db0*/  IMAD R9, R4, R3, RZ ;  /* 0x0000000304097224 */ /* 0x000fe200078e02ff */
[----:B------:R-:W-:Y:S01]  /*0dc0*/  LOP3.LUT R18, R6, 0xf8, RZ, 0xfc, !PT ;  /* 0x000000f806127812 */ /* 0x000fe200078efcff */
[----:B------:R-:W-:Y:S01]  /*0dd0*/  IMAD.MOV.U32 R4, RZ, RZ, RZ ;  /* 0x000000ffff047224 */ /* 0x000fe200078e00ff */
[----:B------:R-:W-:Y:S01]  /*0de0*/  ISETP.GT.U32.AND P0, PT, R16, R11, PT ;  /* 0x0000000b1000720c */ /* 0x000fe20003f04070 */
[----:B------:R-:W-:Y:S01]  /*0df0*/  IMAD.SHL.U32 R2, R0, 0x2, RZ ;  /* 0x0000000200027824 */ /* 0x000fe200078e00ff */
[----:B------:R-:W-:Y:S01]  /*0e00*/  LOP3.LUT R19, R6, 0xf4, RZ, 0xfc, !PT ;  /* 0x000000f406137812 */ /* 0x000fe200078efcff */
[----:B------:R-:W-:Y:S01]  /*0e10*/  IMAD.HI.U32 R4, R5, R9, R4 ;  /* 0x0000000905047227 */ /* 0x000fe200078e0004 */
[----:B------:R-:W-:-:S02]  /*0e20*/  IABS R9, R17 ;  /* 0x0000001100097213 */ /* 0x000fc40000000000 */
[----:B------:R-:W-:Y:S02]  /*0e30*/  LOP3.LUT R5, R2, 0x7e, RZ, 0xc0, !PT ;  /* 0x0000007e02057812 */ /* 0x000fe400078ec0ff */
[----:B------:R-:W-:Y:S01]  /*0e40*/  IABS R13, R18 ;  /* 0x00000012000d7213 */ /* 0x000fe20000000000 */
[----:B------:R-:W-:Y:S01]  /*0e50*/  IMAD.HI.U32 R2, R4, R9, RZ ;  /* 0x0000000904027227 */ /* 0x000fe200078e00ff */
[----:B------:R-:W-:Y:S02]  /*0e60*/  IABS R15, R19 ;  /* 0x00000013000f7213 */ /* 0x000fe40000000000 */
[----:B------:R-:W-:Y:S01]  /*0e70*/  ISETP.GE.AND P4, PT, R19, RZ, PT ;  /* 0x000000ff1300720c */ /* 0x000fe20003f86270 */
[----:B------:R-:W-:Y:S01]  /*0e80*/  @!P0 IMAD.IADD R11, R11, 0x1, -R16 ;  /* 0x000000010b0b8824 */ /* 0x000fe200078e0a10 */
[----:B------:R-:W-:Y:S01]  /*0e90*/  LOP3.LUT R19, R6, 0xec, RZ, 0xfc, !PT ;  /* 0x000000ec06137812 */ /* 0x000fe200078efcff */
[----:B------:R-:W-:Y:S01]  /*0ea0*/  IMAD.MOV R12, RZ, RZ, -R2 ;  /* 0x000000ffff0c7224 */ /* 0x000fe200078e0a02 */
[----:B------:R-:W-:Y:S01]  /*0eb0*/  ISETP.GE.AND P6, PT, R17, RZ, PT ;  /* 0x000000ff1100720c */ /* 0x000fe20003fc6270 */
[----:B------:R-:W-:Y:S01]  /*0ec0*/  IMAD R14, R14, 0x40, R5 ;  /* 0x000000400e0e7824 */ /* 0x000fe200078e0205 */
[----:B------:R-:W-:Y:S01]  /*0ed0*/  ISETP.GT.U32.AND P0, PT, R16, R11, PT ;  /* 0x0000000b1000720c */ /* 0x000fe20003f04070 */
[----:B------:R-:W-:Y:S01]  /*0ee0*/  IMAD.HI.U32 R2, R4, R13, RZ ;  /* 0x0000000d04027227 */ /* 0x000fe200078e00ff */
[----:B------:R-:W-:-:S02]  /*0ef0*/  LOP3.LUT R5, R5, 0x90, R10, 0x78, !PT ;  /* 0x0000009005057812 */ /* 0x000fc400078e780a */
[----:B------:R-:W-:Y:S01]  /*0f00*/  LOP3.LUT R20, R6, 0xe8, RZ, 0xfc, !PT ;  /* 0x000000e806147812 */ /* 0x000fe200078efcff */
[----:B------:R-:W-:Y:S01]  /*0f10*/  IMAD.HI.U32 R8, R4, R15, RZ ;  /* 0x0000000f04087227 */ /* 0x000fe200078e00ff */
[----:B------:R-:W-:Y:S02]  /*0f20*/  IABS R17, R19 ;  /* 0x0000001300117213 */ /* 0x000fe40000000000 */
[----:B------:R-:W-:Y:S01]  /*0f30*/  ISETP.GE.AND P2, PT, R18, RZ, PT ;  /* 0x000000ff1200720c */ /* 0x000fe20003f46270 */
[C---:B------:R-:W-:Y:S01]  /*0f40*/  IMAD R10, R3.reuse, R12, R9 ;  /* 0x0000000c030a7224 */ /* 0x040fe200078e0209 */
[----:B------:R-:W-:Y:S01]  /*0f50*/  IABS R18, R20 ;  /* 0x0000001400127213 */ /* 0x000fe20000000000 */
[----:B------:R-:W-:Y:S01]  /*0f60*/  IMAD.MOV R2, RZ, RZ, -R2 ;  /* 0x000000ffff027224 */ /* 0x000fe200078e0a02 */
[----:B------:R-:W-:Y:S01]  /*0f70*/  LOP3.LUT R22, R6, 0xe0, RZ, 0xfc, !PT ;  /* 0x000000e006167812 */ /* 0x000fe200078efcff */
[----:B------:R-:W-:Y:S01]  /*0f80*/  IMAD.MOV R12, RZ, RZ, -R8 ;  /* 0x000000ffff0c7224 */ /* 0x000fe200078e0a08 */
[----:B------:R-:W-:Y:S01]  /*0f90*/  ISETP.GT.U32.AND P3, PT, R3, R10, PT ;  /* 0x0000000a0300720c */ /* 0x000fe20003f64070 */
[----:B------:R-:W-:Y:S01]  /*0fa0*/  @!P0 IMAD.IADD R11, R11, 0x1, -R16 ;  /* 0x000000010b0b8824 */ /* 0x000fe200078e0a10 */
[----:B------:R-:W-:Y:S01]  /*0fb0*/  ISETP.NE.AND P0, PT, R52, RZ, PT ;  /* 0x000000ff3400720c */ /* 0x000fe20003f05270 */
[C---:B------:R-:W-:Y:S01]  /*0fc0*/  IMAD R8, R3.reuse, R2, R13 ;  /* 0x0000000203087224 */ /* 0x040fe200078e020d */
[C---:B------:R-:W-:Y:S01]  /*0fd0*/  LOP3.LUT R13, R6.reuse, 0xf0, RZ, 0xfc, !PT ;  /* 0x000000f0060d7812 */ /* 0x040fe200078efcff */
[C---:B------:R-:W-:Y:S01]  /*0fe0*/  IMAD R9, R3.reuse, R12, R15 ;  /* 0x0000000c03097224 */ /* 0x040fe200078e020f */
[----:B------:R-:W-:Y:S01]  /*0ff0*/  LOP3.LUT R23, R6, 0xdc, RZ, 0xfc, !PT ;  /* 0x000000dc06177812 */ /* 0x000fe200078efcff */
[----:B------:R-:W-:Y:S01]  /*1000*/  IMAD.MOV.U32 R2, RZ, RZ, R11 ;  /* 0x000000ffff027224 */ /* 0x000fe200078e000b */
[----:B------:R-:W-:Y:S01]  /*1010*/  ISETP.GT.U32.AND P1, PT, R3, R8, PT ;  /* 0x000000080300720c */ /* 0x000fe20003f24070 */
[----:B------:R-:W-:Y:S01]  /*1020*/  IMAD.HI.U32 R12, R4, R17, RZ ;  /* 0x00000011040c7227 */ /* 0x000fe200078e00ff */
[----:B------:R-:W-:-:S02]  /*1030*/  IABS R15, R13 ;  /* 0x0000000d000f7213 */ /* 0x000fc40000000000 */
[----:B0-----:R-:W-:Y:S01]  /*1040*/  LOP3.LUT R24, R6, 0xd8, RZ, 0xfc, !PT ;  /* 0x000000d806187812 */ /* 0x001fe200078efcff */
[----:B------:R-:W-:Y:S01]  /*1050*/  @!P5 IMAD.MOV R2, RZ, RZ, -R2 ;  /* 0x000000ffff02d224 */ /* 0x000fe200078e0a02 */
[----:B------:R-:W-:Y:S01]  /*1060*/  ISETP.GT.U32.AND P5, PT, R3, R9, PT ;  /* 0x000000090300720c */ /* 0x000fe20003fa4070 */
[--C-:B------:R-:W-:Y:S01]  /*1070*/  @!P3 IMAD.IADD R10, R10, 0x1, -R3.reuse ;  /* 0x000000010a0ab824 */ /* 0x100fe200078e0a03 */
[----:B------:R-:W-:Y:S01]  /*1080*/  @!P0 LOP3.LUT R2, RZ, R52, RZ, 0x33, !PT ;  /* 0x00000034ff028212 */ /* 0x000fe200078e33ff */
[----:B------:R-:W-:Y:S01]  /*1090*/  IMAD.MOV R12, RZ, RZ, -R12 ;  /* 0x000000ffff0c7224 */ /* 0x000fe200078e0a0c */
[----:B------:R-:W-:Y:S01]  /*10a0*/  ISETP.GE.AND P0, PT, R13, RZ, PT ;  /* 0x000000ff0d00720c */ /* 0x000fe20003f06270 */
[----:B------:R-:W-:Y:S01]  /*10b0*/  IMAD.HI.U32 R13, R4, R18, RZ ;  /* 0x00000012040d7227 */ /* 0x000fe200078e00ff */
[----:B------:R-:W-:Y:S02]  /*10c0*/  ISETP.GT.U32.AND P3, PT, R3, R10, PT ;  /* 0x0000000a0300720c */ /* 0x000fe40003f64070 */
[----:B------:R-:W-:Y:S01]  /*10d0*/  IABS R21, R24 ;  /* 0x0000001800157213 */ /* 0x000fe20000000000 */
[----:B------:R-:W-:Y:S01]  /*10e0*/  @!P1 IMAD.IADD R8, R8, 0x1, -R3 ;  /* 0x0000000108089824 */ /* 0x000fe200078e0a03 */
[----:B------:R-:W-:Y:S01]  /*10f0*/  LOP3.LUT R25, R6, 0xd4, RZ, 0xfc, !PT ;  /* 0x000000d406197812 */ /* 0x000fe200078efcff */
[----:B------:R-:W-:Y:S01]  /*1100*/  IMAD.HI.U32 R11, R4, R15, RZ ;  /* 0x0000000f040b7227 */ /* 0x000fe200078e00ff */
[----:B------:R-:W-:-:S02]  /*1110*/  LOP3.LUT R26, R6, 0xcc, RZ, 0xfc, !PT ;  /* 0x000000cc061a7812 */ /* 0x000fc400078efcff */
[----:B------:R-:W-:Y:S01]  /*1120*/  ISETP.GT.U32.AND P1, PT, R3, R8, PT ;  /* 0x000000080300720c */ /* 0x000fe20003f24070 */
[----:B------:R-:W-:Y:S01]  /*1130*/  @!P5 IMAD.IADD R9, R9, 0x1, -R3 ;  /* 0x000000010909d824 */ /* 0x000fe200078e0a03 */
[C---:B------:R-:W-:Y:S01]  /*1140*/  LOP3.LUT R27, R6.reuse, 0xc8, RZ, 0xfc, !PT ;  /* 0x000000c8061b7812 */ /* 0x040fe200078efcff */
[----:B------:R-:W-:Y:S01]  /*1150*/  IMAD.MOV R13, RZ, RZ, -R13 ;  /* 0x000000ffff0d7224 */ /* 0x000fe200078e0a0d */
[----:B------:R-:W-:Y:S01]  /*1160*/  LOP3.LUT R33, R6, 0xbc, RZ, 0xfc, !PT ;  /* 0x000000bc06217812 */ /* 0x000fe200078efcff */
[----:B------:R-:W-:Y:S01]  /*1170*/  @!P3 IMAD.IADD R10, R10, 0x1, -R3 ;  /* 0x000000010a0ab824 */ /* 0x000fe200078e0a03 */
[C---:B------:R-:W-:Y:S01]  /*1180*/  ISETP.GT.U32.AND P5, PT, R3.reuse, R9, PT ;  /* 0x000000090300720c */ /* 0x040fe20003fa4070 */
[----:B------:R-:W-:Y:S01]  /*1190*/  IMAD R12, R3, R12, R17 ;  /* 0x0000000c030c7224 */ /* 0x000fe200078e0211 */
[----:B------:R-:W-:Y:S01]  /*11a0*/  ISETP.GE.AND P3, PT, R19, RZ, PT ;  /* 0x000000ff1300720c */ /* 0x000fe20003f66270 */
[----:B------:R-:W-:Y:S01]  /*11b0*/  IMAD.MOV R16, RZ, RZ, -R11 ;  /* 0x000000ffff107224 */ /* 0x000fe200078e0a0b */
[----:B------:R-:W-:Y:S01]  /*11c0*/  IABS R19, R22 ;  /* 0x0000001600137213 */ /* 0x000fe20000000000 */
[C---:B------:R-:W-:Y:S01]  /*11d0*/  IMAD R13, R3.reuse, R13, R18 ;  /* 0x0000000d030d7224 */ /* 0x040fe200078e0212 */
[C---:B------:R-:W-:Y:S01]  /*11e0*/  LOP3.LUT R32, R6.reuse, 0xc0, RZ, 0xfc, !PT ;  /* 0x000000c006207812 */ /* 0x040fe200078efcff */
[----:B------:R-:W-:Y:S01]  /*11f0*/  @!P6 IMAD.MOV R10, RZ, RZ, -R10 ;  /* 0x000000ffff0ae224 */ /* 0x000fe200078e0a0a */
[C---:B------:R-:W-:Y:S01]  /*1200*/  ISETP.GT.U32.AND P6, PT, R3.reuse, R12, PT ;  /* 0x0000000c0300720c */ /* 0x040fe20003fc4070 */
[----:B------:R-:W-:Y:S01]  /*1210*/  IMAD R11, R3, R16, R15 ;  /* 0x00000010030b7224 */ /* 0x000fe200078e020f */
[----:B------:R-:W-:Y:S01]  /*1220*/  LOP3.LUT R15, R6, 0xe4, RZ, 0xfc, !PT ;  /* 0x000000e4060f7812 */ /* 0x000fe200078efcff */
[--C-:B------:R-:W-:Y:S01]  /*1230*/  @!P1 IMAD.IADD R8, R8, 0x1, -R3.reuse ;  /* 0x0000000108089824 */ /* 0x100fe200078e0a03 */
[----:B------:R-:W-:Y:S01]  /*1240*/  LOP3.LUT R35, R6, 0xb4, RZ, 0xfc, !PT ;  /* 0x000000b406237812 */ /* 0x000fe200078efcff */
[----:B------:R-:W-:Y:S01]  /*1250*/  @!P5 IMAD.IADD R9, R9, 0x1, -R3 ;  /* 0x000000010909d824 */ /* 0x000fe200078e0a03 */
[C---:B------:R-:W-:Y:S01]  /*1260*/  ISETP.GT.U32.AND P5, PT, R3.reuse, R13, PT ;  /* 0x0000000d0300720c */ /* 0x040fe20003fa4070 */
[----:B------:R-:W-:Y:S01]  /*1270*/  IMAD.HI.U32 R16, R4, R19, RZ ;  /* 0x0000001304107227 */ /* 0x000fe200078e00ff */
[----:B------:R-:W-:-:S02]  /*1280*/  ISETP.GT.U32.AND P1, PT, R3, R11, PT ;  /* 0x0000000b0300720c */ /* 0x000fc40003f24070 */
[----:B------:R-:W-:Y:S01]  /*1290*/  IABS R17, R15 ;  /* 0x0000000f00117213 */ /* 0x000fe20000000000 */
[----:B------:R-:W-:Y:S01]  /*12a0*/  IMAD.MOV R16, RZ, RZ, -R16 ;  /* 0x000000ffff107224 */ /* 0x000fe200078e0a10 */
[----:B------:R-:W-:Y:S01]  /*12b0*/  IABS R30, R35 ;  /* 0x00000023001e7213 */ /* 0x000fe20000000000 */
[----:B------:R-:W-:Y:S01]  /*12c0*/  @!P6 IMAD.IADD R12, R12, 0x1, -R3 ;  /* 0x000000010c0ce824 */ /* 0x000fe200078e0a03 */
[C---:B------:R-:W-:Y:S01]  /*12d0*/  LOP3.LUT R34, R6.reuse, 0xb8, RZ, 0xfc, !PT ;  /* 0x000000b806227812 */ /* 0x040fe200078efcff */
[----:B------:R-:W-:Y:S01]  /*12e0*/  IMAD R16, R3, R16, R19 ;  /* 0x0000001003107224 */ /* 0x000fe200078e0213 */
[----:B------:R-:W-:Y:S01]  /*12f0*/  LOP3.LUT R36, R6, 0xb0, RZ, 0xfc, !PT ;  /* 0x000000b006247812 */ /* 0x000fe200078efcff */
[----:B------:R-:W-:Y:S01]  /*1300*/  @!P2 IMAD.MOV R8, RZ, RZ, -R8 ;  /* 0x000000ffff08a224 */ /* 0x000fe200078e0a08 */
[----:B------:R-:W-:Y:S01]  /*1310*/  ISETP.GE.AND P2, PT, R20, RZ, PT ;  /* 0x000000ff1400720c */ /* 0x000fe20003f46270 */
[--C-:B------:R-:W-:Y:S01]  /*1320*/  @!P5 IMAD.IADD R13, R13, 0x1, -R3.reuse ;  /* 0x000000010d0dd824 */ /* 0x100fe200078e0a03 */
[----:B------:R-:W-:Y:S01]  /*1330*/  ISETP.GT.U32.AND P5, PT, R3, R12, PT ;  /* 0x0000000c0300720c */ /* 0x000fe20003fa4070 */
[----:B------:R-:W-:Y:S01]  /*1340*/  @!P1 IMAD.IADD R11, R11, 0x1, -R3 ;  /* 0x000000010b0b9824 */ /* 0x000fe200078e0a03 */
[----:B------:R-:W-:Y:S01]  /*1350*/  ISETP.GE.AND P1, PT, R15, RZ, PT ;  /* 0x000000ff0f00720c */ /* 0x000fe20003f26270 */
[----:B------:R-:W-:Y:S01]  /*1360*/  IMAD.HI.U32 R15, R4, R17, RZ ;  /* 0x00000011040f7227 */ /* 0x000fe200078e00ff */
[----:B------:R-:W-:-:S02]  /*1370*/  IABS R20, R23 ;  /* 0x0000001700147213 */ /* 0x000fc40000000000 */
[C---:B------:R-:W-:Y:S01]  /*1380*/  ISETP.GT.U32.AND P6, PT, R3.reuse, R11, PT ;  /* 0x0000000b0300720c */ /* 0x040fe20003fc4070 */
[----:B------:R-:W-:Y:S01]  /*1390*/  IMAD.MOV R18, RZ, RZ, -R15 ;  /* 0x000000ffff127224 */ /* 0x000fe200078e0a0f */
[----:B------:R-:W-:Y:S01]  /*13a0*/  IABS R29, R34 ;  /* 0x00000022001d7213 */ /* 0x000fe20000000000 */
[----:B------:R-:W-:Y:S01]  /*13b0*/  @!P4 IMAD.MOV R9, RZ, RZ, -R9 ;  /* 0x000000ffff09c224 */ /* 0x000fe200078e0a09 */
[C---:B------:R-:W-:Y:S01]  /*13c0*/  ISETP.GT.U32.AND P4, PT, R3.reuse, R13, PT ;  /* 0x0000000d0300720c */ /* 0x040fe20003f84070 */
[C---:B------:R-:W-:Y:S01]  /*13d0*/  IMAD R15, R3.reuse, R18, R17 ;  /* 0x00000012030f7224 */ /* 0x040fe200078e0211 */
[----:B------:R-:W-:Y:S01]  /*13e0*/  IABS R31, R36 ;  /* 0x00000024001f7213 */ /* 0x000fe20000000000 */
[----:B------:R-:W-:Y:S01]  /*13f0*/  @!P5 IMAD.IADD R12, R12, 0x1, -R3 ;  /* 0x000000010c0cd824 */ /* 0x000fe200078e0a03 */
[----:B------:R-:W-:Y:S01]  /*1400*/  ISETP.GT.U32.AND P5, PT, R3, R16, PT ;  /* 0x000000100300720c */ /* 0x000fe20003fa4070 */
[----:B------:R-:W-:Y:S01]  /*1410*/  IMAD.HI.U32 R17, R4, R20, RZ ;  /* 0x0000001404117227 */ /* 0x000fe200078e00ff */
[----:B------:R-:W-:-:S02]  /*1420*/  LOP3.LUT R37, R6, 0xac, RZ, 0xfc, !PT ;  /* 0x000000ac06257812 */ /* 0x000fc400078efcff */
[C---:B------:R-:W-:Y:S01]  /*1430*/  LOP3.LUT R38, R6.reuse, 0xa8, RZ, 0xfc, !PT ;  /* 0x000000a806267812 */ /* 0x040fe200078efcff */
[----:B------:R-:W-:Y:S01]  /*1440*/  @!P6 IMAD.IADD R11, R11, 0x1, -R3 ;  /* 0x000000010b0be824 */ /* 0x000fe200078e0a03 */
[C---:B------:R-:W-:Y:S01]  /*1450*/  ISETP.GT.U32.AND P6, PT, R3.reuse, R15, PT ;  /* 0x0000000f0300720c */ /* 0x040fe20003fc4070 */
[----:B------:R-:W-:Y:S01]  /*1460*/  IMAD.MOV R17, RZ, RZ, -R17 ;  /* 0x000000ffff117224 */ /* 0x000fe200078e0a11 */
[----:B------:R-:W-:Y:S01]  /*1470*/  LOP3.LUT R39, R6, 0xa0, RZ, 0xfc, !PT ;  /* 0x000000a006277812 */ /* 0x000fe200078efcff */
[----:B------:R-:W-:Y:S01]  /*1480*/  IMAD.HI.U32 R18, R4, R21, RZ ;  /* 0x0000001504127227 */ /* 0x000fe200078e00ff */
[C---:B------:R-:W-:Y:S02]  /*1490*/  LOP3.LUT R42, R6.reuse, 0x94, RZ, 0xfc, !PT ;  /* 0x00000094062a7812 */ /* 0x040fe400078efcff */
[----:B------:R-:W-:Y:S01]  /*14a0*/  LOP3.LUT R40, R6, 0x9c, RZ, 0xfc, !PT ;  /* 0x0000009c06287812 */ /* 0x000fe200078efcff */
[--C-:B------:R-:W-:Y:S01]  /*14b0*/  @!P5 IMAD.IADD R16, R16, 0x1, -R3.reuse ;  /* 0x000000011010d824 */ /* 0x100fe200078e0a03 */
[C---:B------:R-:W-:Y:S01]  /*14c0*/  LOP3.LUT R41, R6.reuse, 0x98, RZ, 0xfc, !PT ;  /* 0x0000009806297812 */ /* 0x040fe200078efcff */
[C---:B------:R-:W-:Y:S01]  /*14d0*/  IMAD R17, R3.reuse, R17, R20 ;  /* 0x0000001103117224 */ /* 0x040fe200078e0214 */
[----:B------:R-:W-:Y:S01]  /*14e0*/  LOP3.LUT R43, R6, 0x90, RZ, 0xfc, !PT ;  /* 0x00000090062b7812 */ /* 0x000fe200078efcff */
[----:B------:R-:W-:Y:S01]  /*14f0*/  @!P3 IMAD.MOV R12, RZ, RZ, -R12 ;  /* 0x000000ffff0cb224 */ /* 0x000fe200078e0a0c */
[----:B------:R-:W-:Y:S01]  /*1500*/  ISETP.GT.U32.AND P5, PT, R3, R16, PT ;  /* 0x000000100300720c */ /* 0x000fe20003fa4070 */
[--C-:B------:R-:W-:Y:S01]  /*1510*/  @!P6 IMAD.IADD R15, R15, 0x1, -R3.reuse ;  /* 0x000000010f0fe824 */ /* 0x100fe200078e0a03 */
[----:B------:R-:W-:Y:S01]  /*1520*/  ISETP.GT.U32.AND P3, PT, R3, R17, PT ;  /* 0x000000110300720c */ /* 0x000fe20003f64070 */
[----:B------:R-:W-:Y:S01]  /*1530*/  IMAD.MOV R18, RZ, RZ, -R18 ;  /* 0x000000ffff127224 */ /* 0x000fe200078e0a12 */
[----:B------:R-:W-:Y:S01]  /*1540*/  ISETP.GE.AND P6, PT, R23, RZ, PT ;  /* 0x000000ff1700720c */ /* 0x000fe20003fc6270 */
[----:B------:R-:W-:Y:S01]  /*1550*/  @!P4 IMAD.IADD R13, R13, 0x1, -R3 ;  /* 0x000000010d0dc824 */ /* 0x000fe200078e0a03 */
[----:B------:R-:W-:Y:S01]  /*1560*/  ISETP.GE.AND P4, PT, R22, RZ, PT ;  /* 0x000000ff1600720c */ /* 0x000fe20003f86270 */
[----:B------:R-:W-:Y:S01]  /*1570*/  @!P0 IMAD.MOV R11, RZ, RZ, -R11 ;  /* 0x000000ffff0b8224 */ /* 0x000fe200078e0a0b */
[----:B------:R-:W-:Y:S01]  /*1580*/  IABS R22, R25 ;  /* 0x0000001900167213 */ /* 0x000fe20000000000 */
[C---:B------:R-:W-:Y:S01]  /*1590*/  IMAD R18, R3.reuse, R18, R21 ;  /* 0x0000001203127224 */ /* 0x040fe200078e0215 */
[----:B------:R-:W-:Y:S01]  /*15a0*/  ISETP.GT.U32.AND P0, PT, R3, R15, PT ;  /* 0x0000000f0300720c */ /* 0x000fe20003f04070 */
[----:B------:R-:W-:Y:S01]  /*15b0*/  @!P2 IMAD.MOV R13, RZ, RZ, -R13 ;  /* 0x000000ffff0da224 */ /* 0x000fe200078e0a0d */
[----:B------:R-:W-:Y:S01]  /*15c0*/  IABS R23, R26 ;  /* 0x0000001a00177213 */ /* 0x000fe20000000000 */
[----:B------:R-:W-:Y:S01]  /*15d0*/  IMAD.HI.U32 R19, R4, R22, RZ ;  /* 0x0000001604137227 */ /* 0x000fe200078e00ff */
[----:B------:R-:W-:-:S02]  /*15e0*/  ISETP.GE.AND P2, PT, R24, RZ, PT ;  /* 0x000000ff1800720c */ /* 0x000fc40003f46270 */
[----:B------:R-:W-:Y:S01]  /*15f0*/  LOP3.LUT R24, R6, 0xd0, RZ, 0xfc, !PT ;  /* 0x000000d006187812 */ /* 0x000fe200078efcff */
[----:B------:R-:W-:Y:S01]  /*1600*/  @!P5 IMAD.IADD R16, R16, 0x1, -R3 ;  /* 0x000000011010d824 */ /* 0x000fe200078e0a03 */
[----:B------:R-:W-:Y:S01]  /*1610*/  ISETP.GT.U32.AND P5, PT, R3, R18, PT ;  /* 0x000000120300720c */ /* 0x000fe20003fa4070 */
[----:B------:R-:W-:Y:S01]  /*1620*/  IMAD.MOV R19, RZ, RZ, -R19 ;  /* 0x000000ffff137224 */ /* 0x000fe200078e0a13 */
[C---:B------:R-:W-:Y:S01]  /*1630*/  LOP3.LUT R44, R6.reuse, 0x84, RZ, 0xfc, !PT ;  /* 0x00000084062c7812 */ /* 0x040fe200078efcff */
[--C-:B------:R-:W-:Y:S01]  /*1640*/  @!P3 IMAD.IADD R17, R17, 0x1, -R3.reuse ;  /* 0x000000011111b824 */ /* 0x100fe200078e0a03 */
[----:B------:R-:W-:Y:S01]  /*1650*/  LOP3.LUT R46, R6, 0x7c, RZ, 0xfc, !PT ;  /* 0x0000007c062e7812 */ /* 0x000fe200078efcff */
[----:B------:R-:W-:Y:S01]  /*1660*/  @!P0 IMAD.IADD R15, R15, 0x1, -R3 ;  /* 0x000000010f0f8824 */ /* 0x000fe200078e0a03 */
[----:B------:R-:W-:Y:S01]  /*1670*/  ISETP.GE.AND P0, PT, R25, RZ, PT ;  /* 0x000000ff1900720c */ /* 0x000fe20003f06270 */
[C---:B------:R-:W-:Y:S01]  /*1680*/  IMAD R19, R3.reuse, R19, R22 ;  /* 0x0000001303137224 */ /* 0x040fe200078e0216 */
[C---:B------:R-:W-:Y:S01]  /*1690*/  ISETP.GT.U32.AND P3, PT, R3.reuse, R17, PT ;  /* 0x000000110300720c */ /* 0x040fe20003f64070 */
[----:B------:R-:W-:Y:S01]  /*16a0*/  @!P1 IMAD.MOV R15, RZ, RZ, -R15 ;  /* 0x000000ffff0f9224 */ /* 0x000fe200078e0a0f */
[----:B------:R-:W-:Y:S01]  /*16b0*/  IABS R22, R24 ;  /* 0x0000001800167213 */ /* 0x000fe20000000000 */
[----:B------:R-:W-:Y:S01]  /*16c0*/  IMAD.HI.U32 R21, R4, R23, RZ ;  /* 0x0000001704157227 */ /* 0x000fe200078e00ff */
[----:B------:R-:W-:-:S02]  /*16d0*/  ISETP.GT.U32.AND P1, PT, R3, R19, PT ;  /* 0x000000130300720c */ /* 0x000fc40003f24070 */
[----:B------:R-:W-:Y:S01]  /*16e0*/  IABS R25, R27 ;  /* 0x0000001b00197213 */ /* 0x000fe20000000000 */
[----:B------:R-:W-:Y:S01]  /*16f0*/  @!P5 IMAD.IADD R18, R18, 0x1, -R3 ;  /* 0x000000011212d824 */ /* 0x000fe200078e0a03 */
[----:B------:R-:W-:Y:S01]  /*1700*/  LOP3.LUT R45, R6, 0x80, RZ, 0xfc, !PT ;  /* 0x00000080062d7812 */ /* 0x000fe200078efcff */
[----:B------:R-:W-:Y:S01]  /*1710*/  @!P4 IMAD.MOV R16, RZ, RZ, -R16 ;  /* 0x000000ffff10c224 */ /* 0x000fe200078e0a10 */
[----:B------:R-:W-:Y:S01]  /*1720*/  ISETP.GE.AND P4, PT, R24, RZ, PT ;  /* 0x000000ff1800720c */ /* 0x000fe20003f86270 */
[----:B------:R-:W-:Y:S01]  /*1730*/  IMAD.MOV R24, RZ, RZ, -R21 ;  /* 0x000000ffff187224 */ /* 0x000fe200078e0a15 */
[----:B------:R-:W-:Y:S01]  /*1740*/  ISETP.GT.U32.AND P5, PT, R3, R18, PT ;  /* 0x000000120300720c */ /* 0x000fe20003fa4070 */
[----:B------:R-:W-:Y:S01]  /*1750*/  IMAD.HI.U32 R20, R4, R22, RZ ;  /* 0x0000001604147227 */ /* 0x000fe200078e00ff */
[C---:B------:R-:W-:Y:S02]  /*1760*/  LOP3.LUT R51, R6.reuse, 0x6c, RZ, 0xfc, !PT ;  /* 0x0000006c06337812 */ /* 0x040fe400078efcff */
[----:B------:R-:W-:Y:S01]  /*1770*/  LOP3.LUT R49, R6, 0x74, RZ, 0xfc, !PT ;  /* 0x0000007406317812 */ /* 0x000fe200078efcff */
[----:B------:R-:W-:Y:S01]  /*1780*/  @!P3 IMAD.IADD R17, R17, 0x1, -R3 ;  /* 0x000000011111b824 */ /* 0x000fe200078e0a03 */
[----:B------:R-:W-:Y:S01]  /*1790*/  ISETP.GE.AND P3, PT, R26, RZ, PT ;  /* 0x000000ff1a00720c */ /* 0x000fe20003f66270 */
[----:B------:R-:W-:Y:S01]  /*17a0*/  IMAD R21, R3, R24, R23 ;  /* 0x0000001803157224 */ /* 0x000fe200078e0217 */
[----:B------:R-:W-:Y:S01]  /*17b0*/  LOP3.LUT R23, R6, 0xc4, RZ, 0xfc, !PT ;  /* 0x000000c406177812 */ /* 0x000fe200078efcff */
[----:B------:R-:W-:Y:S01]  /*17c0*/  IMAD.MOV R20, RZ, RZ, -R20 ;  /* 0x000000ffff147224 */ /* 0x000fe200078e0a14 */
[----:B------:R-:W-:Y:S01]  /*17d0*/  IABS R26, R32 ;  /* 0x00000020001a7213 */ /* 0x000fe20000000000 */
[----:B------:R-:W-:Y:S01]  /*17e0*/  @!P1 IMAD.IADD R19, R19, 0x1, -R3 ;  /* 0x0000000113139824 */ /* 0x000fe200078e0a03 */
[----:B------:R-:W-:Y:S01]  /*17f0*/  IABS R24, R23 ;  /* 0x0000001700187213 */ /* 0x000fe20000000000 */
[----:B------:R-:W-:Y:S01]  /*1800*/  @!P6 IMAD.MOV R17, RZ, RZ, -R17 ;  /* 0x000000ffff11e224 */ /* 0x000fe200078e0a11 */
[C---:B------:R-:W-:Y:S01]  /*1810*/  ISETP.GT.U32.AND P6, PT, R3.reuse, R21, PT ;  /* 0x000000150300720c */ /* 0x040fe20003fc4070 */
[C---:B------:R-:W-:Y:S01]  /*1820*/  IMAD R20, R3.reuse, R20, R22 ;  /* 0x0000001403147224 */ /* 0x040fe200078e0216 */
[C---:B------:R-:W-:Y:S01]  /*1830*/  ISETP.GT.U32.AND P1, PT, R3.reuse, R19, PT ;  /* 0x000000130300720c */ /* 0x040fe20003f24070 */
[----:B------:R-:W-:Y:S01]  /*1840*/  @!P5 IMAD.IADD R18, R18, 0x1, -R3 ;  /* 0x000000011212d824 */ /* 0x000fe200078e0a03 */
[----:B------:R-:W-:Y:S01]  /*1850*/  IABS R48, R51 ;  /* 0x0000003300307213 */ /* 0x000fe20000000000 */
[----:B------:R-:W-:Y:S01]  /*1860*/  IMAD.HI.U32 R22, R4, R25, RZ ;  /* 0x0000001904167227 */ /* 0x000fe200078e00ff */
[----:B------:R-:W-:-:S02]  /*1870*/  ISETP.GT.U32.AND P5, PT, R3, R20, PT ;  /* 0x000000140300720c */ /* 0x000fc40003fa4070 */
[----:B------:R-:W-:Y:S01]  /*1880*/  LOP3.LUT R50, R6, 0x70, RZ, 0xfc, !PT ;  /* 0x0000007006327812 */ /* 0x000fe200078efcff */
[----:B------:R-:W-:Y:S01]  /*1890*/  @!P2 IMAD.MOV R18, RZ, RZ, -R18 ;  /* 0x000000ffff12a224 */ /* 0x000fe200078e0a12 */
[----:B------:R-:W-:Y:S01]  /*18a0*/  ISETP.GE.AND P2, PT, R27, RZ, PT ;  /* 0x000000ff1b00720c */ /* 0x000fe20003f46270 */
[----:B------:R-:W-:Y:S01]  /*18b0*/  IMAD.MOV R22, RZ, RZ, -R22 ;  /* 0x000000ffff167224 */ /* 0x000fe200078e0a16 */
[----:B------:R-:W-:Y:S01]  /*18c0*/  IABS R27, R33 ;  /* 0x00000021001b7213 */ /* 0x000fe20000000000 */
[--C-:B------:R-:W-:Y:S01]  /*18d0*/  @!P6 IMAD.IADD R21, R21, 0x1, -R3.reuse ;  /* 0x000000011515e824 */ /* 0x100fe200078e0a03 */
[----:B------:R-:W-:Y:S01]  /*18e0*/  IABS R47, R50 ;  /* 0x00000032002f7213 */ /* 0x000fe20000000000 */
[----:B------:R-:W-:Y:S01]  /*18f0*/  @!P1 IMAD.IADD R19, R19, 0x1, -R3 ;  /* 0x0000000113139824 */ /* 0x000fe200078e0a03 */
[----:B------:R-:W-:Y:S01]  /*1900*/  ISETP.GE.AND P1, PT, R23, RZ, PT ;  /* 0x000000ff1700720c */ /* 0x000fe20003f26270 */
[----:B------:R-:W-:Y:S01]  /*1910*/  IMAD.HI.U32 R23, R4, R24, RZ ;  /* 0x0000001804177227 */ /* 0x000fe200078e00ff */
[----:B------:R-:W-:-:S02]  /*1920*/  ISETP.GT.U32.AND P6, PT, R3, R21, PT ;  /* 0x000000150300720c */ /* 0x000fc40003fc4070 */
[----:B------:R-:W-:Y:S01]  /*1930*/  LOP3.LUT R52, R6, 0x68, RZ, 0xfc, !PT ;  /* 0x0000006806347812 */ /* 0x000fe200078efcff */
[----:B------:R-:W-:Y:S01]  /*1940*/  @!P5 IMAD.IADD R20, R20, 0x1, -R3 ;  /* 0x000000011414d824 */ /* 0x000fe200078e0a03 */
[C---:B------:R-:W-:Y:S01]  /*1950*/  LOP3.LUT R54, R6.reuse, 0x64, RZ, 0xfc, !PT ;  /* 0x0000006406367812 */ /* 0x040fe200078efcff */
[----:B------:R-:W-:Y:S01]  /*1960*/  IMAD.MOV R23, RZ, RZ, -R23 ;  /* 0x000000ffff177224 */ /* 0x000fe200078e0a17 */
[C---:B------:R-:W-:Y:S01]  /*1970*/  LOP3.LUT R55, R6.reuse, 0x60, RZ, 0xfc, !PT ;  /* 0x0000006006377812 */ /* 0x040fe200078efcff */
[C---:B------:R-:W-:Y:S01]  /*1980*/  IMAD R22, R3.reuse, R22, R25 ;  /* 0x0000001603167224 */ /* 0x040fe200078e0219 */
[C---:B------:R-:W-:Y:S01]  /*1990*/  ISETP.GT.U32.AND P5, PT, R3.reuse, R20, PT ;  /* 0x000000140300720c */ /* 0x040fe20003fa4070 */
[----:B------:R-:W-:Y:S01]  /*19a0*/  IMAD R23, R3, R23, R24 ;  /* 0x0000001703177224 */ /* 0x000fe200078e0218 */
[----:B------:R-:W-:Y:S01]  /*19b0*/  LOP3.LUT R56, R6, 0x5c, RZ, 0xfc, !PT ;  /* 0x0000005c06387812 */ /* 0x000fe200078efcff */
[----:B------:R-:W-:Y:S01]  /*19c0*/  IMAD.HI.U32 R25, R4, R27, RZ ;  /* 0x0000001b04197227 */ /* 0x000fe200078e00ff */
[----:B------:R-:W-:-:S02]  /*19d0*/  LOP3.LUT R57, R6, 0x50, RZ, 0xfc, !PT ;  /* 0x0000005006397812 */ /* 0x000fc400078efcff */
[----:B------:R-:W-:Y:S01]  /*19e0*/  LOP3.LUT R59, R6, 0x44, RZ, 0xfc, !PT ;  /* 0x00000044063b7812 */ /* 0x000fe200078efcff */
[----:B------:R-:W-:Y:S01]  /*19f0*/  @!P6 IMAD.IADD R21, R21, 0x1, -R3 ;  /* 0x000000011515e824 */ /* 0x000fe200078e0a03 */
[C---:B------:R-:W-:Y:S01]  /*1a00*/  ISETP.GT.U32.AND P6, PT, R3.reuse, R23, PT ;  /* 0x000000170300720c */ /* 0x040fe20003fc4070 */
[----:B------:R-:W-:Y:S01]  /*1a10*/  IMAD.MOV R28, RZ, RZ, -R25 ;  /* 0x000000ffff1c7224 */ /* 0x000fe200078e0a19 */
[----:B------:R-:W-:Y:S01]  /*1a20*/  IABS R58, R57 ;  /* 0x00000039003a7213 */ /* 0x000fe20000000000 */
[----:B------:R-:W-:Y:S01]  /*1a30*/  IMAD.HI.U32 R24, R4, R26, RZ ;  /* 0x0000001a04187227 */ /* 0x000fe200078e00ff */
[----:B------:R-:W-:Y:S02]  /*1a40*/  IABS R64, R59 ;  /* 0x0000003b00407213 */ /* 0x000fe40000000000 */
[----:B------:R-:W-:Y:S01]  /*1a50*/  LOP3.LUT R61, R6, 0x34, RZ, 0xfc, !PT ;  /* 0x00000034063d7812 */ /* 0x000fe200078efcff */
[----:B------:R-:W-:Y:S01]  /*1a60*/  @!P5 IMAD.IADD R20, R20, 0x1, -R3 ;  /* 0x000000011414d824 */ /* 0x000fe200078e0a03 */
[C---:B------:R-:W-:Y:S01]  /*1a70*/  ISETP.GT.U32.AND P5, PT, R3.reuse, R22, PT ;  /* 0x000000160300720c */ /* 0x040fe20003fa4070 */
[----:B------:R-:W-:Y:S01]  /*1a80*/  IMAD R25, R3, R28, R27 ;  /* 0x0000001c03197224 */ /* 0x000fe200078e021b */
[----:B------:R-:W-:Y:S01]  /*1a90*/  IABS R72, R61 ;  /* 0x0000003d00487213 */ /* 0x000fe20000000000 */
[----:B------:R-:W-:Y:S01]  /*1aa0*/  IMAD.MOV R24, RZ, RZ, -R24 ;  /* 0x000000ffff187224 */ /* 0x000fe200078e0a18 */
[C---:B------:R-:W-:Y:S01]  /*1ab0*/  LOP3.LUT R65, R6.reuse, 0x1c, RZ, 0xfc, !PT ;  /* 0x0000001c06417812 */ /* 0x040fe200078efcff */
[----:B------:R-:W-:Y:S01]  /*1ac0*/  @!P6 IMAD.IADD R23, R23, 0x1, -R3 ;  /* 0x000000011717e824 */ /* 0x000fe200078e0a03 */
[C---:B------:R-:W-:Y:S01]  /*1ad0*/  ISETP.GT.U32.AND P6, PT, R3.reuse, R25, PT ;  /* 0x000000190300720c */ /* 0x040fe20003fc4070 */
[----:B------:R-:W-:Y:S01]  /*1ae0*/  IMAD R24, R3, R24, R26 ;  /* 0x0000001803187224 */ /* 0x000fe200078e021a */
[----:B------:R-:W-:Y:S01]  /*1af0*/  IABS R63, R65 ;  /* 0x00000041003f7213 */ /* 0x000fe20000000000 */
[----:B------:R-:W-:Y:S01]  /*1b00*/  @!P4 IMAD.MOV R20, RZ, RZ, -R20 ;  /* 0x000000ffff14c224 */ /* 0x000fe200078e0a14 */
[----:B------:R-:W-:Y:S01]  /*1b10*/  LOP3.LUT R67, R6, 0x8, RZ, 0xfc, !PT ;  /* 0x0000000806437812 */ /* 0x000fe200078efcff */
[----:B------:R-:W-:Y:S01]  /*1b20*/  IMAD.HI.U32 R27, R4, R30, RZ ;  /* 0x0000001e041b7227 */ /* 0x000fe200078e00ff */
[----:B------:R-:W-:-:S02]  /*1b30*/  IABS R94, R6 ;  /* 0x00000006005e7213 */ /* 0x000fc40000000000 */
[----:B------:R-:W-:Y:S01]  /*1b40*/  IABS R92, R67 ;  /* 0x00000043005c7213 */ /* 0x000fe20000000000 */
[----:B------:R-:W-:Y:S01]  /*1b50*/  @!P5 IMAD.IADD R22, R22, 0x1, -R3 ;  /* 0x000000011616d824 */ /* 0x000fe200078e0a03 */
[----:B------:R-:W-:Y:S01]  /*1b60*/  ISETP.GT.U32.AND P5, PT, R3, R24, PT ;  /* 0x000000180300720c */ /* 0x000fe20003fa4070 */
[----:B------:R-:W-:Y:S01]  /*1b70*/  IMAD.MOV R27, RZ, RZ, -R27 ;  /* 0x000000ffff1b7224 */ /* 0x000fe200078e0a1b */
[----:B------:R-:W-:Y:S01]  /*1b80*/  SHF.R.S32.HI R196, RZ, 0x5, R196 ;  /* 0x00000005ffc47819 */ /* 0x000fe200000114c4 */
[----:B------:R-:W-:Y:S02]  /*1b90*/  @!P6 IMAD.IADD R25, R25, 0x1, -R3 ;  /* 0x000000011919e824 */ /* 0x000fe400078e0a03 */
[----:B------:R-:W-:-:S03]  /*1ba0*/  IMAD.HI.U32 R26, R4, R29, RZ ;  /* 0x0000001d041a7227 */ /* 0x000fc600078e00ff */
[----:B------:R-:W-:Y:S01]  /*1bb0*/  ISETP.GT.U32.AND P4, PT, R3, R25, PT ;  /* 0x000000190300720c */ /* 0x000fe20003f84070 */
[----:B------:R-:W-:-:S04]  /*1bc0*/  IMAD.HI.U32 R28, R4, R31, RZ ;  /* 0x0000001f041c7227 */ /* 0x000fc800078e00ff */
[--C-:B------:R-:W-:Y:S01]  /*1bd0*/  @!P5 IMAD.IADD R24, R24, 0x1, -R3.reuse ;  /* 0x000000011818d824 */ /* 0x100fe200078e0a03 */
[C---:B------:R-:W-:Y:S01]  /*1be0*/  ISETP.GT.U32.AND P5, PT, R3.reuse, R22, PT ;  /* 0x000000160300720c */ /* 0x040fe20003fa4070 */
[C---:B------:R-:W-:Y:S01]  /*1bf0*/  IMAD R27, R3.reuse, R27, R30 ;  /* 0x0000001b031b7224 */ /* 0x040fe200078e021e */
[----:B------:R-:W-:Y:S01]  /*1c00*/  IABS R30, R37 ;  /* 0x00000025001e7213 */ /* 0x000fe20000000000 */
[----:B------:R-:W-:Y:S01]  /*1c10*/  IMAD.MOV R26, RZ, RZ, -R26 ;  /* 0x000000ffff1a7224 */ /* 0x000fe200078e0a1a */
[----:B------:R-:W-:Y:S01]  /*1c20*/  ISETP.GT.U32.AND P6, PT, R3, R24, PT ;  /* 0x000000180300720c */ /* 0x000fe20003fc4070 */
[----:B------:R-:W-:Y:S02]  /*1c30*/  IMAD.MOV R28, RZ, RZ, -R28 ;  /* 0x000000ffff1c7224 */ /* 0x000fe400078e0a1c */
[----:B------:R-:W-:Y:S01]  /*1c40*/  @!P4 IMAD.IADD R25, R25, 0x1, -R3 ;  /* 0x000000011919c824 */ /* 0x000fe200078e0a03 */
[----:B------:R-:W-:Y:S01]  /*1c50*/  ISETP.GE.AND P4, PT, R33, RZ, PT ;  /* 0x000000ff2100720c */ /* 0x000fe20003f86270 */
[C---:B------:R-:W-:Y:S01]  /*1c60*/  IMAD R26, R3.reuse, R26, R29 ;  /* 0x0000001a031a7224 */ /* 0x040fe200078e021d */
[----:B------:R-:W-:Y:S01]  /*1c70*/  LOP3.LUT R33, R6, 0xa4, RZ, 0xfc, !PT ;  /* 0x000000a406217812 */ /* 0x000fe200078efcff */
[----:B------:R-:W-:Y:S01]  /*1c80*/  IMAD R28, R3, R28, R31 ;  /* 0x0000001c031c7224 */ /* 0x000fe200078e021f */
[----:B------:R-:W-:Y:S01]  /*1c90*/  IABS R31, R38 ;  /* 0x00000026001f7213 */ /* 0x000fe20000000000 */
[----:B------:R-:W-:-:S04]  /*1ca0*/  IMAD.HI.U32 R29, R4, R30, RZ ;  /* 0x0000001e041d7227 */ /* 0x000fc800078e00ff */
[----:B------:R-:W-:Y:S01]  /*1cb0*/  @!P6 IMAD.IADD R24, R24, 0x1, -R3 ;  /* 0x000000011818e824 */ /* 0x000fe200078e0a03 */
[C---:B------:R-:W-:Y:S01]  /*1cc0*/  ISETP.GT.U32.AND P6, PT, R3.reuse, R28, PT ;  /* 0x0000001c0300720c */ /* 0x040fe20003fc4070 */
[----:B------:R-:W-:Y:S02]  /*1cd0*/  IMAD.MOV R29, RZ, RZ, -R29 ;  /* 0x000000ffff1d7224 */ /* 0x000fe400078e0a1d */
[----:B------:R-:W-:Y:S01]  /*1ce0*/  @!P0 IMAD.MOV R19, RZ, RZ, -R19 ;  /* 0x000000ffff138224 */ /* 0x000fe200078e0a13 */
[C---:B------:R-:W-:Y:S01]  /*1cf0*/  ISETP.GT.U32.AND P0, PT, R3.reuse, R23, PT ;  /* 0x000000170300720c */ /* 0x040fe20003f04070 */
[C---:B------:R-:W-:Y:S02]  /*1d00*/  IMAD R29, R3.reuse, R29, R30 ;  /* 0x0000001d031d7224 */ /* 0x040fe400078e021e */
[----:B------:R-:W-:Y:S02]  /*1d10*/  @!P4 IMAD.MOV R25, RZ, RZ, -R25 ;  /* 0x000000ffff19c224 */ /* 0x000fe400078e0a19 */
[----:B------:R-:W-:Y:S01]  /*1d20*/  @!P3 IMAD.MOV R21, RZ, RZ, -R21 ;  /* 0x000000ffff15b224 */ /* 0x000fe200078e0a15 */
[C---:B------:R-:W-:Y:S01]  /*1d30*/  ISETP.GT.U32.AND P4, PT, R3.reuse, R29, PT ;  /* 0x0000001d0300720c */ /* 0x040fe20003f84070 */
[----:B------:R-:W-:Y:S01]  /*1d40*/  IMAD.HI.U32 R30, R4, R31, RZ ;  /* 0x0000001f041e7227 */ /* 0x000fe200078e00ff */
[----:B------:R-:W-:-:S03]  /*1d50*/  ISETP.GT.U32.AND P3, PT, R3, R26, PT ;  /* 0x0000001a0300720c */ /* 0x000fc60003f64070 */
[--C-:B------:R-:W-:Y:S02]  /*1d60*/  @!P6 IMAD.IADD R28, R28, 0x1, -R3.reuse ;  /* 0x000000011c1ce824 */ /* 0x100fe400078e0a03 */
[--C-:B------:R-:W-:Y:S01]  /*1d70*/  @!P5 IMAD.IADD R22, R22, 0x1, -R3.reuse ;  /* 0x000000011616d824 */ /* 0x100fe200078e0a03 */
[----:B------:R-:W-:Y:S01]  /*1d80*/  ISETP.GT.U32.AND P5, PT, R3, R27, PT ;  /* 0x0000001b0300720c */ /* 0x000fe20003fa4070 */
[--C-:B------:R-:W-:Y:S01]  /*1d90*/  @!P0 IMAD.IADD R23, R23, 0x1, -R3.reuse ;  /* 0x0000000117178824 */ /* 0x100fe200078e0a03 */
[----:B------:R-:W-:Y:S01]  /*1da0*/  ISETP.GT.U32.AND P6, PT, R3, R28, PT ;  /* 0x0000001c0300720c */ /* 0x000fe20003fc4070 */
[----:B------:R-:W-:Y:S01]  /*1db0*/  IMAD.MOV R30, RZ, RZ, -R30 ;  /* 0x000000ffff1e7224 */ /* 0x000fe200078e0a1e */
[----:B------:R-:W-:Y:S01]  /*1dc0*/  ISETP.GE.AND P0, PT, R32, RZ, PT ;  /* 0x000000ff2000720c */ /* 0x000fe20003f06270 */
[--C-:B------:R-:W-:Y:S01]  /*1dd0*/  @!P4 IMAD.IADD R29, R29, 0x1, -R3.reuse ;  /* 0x000000011d1dc824 */ /* 0x100fe200078e0a03 */
[----:B------:R-:W-:Y:S01]  /*1de0*/  IABS R32, R33 ;  /* 0x0000002100207213 */ /* 0x000fe20000000000 */
[----:B------:R-:W-:Y:S01]  /*1df0*/  @!P3 IMAD.IADD R26, R26, 0x1, -R3 ;  /* 0x000000011a1ab824 */ /* 0x000fe200078e0a03 */
[----:B------:R-:W-:Y:S01]  /*1e00*/  ISETP.GE.AND P3, PT, R34, RZ, PT ;  /* 0x000000ff2200720c */ /* 0x000fe20003f66270 */
[----:B------:R-:W-:Y:S01]  /*1e10*/  @!P2 IMAD.MOV R22, RZ, RZ, -R22 ;  /* 0x000000ffff16a224 */ /* 0x000fe200078e0a16 */
[C---:B------:R-:W-:Y:S01]  /*1e20*/  ISETP.GT.U32.AND P4, PT, R3.reuse, R29, PT ;  /* 0x0000001d0300720c */ /* 0x040fe20003f84070 */
[C---:B------:R-:W-:Y:S01]  /*1e30*/  IMAD R30, R3.reuse, R30, R31 ;  /* 0x0000001e031e7224 */ /* 0x040fe200078e021f */
[----:B------:R-:W-:Y:S01]  /*1e40*/  ISETP.GT.U32.AND P2, PT, R3, R26, PT ;  /* 0x0000001a0300720c */ /* 0x000fe20003f44070 */
[----:B------:R-:W-:-:S04]  /*1e50*/  IMAD.HI.U32 R31, R4, R32, RZ ;  /* 0x00000020041f7227 */ /* 0x000fc800078e00ff */
[----:B------:R-:W-:Y:S01]  /*1e60*/  @!P6 IMAD.IADD R28, R28, 0x1, -R3 ;  /* 0x000000011c1ce824 */ /* 0x000fe200078e0a03 */
[----:B------:R-:W-:Y:S01]  /*1e70*/  ISETP.GT.U32.AND P6, PT, R3, R30, PT ;  /* 0x0000001e0300720c */ /* 0x000fe20003fc4070 */
[----:B------:R-:W-:Y:S02]  /*1e80*/  IMAD.MOV R31, RZ, RZ, -R31 ;  /* 0x000000ffff1f7224 */ /* 0x000fe400078e0a1f */
[----:B------:R-:W-:Y:S01]  /*1e90*/  @!P5 IMAD.IADD R27, R27, 0x1, -R3 ;  /* 0x000000011b1bd824 */ /* 0x000fe200078e0a03 */
[----:B------:R-:W-:Y:S01]  /*1ea0*/  ISETP.GE.AND P5, PT, R35, RZ, PT ;  /* 0x000000ff2300720c */ /* 0x000fe20003fa6270 */
[C---:B------:R-:W-:Y:S02]  /*1eb0*/  IMAD R31, R3.reuse, R31, R32 ;  /* 0x0000001f031f7224 */ /* 0x040fe400078e0220 */
[----:B------:R-:W-:Y:S01]  /*1ec0*/  @!P1 IMAD.MOV R23, RZ, RZ, -R23 ;  /* 0x000000ffff179224 */ /* 0x000fe200078e0a17 */
[----:B------:R-:W-:Y:S01]  /*1ed0*/  ISETP.GT.U32.AND P1, PT, R3, R27, PT ;  /* 0x0000001b0300720c */ /* 0x000fe20003f24070 */
[--C-:B------:R-:W-:Y:S01]  /*1ee0*/  @!P4 IMAD.IADD R29, R29, 0x1, -R3.reuse ;  /* 0x000000011d1dc824 */ /* 0x100fe200078e0a03 */
[----:B------:R-:W-:Y:S01]  /*1ef0*/  ISETP.GT.U32.AND P4, PT, R3, R31, PT ;  /* 0x0000001f0300720c */ /* 0x000fe20003f84070 */
[--C-:B------:R-:W-:Y:S01]  /*1f00*/  @!P2 IMAD.IADD R26, R26, 0x1, -R3.reuse ;  /* 0x000000011a1aa824 */ /* 0x100fe200078e0a03 */
[----:B------:R-:W-:Y:S01]  /*1f10*/  ISETP.GE.AND P2, PT, R37, RZ, PT ;  /* 0x000000ff2500720c */ /* 0x000fe20003f46270 */
[----:B------:R-:W-:Y:S01]  /*1f20*/  @!P6 IMAD.IADD R30, R30, 0x1, -R3 ;  /* 0x000000011e1ee824 */ /* 0x000fe200078e0a03 */
[----:B------:R-:W-:Y:S01]  /*1f30*/  IABS R37, R41 ;  /* 0x0000002900257213 */ /* 0x000fe20000000000 */
[----:B------:R-:W-:Y:S01]  /*1f40*/  @!P3 IMAD.MOV R26, RZ, RZ, -R26 ;  /* 0x000000ffff1ab224 */ /* 0x000fe200078e0a1a */
[----:B------:R-:W-:Y:S01]  /*1f50*/  ISETP.GE.AND P3, PT, R33, RZ, PT ;  /* 0x000000ff2100720c */ /* 0x000fe20003f66270 */
[----:B------:R-:W-:Y:S01]  /*1f60*/  @!P0 IMAD.MOV R24, RZ, RZ, -R24 ;  /* 0x000000ffff188224 */ /* 0x000fe200078e0a18 */
[----:B------:R-:W-:Y:S01]  /*1f70*/  IABS R33, R39 ;  /* 0x0000002700217213 */ /* 0x000fe20000000000 */
[----:B------:R-:W-:Y:S01]  /*1f80*/  IMAD.HI.U32 R34, R4, R37, RZ ;  /* 0x0000002504227227 */ /* 0x000fe200078e00ff */
[----:B------:R-:W-:-:S02]  /*1f90*/  ISETP.GT.U32.AND P6, PT, R3, R30, PT ;  /* 0x0000001e0300720c */ /* 0x000fc40003fc4070 */
[----:B------:R-:W-:Y:S01]  /*1fa0*/  ISETP.GE.AND P0, PT, R36, RZ, PT ;  /* 0x000000ff2400720c */ /* 0x000fe20003f06270 */
[----:B------:R-:W-:Y:S01]  /*1fb0*/  IMAD.HI.U32 R32, R4, R33, RZ ;  /* 0x0000002104207227 */ /* 0x000fe200078e00ff */
[----:B------:R-:W-:-:S03]  /*1fc0*/  IABS R36, R40 ;  /* 0x0000002800247213 */ /* 0x000fc60000000000 */
[--C-:B------:R-:W-:Y:S01]  /*1fd0*/  @!P1 IMAD.IADD R27, R27, 0x1, -R3.reuse ;  /* 0x000000011b1b9824 */ /* 0x100fe200078e0a03 */
[----:B------:R-:W-:Y:S01]  /*1fe0*/  ISETP.GE.AND P1, PT, R38, RZ, PT ;  /* 0x000000ff2600720c */ /* 0x000fe20003f26270 */
[----:B------:R-:W-:Y:S01]  /*1ff0*/  @!P4 IMAD.IADD R31, R31, 0x1, -R3 ;  /* 0x000000011f1fc824 */ /* 0x000fe200078e0a03 */
[----:B------:R-:W-:Y:S01]  /*2000*/  IABS R38, R42 ;  /* 0x0000002a00267213 */ /* 0x000fe20000000000 */
[----:B------:R-:W-:Y:S01]  /*2010*/  IMAD.MOV R32, RZ, RZ, -R32 ;  /* 0x000000ffff207224 */ /* 0x000fe200078e0a20 */
[----:B------:R-:W-:Y:S01]  /*2020*/  ISETP.GE.AND P4, PT, R39, RZ, PT ;  /* 0x000000ff2700720c */ /* 0x000fe20003f86270 */
[----:B------:R-:W-:Y:S01]  /*2030*/  @!P5 IMAD.MOV R27, RZ, RZ, -R27 ;  /* 0x000000ffff1bd224 */ /* 0x000fe200078e0a1b */
[C---:B------:R-:W-:Y:S01]  /*2040*/  ISETP.GT.U32.AND P5, PT, R3.reuse, R31, PT ;  /* 0x0000001f0300720c */ /* 0x040fe20003fa4070 */
[----:B------:R-:W-:Y:S02]  /*2050*/  IMAD R32, R3, R32, R33 ;  /* 0x0000002003207224 */ /* 0x000fe400078e0221 */
[----:B------:R-:W-:-:S04]  /*2060*/  IMAD.HI.U32 R35, R4, R38, RZ ;  /* 0x0000002604237227 */ /* 0x000fc800078e00ff */
[----:B------:R-:W-:Y:S01]  /*2070*/  @!P6 IMAD.IADD R30, R30, 0x1, -R3 ;  /* 0x000000011e1ee824 */ /* 0x000fe200078e0a03 */
[----:B------:R-:W-:Y:S01]  /*2080*/  ISETP.GT.U32.AND P6, PT, R3, R32, PT ;  /* 0x000000200300720c */ /* 0x000fe20003fc4070 */
[----:B------:R-:W-:Y:S02]  /*2090*/  IMAD.MOV R35, RZ, RZ, -R35 ;  /* 0x000000ffff237224 */ /* 0x000fe400078e0a23 */
[----:B------:R-:W-:-:S04]  /*20a0*/  IMAD.HI.U32 R33, R4, R36, RZ ;  /* 0x0000002404217227 */ /* 0x000fc800078e00ff */
[----:B------:R-:W-:Y:S02]  /*20b0*/  IMAD R35, R3, R35, R38 ;  /* 0x0000002303237224 */ /* 0x000fe400078e0226 */
[----:B------:R-:W-:Y:S02]  /*20c0*/  IMAD.MOV R33, RZ, RZ, -R33 ;  /* 0x000000ffff217224 */ /* 0x000fe400078e0a21 */
[----:B------:R-:W-:Y:S01]  /*20d0*/  @!P5 IMAD.IADD R31, R31, 0x1, -R3 ;  /* 0x000000011f1fd824 */ /* 0x000fe200078e0a03 */
[C---:B------:R-:W-:Y:S01]  /*20e0*/  ISETP.GT.U32.AND P5, PT, R3.reuse, R35, PT ;  /* 0x000000230300720c */ /* 0x040fe20003fa4070 */
[----:B------:R-:W-:Y:S02]  /*20f0*/  IMAD.MOV R34, RZ, RZ, -R34 ;  /* 0x000000ffff227224 */ /* 0x000fe400078e0a22 */
[C---:B------:R-:W-:Y:S01]  /*2100*/  IMAD R33, R3.reuse, R33, R36 ;  /* 0x0000002103217224 */ /* 0x040fe200078e0224 */
[----:B------:R-:W-:Y:S01]  /*2110*/  IABS R36, R43 ;  /* 0x0000002b00247213 */ /* 0x000fe20000000000 */
[----:B------:R-:W-:-:S02]  /*2120*/  IMAD R34, R3, R34, R37 ;  /* 0x0000002203227224 */ /* 0x000fc400078e0225 */
[----:B------:R-:W-:Y:S01]  /*2130*/  @!P6 IMAD.IADD R32, R32, 0x1, -R3 ;  /* 0x000000012020e824 */ /* 0x000fe200078e0a03 */
[C---:B------:R-:W-:Y:S01]  /*2140*/  ISETP.GT.U32.AND P6, PT, R3.reuse, R33, PT ;  /* 0x000000210300720c */ /* 0x040fe20003fc4070 */
[----:B------:R-:W-:Y:S02]  /*2150*/  IMAD.MOV.U32 R37, RZ, RZ, R36 ;  /* 0x000000ffff257224 */ /* 0x000fe400078e0024 */
[----:B------:R-:W-:Y:S01]  /*2160*/  @!P2 IMAD.MOV R29, RZ, RZ, -R29 ;  /* 0x000000ffff1da224 */ /* 0x000fe200078e0a1d */
[C---:B------:R-:W-:Y:S01]  /*2170*/  ISETP.GT.U32.AND P2, PT, R3.reuse, R34, PT ;  /* 0x000000220300720c */ /* 0x040fe20003f44070 */
[----:B------:R-:W-:Y:S01]  /*2180*/  @!P1 IMAD.MOV R30, RZ, RZ, -R30 ;  /* 0x000000ffff1e9224 */ /* 0x000fe200078e0a1e */
[----:B------:R-:W-:Y:S01]  /*2190*/  ISETP.GE.AND P1, PT, R40, RZ, PT ;  /* 0x000000ff2800720c */ /* 0x000fe20003f26270 */
[----:B------:R-:W-:Y:S01]  /*21a0*/  @!P0 IMAD.MOV R28, RZ, RZ, -R28 ;  /* 0x000000ffff1c8224 */ /* 0x000fe200078e0a1c */
[----:B------:R-:W-:Y:S01]  /*21b0*/  ISETP.GT.U32.AND P0, PT, R3, R32, PT ;  /* 0x000000200300720c */ /* 0x000fe20003f04070 */
[----:B------:R-:W-:Y:S01]  /*21c0*/  IMAD.HI.U32 R36, R4, R37, RZ ;  /* 0x0000002504247227 */ /* 0x000fe200078e00ff */
[----:B------:R-:W-:-:S03]  /*21d0*/  LOP3.LUT R40, R6, 0x8c, RZ, 0xfc, !PT ;  /* 0x0000008c06287812 */ /* 0x000fc600078efcff */
[--C-:B------:R-:W-:Y:S01]  /*21e0*/  @!P5 IMAD.IADD R35, R35, 0x1, -R3.reuse ;  /* 0x000000012323d824 */ /* 0x100fe200078e0a03 */
[----:B------:R-:W-:Y:S01]  /*21f0*/  IABS R38, R40 ;  /* 0x0000002800267213 */ /* 0x000fe20000000000 */
[----:B------:R-:W-:Y:S02]  /*2200*/  IMAD.MOV R36, RZ, RZ, -R36 ;  /* 0x000000ffff247224 */ /* 0x000fe400078e0a24 */
[----:B------:R-:W-:Y:S01]  /*2210*/  @!P2 IMAD.IADD R34, R34, 0x1, -R3 ;  /* 0x000000012222a824 */ /* 0x000fe200078e0a03 */
[C---:B------:R-:W-:Y:S01]  /*2220*/  ISETP.GT.U32.AND P5, PT, R3.reuse, R35, PT ;  /* 0x000000230300720c */ /* 0x040fe20003fa4070 */
[----:B------:R-:W-:Y:S02]  /*2230*/  IMAD R36, R3, R36, R37 ;  /* 0x0000002403247224 */ /* 0x000fe400078e0225 */
[----:B------:R-:W-:-:S04]  /*2240*/  IMAD.HI.U32 R37, R4, R38, RZ ;  /* 0x0000002604257227 */ /* 0x000fc800078e00ff */
[----:B------:R-:W-:Y:S01]  /*2250*/  @!P0 IMAD.IADD R32, R32, 0x1, -R3 ;  /* 0x0000000120208824 */ /* 0x000fe200078e0a03 */
[----:B------:R-:W-:Y:S01]  /*2260*/  ISETP.GE.AND P0, PT, R41, RZ, PT ;  /* 0x000000ff2900720c */ /* 0x000fe20003f06270 */
[----:B------:R-:W-:Y:S01]  /*2270*/  IMAD.MOV R37, RZ, RZ, -R37 ;  /* 0x000000ffff257224 */ /* 0x000fe200078e0a25 */
[----:B------:R-:W-:Y:S01]  /*2280*/  LOP3.LUT R41, R6, 0x88, RZ, 0xfc, !PT ;  /* 0x0000008806297812 */ /* 0x000fe200078efcff */
[----:B------:R-:W-:Y:S01]  /*2290*/  @!P3 IMAD.MOV R31, RZ, RZ, -R31 ;  /* 0x000000ffff1fb224 */ /* 0x000fe200078e0a1f */
[C---:B------:R-:W-:Y:S01]  /*22a0*/  ISETP.GT.U32.AND P3, PT, R3.reuse, R34, PT ;  /* 0x000000220300720c */ /* 0x040fe20003f64070 */
[----:B------:R-:W-:Y:S01]  /*22b0*/  @!P4 IMAD.MOV R32, RZ, RZ, -R32 ;  /* 0x000000ffff20c224 */ /* 0x000fe200078e0a20 */
[C---:B------:R-:W-:Y:S01]  /*22c0*/  ISETP.GT.U32.AND P4, PT, R3.reuse, R36, PT ;  /* 0x000000240300720c */ /* 0x040fe20003f84070 */
[----:B------:R-:W-:Y:S01]  /*22d0*/  IMAD R37, R3, R37, R38 ;  /* 0x0000002503257224 */ /* 0x000fe200078e0226 */
[----:B------:R-:W-:Y:S01]  /*22e0*/  IABS R39, R41 ;  /* 0x0000002900277213 */ /* 0x000fe20000000000 */
[----:B------:R-:W-:-:S02]  /*22f0*/  @!P5 IMAD.IADD R35, R35, 0x1, -R3 ;  /* 0x000000012323d824 */ /* 0x000fc400078e0a03 */
[--C-:B------:R-:W-:Y:S01]  /*2300*/  @!P6 IMAD.IADD R33, R33, 0x1, -R3.reuse ;  /* 0x000000012121e824 */ /* 0x100fe200078e0a03 */
[C---:B------:R-:W-:Y:S01]  /*2310*/  ISETP.GT.U32.AND P5, PT, R3.reuse, R37, PT ;  /* 0x000000250300720c */ /* 0x040fe20003fa4070 */
[----:B------:R-:W-:Y:S01]  /*2320*/  IMAD.HI.U32 R38, R4, R39, RZ ;  /* 0x0000002704267227 */ /* 0x000fe200078e00ff */
[----:B------:R-:W-:Y:S02]  /*2330*/  ISETP.GE.AND P6, PT, R42, RZ, PT ;  /* 0x000000ff2a00720c */ /* 0x000fe40003fc6270 */
[----:B------:R-:W-:Y:S01]  /*2340*/  ISETP.GT.U32.AND P2, PT, R3, R33, PT ;  /* 0x000000210300720c */ /* 0x000fe20003f44070 */
[--C-:B------:R-:W-:Y:S01]  /*2350*/  @!P3 IMAD.IADD R34, R34, 0x1, -R3.reuse ;  /* 0x000000012222b824 */ /* 0x100fe200078e0a03 */
[----:B------:R-:W-:Y:S01]  /*2360*/  ISETP.GE.AND P3, PT, R40, RZ, PT ;  /* 0x000000ff2800720c */ /* 0x000fe20003f66270 */
[--C-:B------:R-:W-:Y:S01]  /*2370*/  @!P4 IMAD.IADD R36, R36, 0x1, -R3.reuse ;  /* 0x000000012424c824 */ /* 0x100fe200078e0a03 */
[----:B------:R-:W-:Y:S01]  /*2380*/  IABS R40, R44 ;  /* 0x0000002c00287213 */ /* 0x000fe20000000000 */
[----:B------:R-:W-:Y:S01]  /*2390*/  IMAD.MOV R38, RZ, RZ, -R38 ;  /* 0x000000ffff267224 */ /* 0x000fe200078e0a26 */
[----:B------:R-:W-:Y:S01]  /*23a0*/  ISETP.GE.AND P4, PT, R41, RZ, PT ;  /* 0x000000ff2900720c */ /* 0x000fe20003f86270 */
[----:B------:R-:W-:Y:S01]  /*23b0*/  @!P0 IMAD.MOV R34, RZ, RZ, -R34 ;  /* 0x000000ffff228224 */ /* 0x000fe200078e0a22 */
[----:B------:R-:W-:Y:S01]  /*23c0*/  IABS R42, R45 ;  /* 0x0000002d002a7213 */ /* 0x000fe20000000000 */
[----:B------:R-:W-:Y:S01]  /*23d0*/  @!P5 IMAD.IADD R37, R37, 0x1, -R3 ;  /* 0x000000012525d824 */ /* 0x000fe200078e0a03 */
[C---:B------:R-:W-:Y:S01]  /*23e0*/  ISETP.GT.U32.AND P5, PT, R3.reuse, R36, PT ;  /* 0x000000240300720c */ /* 0x040fe20003fa4070 */
[----:B------:R-:W-:-:S02]  /*23f0*/  IMAD R38, R3, R38, R39 ;  /* 0x0000002603267224 */ /* 0x000fc400078e0227 */
[----:B------:R-:W-:Y:S01]  /*2400*/  IMAD.HI.U32 R39, R4, R40, RZ ;  /* 0x0000002804277227 */ /* 0x000fe200078e00ff */
[----:B------:R-:W-:-:S03]  /*2410*/  ISETP.GT.U32.AND P0, PT, R3, R37, PT ;  /* 0x000000250300720c */ /* 0x000fc60003f04070 */
[----:B------:R-:W-:Y:S01]  /*2420*/  @!P2 IMAD.IADD R33, R33, 0x1, -R3 ;  /* 0x000000012121a824 */ /* 0x000fe200078e0a03 */
[----:B------:R-:W-:Y:S01]  /*2430*/  ISETP.GE.AND P2, PT, R43, RZ, PT ;  /* 0x000000ff2b00720c */ /* 0x000fe20003f46270 */
[----:B------:R-:W-:Y:S01]  /*2440*/  IMAD.MOV R39, RZ, RZ, -R39 ;  /* 0x000000ffff277224 */ /* 0x000fe200078e0a27 */
[----:B------:R-:W-:Y:S01]  /*2450*/  IABS R43, R46 ;  /* 0x0000002e002b7213 */ /* 0x000fe20000000000 */
[----:B------:R-:W-:Y:S01]  /*2460*/  @!P1 IMAD.MOV R33, RZ, RZ, -R33 ;  /* 0x000000ffff219224 */ /* 0x000fe200078e0a21 */
[C---:B------:R-:W-:Y:S01]  /*2470*/  ISETP.GT.U32.AND P1, PT, R3.reuse, R38, PT ;  /* 0x000000260300720c */ /* 0x040fe20003f24070 */
[C---:B------:R-:W-:Y:S02]  /*2480*/  IMAD R39, R3.reuse, R39, R40 ;  /* 0x0000002703277224 */ /* 0x040fe400078e0228 */
[----:B------:R-:W-:Y:S02]  /*2490*/  @!P5 IMAD.IADD R36, R36, 0x1, -R3 ;  /* 0x000000012424d824 */ /* 0x000fe400078e0a03 */
[----:B------:R-:W-:Y:S01]  /*24a0*/  IMAD.HI.U32 R41, R4, R43, RZ ;  /* 0x0000002b04297227 */ /* 0x000fe200078e00ff */
[----:B------:R-:W-:-:S03]  /*24b0*/  ISETP.GT.U32.AND P5, PT, R3, R39, PT ;  /* 0x000000270300720c */ /* 0x000fc60003fa4070 */
[----:B------:R-:W-:Y:S01]  /*24c0*/  @!P6 IMAD.MOV R35, RZ, RZ, -R35 ;  /* 0x000000ffff23e224 */ /* 0x000fe200078e0a23 */
[----:B------:R-:W-:Y:S01]  /*24d0*/  ISETP.GE.AND P6, PT, R44, RZ, PT ;  /* 0x000000ff2c00720c */ /* 0x000fe20003fc6270 */
[----:B------:R-:W-:Y:S02]  /*24e0*/  IMAD.MOV R44, RZ, RZ, -R41 ;  /* 0x000000ffff2c7224 */ /* 0x000fe400078e0a29 */
[----:B------:R-:W-:Y:S01]  /*24f0*/  @!P1 IMAD.IADD R38, R38, 0x1, -R3 ;  /* 0x0000000126269824 */ /* 0x000fe200078e0a03 */
[----:B------:R-:W-:Y:S01]  /*2500*/  ISETP.GE.AND P1, PT, R46, RZ, PT ;  /* 0x000000ff2e00720c */ /* 0x000fe20003f26270 */
[----:B------:R-:W-:Y:S01]  /*2510*/  IMAD R41, R3, R44, R43 ;  /* 0x0000002c03297224 */ /* 0x000fe200078e022b */
[----:B------:R-:W-:Y:S01]  /*2520*/  IABS R46, R49 ;  /* 0x00000031002e7213 */ /* 0x000fe20000000000 */
[----:B------:R-:W-:-:S04]  /*2530*/  IMAD.HI.U32 R40, R4, R42, RZ ;  /* 0x0000002a04287227 */ /* 0x000fc800078e00ff */
[--C-:B------:R-:W-:Y:S01]  /*2540*/  @!P5 IMAD.IADD R39, R39, 0x1, -R3.reuse ;  /* 0x000000012727d824 */ /* 0x100fe200078e0a03 */
[----:B------:R-:W-:Y:S01]  /*2550*/  ISETP.GT.U32.AND P5, PT, R3, R38, PT ;  /* 0x000000260300720c */ /* 0x000fe20003fa4070 */
[----:B------:R-:W-:Y:S01]  /*2560*/  @!P0 IMAD.IADD R37, R37, 0x1, -R3 ;  /* 0x0000000125258824 */ /* 0x000fe200078e0a03 */
[----:B------:R-:W-:Y:S01]  /*2570*/  ISETP.GE.AND P0, PT, R45, RZ, PT ;  /* 0x000000ff2d00720c */ /* 0x000fe20003f06270 */
[----:B------:R-:W-:Y:S01]  /*2580*/  IMAD.MOV R40, RZ, RZ, -R40 ;  /* 0x000000ffff287224 */ /* 0x000fe200078e0a28 */
[----:B------:R-:W-:Y:S01]  /*2590*/  LOP3.LUT R45, R6, 0x78, RZ, 0xfc, !PT ;  /* 0x00000078062d7812 */ /* 0x000fe200078efcff */
[----:B------:R-:W-:Y:S01]  /*25a0*/  @!P2 IMAD.MOV R36, RZ, RZ, -R36 ;  /* 0x000000ffff24a224 */ /* 0x000fe200078e0a24 */
[C---:B------:R-:W-:Y:S01]  /*25b0*/  ISETP.GT.U32.AND P2, PT, R3.reuse, R39, PT ;  /* 0x000000270300720c */ /* 0x040fe20003f44070 */
[----:B------:R-:W-:Y:S01]  /*25c0*/  IMAD R40, R3, R40, R42 ;  /* 0x0000002803287224 */ /* 0x000fe200078e022a */
[----:B------:R-:W-:Y:S01]  /*25d0*/  IABS R43, R45 ;  /* 0x0000002d002b7213 */ /* 0x000fe20000000000 */
[----:B------:R-:W-:-:S02]  /*25e0*/  @!P3 IMAD.MOV R37, RZ, RZ, -R37 ;  /* 0x000000ffff25b224 */ /* 0x000fc400078e0a25 */
[----:B------:R-:W-:Y:S01]  /*25f0*/  IMAD.HI.U32 R44, R4, R47, RZ ;  /* 0x0000002f042c7227 */ /* 0x000fe200078e00ff */
[----:B------:R-:W-:-:S03]  /*2600*/  ISETP.GT.U32.AND P3, PT, R3, R40, PT ;  /* 0x000000280300720c */ /* 0x000fc60003f64070 */
[----:B------:R-:W-:Y:S01]  /*2610*/  @!P5 IMAD.IADD R38, R38, 0x1, -R3 ;  /* 0x000000012626d824 */ /* 0x000fe200078e0a03 */
[----:B------:R-:W-:Y:S01]  /*2620*/  ISETP.GT.U32.AND P5, PT, R3, R41, PT ;  /* 0x000000290300720c */ /* 0x000fe20003fa4070 */
[----:B------:R-:W-:-:S04]  /*2630*/  IMAD.HI.U32 R42, R4, R43, RZ ;  /* 0x0000002b042a7227 */ /* 0x000fc800078e00ff */
[----:B------:R-:W-:Y:S02]  /*2640*/  IMAD.MOV R42, RZ, RZ, -R42 ;  /* 0x000000ffff2a7224 */ /* 0x000fe400078e0a2a */
[----:B------:R-:W-:Y:S01]  /*2650*/  @!P2 IMAD.IADD R39, R39, 0x1, -R3 ;  /* 0x000000012727a824 */ /* 0x000fe200078e0a03 */
[----:B------:R-:W-:Y:S01]  /*2660*/  ISETP.GE.AND P2, PT, R45, RZ, PT ;  /* 0x000000ff2d00720c */ /* 0x000fe20003f46270 */
[----:B------:R-:W-:Y:S02]  /*2670*/  IMAD R42, R3, R42, R43 ;  /* 0x0000002a032a7224 */ /* 0x000fe400078e022b */
[----:B------:R-:W-:-:S04]  /*2680*/  IMAD.HI.U32 R45, R4, R48, RZ ;  /* 0x00000030042d7227 */ /* 0x000fc800078e00ff */
[--C-:B------:R-:W-:Y:S02]  /*2690*/  @!P5 IMAD.IADD R41, R41, 0x1, -R3.reuse ;  /* 0x000000012929d824 */ /* 0x100fe400078e0a03 */
[----:B------:R-:W-:Y:S01]  /*26a0*/  @!P3 IMAD.IADD R40, R40, 0x1, -R3 ;  /* 0x000000012828b824 */ /* 0x000fe200078e0a03 */
[C---:B------:R-:W-:Y:S01]  /*26b0*/  ISETP.GT.U32.AND P3, PT, R3.reuse, R42, PT ;  /* 0x0000002a0300720c */ /* 0x040fe20003f64070 */
[----:B------:R-:W-:Y:S01]  /*26c0*/  IMAD.MOV R45, RZ, RZ, -R45 ;  /* 0x000000ffff2d7224 */ /* 0x000fe200078e0a2d */
[C---:B------:R-:W-:Y:S01]  /*26d0*/  ISETP.GT.U32.AND P5, PT, R3.reuse, R41, PT ;  /* 0x000000290300720c */ /* 0x040fe20003fa4070 */
[----:B------:R-:W-:Y:S01]  /*26e0*/  @!P4 IMAD.MOV R38, RZ, RZ, -R38 ;  /* 0x000000ffff26c224 */ /* 0x000fe200078e0a26 */
[----:B------:R-:W-:Y:S01]  /*26f0*/  ISETP.GT.U32.AND P4, PT, R3, R40, PT ;  /* 0x000000280300720c */ /* 0x000fe20003f84070 */
[----:B------:R-:W-:-:S04]  /*2700*/  IMAD.HI.U32 R43, R4, R46, RZ ;  /* 0x0000002e042b7227 */ /* 0x000fc800078e00ff */
[----:B------:R-:W-:Y:S02]  /*2710*/  IMAD R45, R3, R45, R48 ;  /* 0x0000002d032d7224 */ /* 0x000fe400078e0230 */
[----:B------:R-:W-:Y:S02]  /*2720*/  IMAD.MOV R43, RZ, RZ, -R43 ;  /* 0x000000ffff2b7224 */ /* 0x000fe400078e0a2b */
[----:B------:R-:W-:Y:S02]  /*2730*/  IMAD.MOV R44, RZ, RZ, -R44 ;  /* 0x000000ffff2c7224 */ /* 0x000fe400078e0a2c */
[----:B------:R-:W-:Y:S02]  /*2740*/  @!P5 IMAD.IADD R41, R41, 0x1, -R3 ;  /* 0x000000012929d824 */ /* 0x000fe400078e0a03 */
[C---:B------:R-:W-:Y:S02]  /*2750*/  IMAD R43, R3.reuse, R43, R46 ;  /* 0x0000002b032b7224 */ /* 0x040fe400078e022e */
[----:B------:R-:W-:Y:S01]  /*2760*/  @!P1 IMAD.MOV R41, RZ, RZ, -R41 ;  /* 0x000000ffff299224 */ /* 0x000fe200078e0a29 */
[----:B------:R-:W-:Y:S01]  /*2770*/  ISETP.GT.U32.AND P1, PT, R3, R45, PT ;  /* 0x0000002d0300720c */ /* 0x000fe20003f24070 */
[----:B------:R-:W-:-:S02]  /*2780*/  @!P3 IMAD.IADD R42, R42, 0x1, -R3 ;  /* 0x000000012a2ab824 */ /* 0x000fc400078e0a03 */
[C---:B------:R-:W-:Y:S01]  /*2790*/  IMAD R44, R3.reuse, R44, R47 ;  /* 0x0000002c032c7224 */ /* 0x040fe200078e022f */
[----:B------:R-:W-:Y:S01]  /*27a0*/  IABS R47, R52 ;  /* 0x00000034002f7213 */ /* 0x000fe20000000000 */
[----:B------:R-:W-:Y:S01]  /*27b0*/  @!P4 IMAD.IADD R40, R40, 0x1, -R3 ;  /* 0x000000012828c824 */ /* 0x000fe200078e0a03 */
[C---:B------:R-:W-:Y:S01]  /*27c0*/  ISETP.GT.U32.AND P3, PT, R3.reuse, R42, PT ;  /* 0x0000002a0300720c */ /* 0x040fe20003f64070 */
[----:B------:R-:W-:Y:S01]  /*27d0*/  @!P6 IMAD.MOV R39, RZ, RZ, -R39 ;  /* 0x000000ffff27e224 */ /* 0x000fe200078e0a27 */
[----:B------:R-:W-:Y:S01]  /*27e0*/  ISETP.GT.U32.AND P4, PT, R3, R43, PT ;  /* 0x0000002b0300720c */ /* 0x000fe20003f84070 */
[----:B------:R-:W-:Y:S01]  /*27f0*/  IMAD.HI.U32 R46, R4, R47, RZ ;  /* 0x0000002f042e7227 */ /* 0x000fe200078e00ff */
[----:B------:R-:W-:Y:S02]  /*2800*/  ISETP.GE.AND P6, PT, R49, RZ, PT ;  /* 0x000000ff3100720c */ /* 0x000fe40003fc6270 */
[----:B------:R-:W-:Y:S01]  /*2810*/  IABS R49, R54 ;  /* 0x0000003600317213 */ /* 0x000fe20000000000 */
[----:B------:R-:W-:Y:S01]  /*2820*/  @!P1 IMAD.IADD R45, R45, 0x1, -R3 ;  /* 0x000000012d2d9824 */ /* 0x000fe200078e0a03 */
[----:B------:R-:W-:Y:S01]  /*2830*/  ISETP.GT.U32.AND P5, PT, R3, R44, PT ;  /* 0x0000002c0300720c */ /* 0x000fe20003fa4070 */
[----:B------:R-:W-:-:S02]  /*2840*/  IMAD.MOV R46, RZ, RZ, -R46 ;  /* 0x000000ffff2e7224 */ /* 0x000fc400078e0a2e */
[----:B------:R-:W-:Y:S01]  /*2850*/  @!P0 IMAD.MOV R40, RZ, RZ, -R40 ;  /* 0x000000ffff288224 */ /* 0x000fe200078e0a28 */
[C---:B------:R-:W-:Y:S01]  /*2860*/  ISETP.GT.U32.AND P1, PT, R3.reuse, R45, PT ;  /* 0x0000002d0300720c */ /* 0x040fe20003f24070 */
[----:B------:R-:W-:Y:S01]  /*2870*/  IMAD R46, R3, R46, R47 ;  /* 0x0000002e032e7224 */ /* 0x000fe200078e022f */
[----:B------:R-:W-:Y:S01]  /*2880*/  ISETP.GE.AND P0, PT, R50, RZ, PT ;  /* 0x000000ff3200720c */ /* 0x000fe20003f06270 */
[----:B------:R-:W-:-:S04]  /*2890*/  IMAD.HI.U32 R47, R4, R49, RZ ;  /* 0x00000031042f7227 */ /* 0x000fc800078e00ff */
[--C-:B------:R-:W-:Y:S01]  /*28a0*/  @!P3 IMAD.IADD R42, R42, 0x1, -R3.reuse ;  /* 0x000000012a2ab824 */ /* 0x100fe200078e0a03 */
[----:B------:R-:W-:Y:S01]  /*28b0*/  ISETP.GE.AND P3, PT, R51, RZ, PT ;  /* 0x000000ff3300720c */ /* 0x000fe20003f66270 */
[----:B------:R-:W-:Y:S01]  /*28c0*/  @!P4 IMAD.IADD R43, R43, 0x1, -R3 ;  /* 0x000000012b2bc824 */ /* 0x000fe200078e0a03 */
[----:B------:R-:W-:Y:S01]  /*28d0*/  IABS R51, R55 ;  /* 0x0000003700337213 */ /* 0x000fe20000000000 */
[----:B------:R-:W-:Y:S02]  /*28e0*/  IMAD.MOV R50, RZ, RZ, -R47 ;  /* 0x000000ffff327224 */ /* 0x000fe400078e0a2f */
[----:B------:R-:W-:Y:S01]  /*28f0*/  @!P2 IMAD.MOV R42, RZ, RZ, -R42 ;  /* 0x000000ffff2aa224 */ /* 0x000fe200078e0a2a */
[C---:B------:R-:W-:Y:S01]  /*2900*/  ISETP.GT.U32.AND P4, PT, R3.reuse, R43, PT ;  /* 0x0000002b0300720c */ /* 0x040fe20003f84070 */
[C---:B------:R-:W-:Y:S01]  /*2910*/  IMAD R47, R3.reuse, R50, R49 ;  /* 0x00000032032f7224 */ /* 0x040fe200078e0231 */
[----:B------:R-:W-:Y:S01]  /*2920*/  ISETP.GT.U32.AND P2, PT, R3, R46, PT ;  /* 0x0000002e0300720c */ /* 0x000fe20003f44070 */
[----:B------:R-:W-:Y:S01]  /*2930*/  IMAD.HI.U32 R48, R4, R51, RZ ;  /* 0x0000003304307227 */ /* 0x000fe200078e00ff */
[----:B------:R-:W-:-:S03]  /*2940*/  LOP3.LUT R50, R6, 0x58, RZ, 0xfc, !PT ;  /* 0x0000005806327812 */ /* 0x000fc600078efcff */
[--C-:B------:R-:W-:Y:S01]  /*2950*/  @!P1 IMAD.IADD R45, R45, 0x1, -R3.reuse ;  /* 0x000000012d2d9824 */ /* 0x100fe200078e0a03 */
[C---:B------:R-:W-:Y:S01]  /*2960*/  ISETP.GT.U32.AND P1, PT, R3.reuse, R47, PT ;  /* 0x0000002f0300720c */ /* 0x040fe20003f24070 */
[----:B------:R-:W-:Y:S02]  /*2970*/  IMAD.MOV R48, RZ, RZ, -R48 ;  /* 0x000000ffff307224 */ /* 0x000fe400078e0a30 */
[----:B------:R-:W-:Y:S02]  /*2980*/  @!P5 IMAD.IADD R44, R44, 0x1, -R3 ;  /* 0x000000012c2cd824 */ /* 0x000fe400078e0a03 */
[----:B------:R-:W-:Y:S02]  /*2990*/  IMAD R48, R3, R48, R51 ;  /* 0x0000003003307224 */ /* 0x000fe400078e0233 */
[--C-:B------:R-:W-:Y:S01]  /*29a0*/  @!P4 IMAD.IADD R43, R43, 0x1, -R3.reuse ;  /* 0x000000012b2bc824 */ /* 0x100fe200078e0a03 */
[C---:B------:R-:W-:Y:S01]  /*29b0*/  ISETP.GT.U32.AND P5, PT, R3.reuse, R44, PT ;  /* 0x0000002c0300720c */ /* 0x040fe20003fa4070 */
[----:B------:R-:W-:Y:S01]  /*29c0*/  @!P2 IMAD.IADD R46, R46, 0x1, -R3 ;  /* 0x000000012e2ea824 */ /* 0x000fe200078e0a03 */
[----:B------:R-:W-:Y:S01]  /*29d0*/  ISETP.GE.AND P4, PT, R52, RZ, PT ;  /* 0x000000ff3400720c */ /* 0x000fe20003f86270 */
[----:B------:R-:W-:Y:S01]  /*29e0*/  @!P3 IMAD.MOV R45, RZ, RZ, -R45 ;  /* 0x000000ffff2db224 */ /* 0x000fe200078e0a2d */
[C---:B------:R-:W-:Y:S01]  /*29f0*/  ISETP.GT.U32.AND P3, PT, R3.reuse, R48, PT ;  /* 0x000000300300720c */ /* 0x040fe20003f64070 */
[----:B------:R-:W-:Y:S01]  /*2a00*/  @!P6 IMAD.MOV R43, RZ, RZ, -R43 ;  /* 0x000000ffff2be224 */ /* 0x000fe200078e0a2b */
[----:B------:R-:W-:Y:S01]  /*2a10*/  ISETP.GT.U32.AND P6, PT, R3, R46, PT ;  /* 0x0000002e0300720c */ /* 0x000fe20003fc4070 */
[----:B------:R-:W-:Y:S01]  /*2a20*/  @!P1 IMAD.IADD R47, R47, 0x1, -R3 ;  /* 0x000000012f2f9824 */ /* 0x000fe200078e0a03 */
[----:B------:R-:W-:Y:S01]  /*2a30*/  IABS R52, R56 ;  /* 0x0000003800347213 */ /* 0x000fe20000000000 */
[----:B------:R-:W-:Y:S01]  /*2a40*/  IMAD R2, R2, UR4, RZ ;  /* 0x0000000402027c24 */ /* 0x000fe2000f8e02ff */
[----:B------:R-:W-:Y:S01]  /*2a50*/  ISETP.GE.AND P2, PT, R55, RZ, PT ;  /* 0x000000ff3700720c */ /* 0x000fe20003f46270 */
[----:B------:R-:W-:Y:S01]  /*2a60*/  ULDC UR4, c[0x0][0x240] ;  /* 0x0000900000047ab9 */ /* 0x000fe20000000800 */
[----:B------:R-:W-:Y:S01]  /*2a70*/  ISETP.GT.U32.AND P1, PT, R3, R47, PT ;  /* 0x0000002f0300720c */ /* 0x000fe20003f24070 */
[----:B------:R-:W-:Y:S01]  /*2a80*/  IMAD.HI.U32 R49, R4, R52, RZ ;  /* 0x0000003404317227 */ /* 0x000fe200078e00ff */
[----:B------:R-:W-:-:S03]  /*2a90*/  LOP3.LUT R55, R6, 0x54, RZ, 0xfc, !PT ;  /* 0x0000005406377812 */ /* 0x000fc600078efcff */
[----:B------:R-:W-:Y:S01]  /*2aa0*/  @!P5 IMAD.IADD R44, R44, 0x1, -R3 ;  /* 0x000000012c2cd824 */ /* 0x000fe200078e0a03 */
[----:B------:R-:W-:Y:S01]  /*2ab0*/  ISETP.GE.AND P5, PT, R54, RZ, PT ;  /* 0x000000ff3600720c */ /* 0x000fe20003fa6270 */
[----:B------:R-:W-:Y:S01]  /*2ac0*/  IMAD.MOV R49, RZ, RZ, -R49 ;  /* 0x000000ffff317224 */ /* 0x000fe200078e0a31 */
[----:B------:R-:W-:Y:S01]  /*2ad0*/  IABS R54, R50 ;  /* 0x0000003200367213 */ /* 0x000fe20000000000 */
[--C-:B------:R-:W-:Y:S02]  /*2ae0*/  @!P3 IMAD.IADD R48, R48, 0x1, -R3.reuse ;  /* 0x000000013030b824 */ /* 0x100fe400078e0a03 */
[----:B------:R-:W-:Y:S01]  /*2af0*/  @!P6 IMAD.IADD R46, R46, 0x1, -R3 ;  /* 0x000000012e2ee824 */ /* 0x000fe200078e0a03 */
[----:B------:R-:W-:Y:S01]  /*2b00*/  ISETP.GE.AND P6, PT, R50, RZ, PT ;  /* 0x000000ff3200720c */ /* 0x000fe20003fc6270 */
[----:B------:R-:W-:Y:S01]  /*2b10*/  @!P0 IMAD.MOV R44, RZ, RZ, -R44 ;  /* 0x000000ffff2c8224 */ /* 0x000fe200078e0a2c */
[----:B------:R-:W-:Y:S01]  /*2b20*/  ISETP.GE.AND P0, PT, R56, RZ, PT ;  /* 0x000000ff3800720c */ /* 0x000fe20003f06270 */
[C---:B------:R-:W-:Y:S01]  /*2b30*/  IMAD R50, R3.reuse, R49, R52 ;  /* 0x0000003103327224 */ /* 0x040fe200078e0234 */
[----:B------:R-:W-:Y:S01]  /*2b40*/  IABS R56, R55 ;  /* 0x0000003700387213 */ /* 0x000fe20000000000 */
[----:B------:R-:W-:Y:S01]  /*2b50*/  IMAD.HI.U32 R49, R4, R54, RZ ;  /* 0x0000003604317227 */ /* 0x000fe200078e00ff */
[----:B------:R-:W-:-:S03]  /*2b60*/  ISETP.GT.U32.AND P3, PT, R3, R48, PT ;  /* 0x000000300300720c */ /* 0x000fc60003f64070 */
[----:B------:R-:W-:Y:S01]  /*2b70*/  @!P1 IMAD.IADD R47, R47, 0x1, -R3 ;  /* 0x000000012f2f9824 */ /* 0x000fe200078e0a03 */
[----:B------:R-:W-:Y:S01]  /*2b80*/  ISETP.GT.U32.AND P1, PT, R3, R50, PT ;  /* 0x000000320300720c */ /* 0x000fe20003f24070 */
[----:B------:R-:W-:Y:S02]  /*2b90*/  IMAD.MOV R51, RZ, RZ, -R49 ;  /* 0x000000ffff337224 */ /* 0x000fe400078e0a31 */
[----:B------:R-:W-:-:S04]  /*2ba0*/  IMAD.HI.U32 R49, R4, R56, RZ ;  /* 0x0000003804317227 */ /* 0x000fc800078e00ff */
[C---:B------:R-:W-:Y:S02]  /*2bb0*/  IMAD R54, R3.reuse, R51, R54 ;  /* 0x0000003303367224 */ /* 0x040fe400078e0236 */
[----:B------:R-:W-:Y:S02]  /*2bc0*/  IMAD.MOV R51, RZ, RZ, -R49 ;  /* 0x000000ffff337224 */ /* 0x000fe400078e0a31 */
[--C-:B------:R-:W-:Y:S01]  /*2bd0*/  @!P3 IMAD.IADD R48, R48, 0x1, -R3.reuse ;  /* 0x000000013030b824 */ /* 0x100fe200078e0a03 */
[C---:B------:R-:W-:Y:S01]  /*2be0*/  ISETP.GT.U32.AND P3, PT, R3.reuse, R54, PT ;  /* 0x000000360300720c */ /* 0x040fe20003f64070 */
[C---:B------:R-:W-:Y:S02]  /*2bf0*/  IMAD R56, R3.reuse, R51, R56 ;  /* 0x0000003303387224 */ /* 0x040fe400078e0238 */
[----:B------:R-:W-:Y:S02]  /*2c00*/  @!P1 IMAD.IADD R50, R50, 0x1, -R3 ;  /* 0x0000000132329824 */ /* 0x000fe400078e0a03 */
[----:B------:R-:W-:Y:S01]  /*2c10*/  @!P2 IMAD.MOV R48, RZ, RZ, -R48 ;  /* 0x000000ffff30a224 */ /* 0x000fe200078e0a30 */
[C---:B------:R-:W-:Y:S01]  /*2c20*/  ISETP.GT.U32.AND P2, PT, R3.reuse, R56, PT ;  /* 0x000000380300720c */ /* 0x040fe20003f44070 */
[----:B------:R-:W-:Y:S01]  /*2c30*/  IMAD.HI.U32 R49, R4, R58, RZ ;  /* 0x0000003a04317227 */ /* 0x000fe200078e00ff */
[----:B------:R-:W-:-:S03]  /*2c40*/  ISETP.GT.U32.AND P1, PT, R3, R50, PT ;  /* 0x000000320300720c */ /* 0x000fc60003f24070 */
[----:B------:R-:W-:Y:S01]  /*2c50*/  @!P5 IMAD.MOV R47, RZ, RZ, -R47 ;  /* 0x000000ffff2fd224 */ /* 0x000fe200078e0a2f */
[----:B------:R-:W-:Y:S01]  /*2c60*/  ISETP.GE.AND P5, PT, R57, RZ, PT ;  /* 0x000000ff3900720c */ /* 0x000fe20003fa6270 */
[----:B------:R-:W-:Y:S01]  /*2c70*/  IMAD.MOV R49, RZ, RZ, -R49 ;  /* 0x000000ffff317224 */ /* 0x000fe200078e0a31 */
[----:B------:R-:W-:Y:S01]  /*2c80*/  LOP3.LUT R57, R6, 0x48, RZ, 0xfc, !PT ;  /* 0x0000004806397812 */ /* 0x000fe200078efcff */
[----:B------:R-:W-:Y:S01]  /*2c90*/  @!P4 IMAD.MOV R46, RZ, RZ, -R46 ;  /* 0x000000ffff2ec224 */ /* 0x000fe200078e0a2e */
[----:B------:R-:W-:Y:S01]  /*2ca0*/  ISETP.GE.AND P4, PT, R55, RZ, PT ;  /* 0x000000ff3700720c */ /* 0x000fe20003f86270 */
[C---:B------:R-:W-:Y:S01]  /*2cb0*/  IMAD R58, R3.reuse, R49, R58 ;  /* 0x00000031033a7224 */ /* 0x040fe200078e023a */
[----:B------:R-:W-:Y:S01]  /*2cc0*/  IABS R62, R57 ;  /* 0x00000039003e7213 */ /* 0x000fe20000000000 */
[--C-:B------:R-:W-:Y:S01]  /*2cd0*/  @!P2 IMAD.IADD R56, R56, 0x1, -R3.reuse ;  /* 0x000000013838a824 */ /* 0x100fe200078e0a03 */
[----:B------:R-:W-:Y:S01]  /*2ce0*/  LOP3.LUT R55, R6, 0x4c, RZ, 0xfc, !PT ;  /* 0x0000004c06377812 */ /* 0x000fe200078efcff */
[--C-:B------:R-:W-:Y:S01]  /*2cf0*/  @!P1 IMAD.IADD R50, R50, 0x1, -R3.reuse ;  /* 0x0000000132329824 */ /* 0x100fe200078e0a03 */
[C---:B------:R-:W-:Y:S01]  /*2d00*/  ISETP.GT.U32.AND P1, PT, R3.reuse, R58, PT ;  /* 0x0000003a0300720c */ /* 0x040fe20003f24070 */
[----:B------:R-:W-:Y:S01]  /*2d10*/  @!P3 IMAD.IADD R54, R54, 0x1, -R3 ;  /* 0x000000013636b824 */ /* 0x000fe200078e0a03 */
[C---:B------:R-:W-:Y:S01]  /*2d20*/  ISETP.GT.U32.AND P2, PT, R3.reuse, R56, PT ;  /* 0x000000380300720c */ /* 0x040fe20003f44070 */
[----:B------:R-:W-:Y:S01]  /*2d30*/  IMAD.MOV.U32 R52, RZ, RZ, R50 ;  /* 0x000000ffff347224 */ /* 0x000fe200078e0032 */
[----:B------:R-:W-:Y:S01]  /*2d40*/  IABS R51, R55 ;  /* 0x0000003700337213 */ /* 0x000fe20000000000 */
[----:B------:R-:W-:Y:S01]  /*2d50*/  IMAD.HI.U32 R50, R4, R62, RZ ;  /* 0x0000003e04327227 */ /* 0x000fe200078e00ff */
[----:B------:R-:W-:-:S03]  /*2d60*/  ISETP.GT.U32.AND P3, PT, R3, R54, PT ;  /* 0x000000360300720c */ /* 0x000fc60003f64070 */
[----:B------:R-:W-:Y:S01]  /*2d70*/  @!P0 IMAD.MOV R52, RZ, RZ, -R52 ;  /* 0x000000ffff348224 */ /* 0x000fe200078e0a34 */
[----:B------:R-:W-:Y:S01]  /*2d80*/  ISETP.GE.AND P0, PT, R55, RZ, PT ;  /* 0x000000ff3700720c */ /* 0x000fe20003f06270 */
[----:B------:R-:W-:Y:S02]  /*2d90*/  IMAD.MOV R55, RZ, RZ, -R50 ;  /* 0x000000ffff377224 */ /* 0x000fe400078e0a32 */
[----:B------:R-:W-:-:S04]  /*2da0*/  IMAD.HI.U32 R49, R4, R51, RZ ;  /* 0x0000003304317227 */ /* 0x000fc800078e00ff */
[C---:B------:R-:W-:Y:S02]  /*2db0*/  IMAD R62, R3.reuse, R55, R62 ;  /* 0x00000037033e7224 */ /* 0x040fe400078e023e */
[--C-:B------:R-:W-:Y:S02]  /*2dc0*/  @!P2 IMAD.IADD R56, R56, 0x1, -R3.reuse ;  /* 0x000000013838a824 */ /* 0x100fe400078e0a03 */
[----:B------:R-:W-:Y:S02]  /*2dd0*/  @!P1 IMAD.IADD R58, R58, 0x1, -R3 ;  /* 0x000000013a3a9824 */ /* 0x000fe400078e0a03 */
[----:B------:R-:W-:Y:S01]  /*2de0*/  @!P4 IMAD.MOV R56, RZ, RZ, -R56 ;  /* 0x000000ffff38c224 */ /* 0x000fe200078e0a38 */
[C---:B------:R-:W-:Y:S01]  /*2df0*/  ISETP.GT.U32.AND P4, PT, R3.reuse, R62, PT ;  /* 0x0000003e0300720c */ /* 0x040fe20003f84070 */
[----:B------:R-:W-:Y:S01]  /*2e00*/  IMAD.MOV R60, RZ, RZ, -R49 ;  /* 0x000000ffff3c7224 */ /* 0x000fe200078e0a31 */
[----:B------:R-:W-:Y:S01]  /*2e10*/  ISETP.GT.U32.AND P1, PT, R3, R58, PT ;  /* 0x0000003a0300720c */ /* 0x000fe20003f24070 */
[----:B------:R-:W-:-:S04]  /*2e20*/  IMAD.HI.U32 R49, R4, R64, RZ ;  /* 0x0000004004317227 */ /* 0x000fc800078e00ff */
[----:B------:R-:W-:Y:S02]  /*2e30*/  IMAD.MOV R49, RZ, RZ, -R49 ;  /* 0x000000ffff317224 */ /* 0x000fe400078e0a31 */
[--C-:B------:R-:W-:Y:S01]  /*2e40*/  @!P3 IMAD.IADD R54, R54, 0x1, -R3.reuse ;  /* 0x000000013636b824 */ /* 0x100fe200078e0a03 */
[----:B------:R-:W-:Y:S01]  /*2e50*/  ISETP.GE.AND P3, PT, R57, RZ, PT ;  /* 0x000000ff3900720c */ /* 0x000fe20003f66270 */
[C---:B------:R-:W-:Y:S01]  /*2e60*/  IMAD R64, R3.reuse, R49, R64 ;  /* 0x0000003103407224 */ /* 0x040fe200078e0240 */
[----:B------:R-:W-:Y:S01]  /*2e70*/  LOP3.LUT R49, R6, 0x40, RZ, 0xfc, !PT ;  /* 0x0000004006317812 */ /* 0x000fe200078efcff */
[--C-:B------:R-:W-:Y:S01]  /*2e80*/  @!P4 IMAD.IADD R62, R62, 0x1, -R3.reuse ;  /* 0x000000013e3ec824 */ /* 0x100fe200078e0a03 */
[----:B------:R-:W-:Y:S01]  /*2e90*/  LOP3.LUT R57, R6, 0x3c, RZ, 0xfc, !PT ;  /* 0x0000003c06397812 */ /* 0x000fe200078efcff */
[----:B------:R-:W-:Y:S01]  /*2ea0*/  @!P1 IMAD.IADD R58, R58, 0x1, -R3 ;  /* 0x000000013a3a9824 */ /* 0x000fe200078e0a03 */
[----:B------:R-:W-:Y:S01]  /*2eb0*/  IABS R66, R49 ;  /* 0x0000003100427213 */ /* 0x000fe20000000000 */
[----:B------:R-:W-:Y:S01]  /*2ec0*/  IMAD R50, R3, R60, R51 ;  /* 0x0000003c03327224 */ /* 0x000fe200078e0233 */
[----:B------:R-:W-:Y:S01]  /*2ed0*/  ISETP.GE.AND P1, PT, R49, RZ, PT ;  /* 0x000000ff3100720c */ /* 0x000fe20003f26270 */
[----:B------:R-:W-:Y:S01]  /*2ee0*/  @!P5 IMAD.MOV R58, RZ, RZ, -R58 ;  /* 0x000000ffff3ad224 */ /* 0x000fe200078e0a3a */
[C---:B------:R-:W-:Y:S01]  /*2ef0*/  ISETP.GT.U32.AND P4, PT, R3.reuse, R62, PT ;  /* 0x0000003e0300720c */ /* 0x040fe20003f84070 */
[----:B------:R-:W-:Y:S01]  /*2f00*/  IMAD.HI.U32 R49, R4, R66, RZ ;  /* 0x0000004204317227 */ /* 0x000fe200078e00ff */
[----:B------:R-:W-:-:S02]  /*2f10*/  ISETP.GT.U32.AND P2, PT, R3, R50, PT ;  /* 0x000000320300720c */ /* 0x000fc40003f44070 */
[----:B------:R-:W-:Y:S01]  /*2f20*/  IABS R68, R57 ;  /* 0x0000003900447213 */ /* 0x000fe20000000000 */
[----:B------:R-:W-:Y:S01]  /*2f30*/  IMAD.MOV R49, RZ, RZ, -R49 ;  /* 0x000000ffff317224 */ /* 0x000fe200078e0a31 */
[----:B------:R-:W-:Y:S01]  /*2f40*/  ISETP.GT.U32.AND P5, PT, R3, R64, PT ;  /* 0x000000400300720c */ /* 0x000fe20003fa4070 */
[----:B------:R-:W-:Y:S01]  /*2f50*/  @!P6 IMAD.MOV R54, RZ, RZ, -R54 ;  /* 0x000000ffff36e224 */ /* 0x000fe200078e0a36 */
[----:B------:R-:W-:Y:S01]  /*2f60*/  ISETP.GE.AND P6, PT, R59, RZ, PT ;  /* 0x000000ff3b00720c */ /* 0x000fe20003fc6270 */
[----:B------:R-:W-:Y:S01]  /*2f70*/  IMAD R66, R3, R49, R66 ;  /* 0x0000003103427224 */ /* 0x000fe200078e0242 */
[----:B------:R-:W-:Y:S01]  /*2f80*/  LOP3.LUT R59, R6, 0x38, RZ, 0xfc, !PT ;  /* 0x00000038063b7812 */ /* 0x000fe200078efcff */
[----:B------:R-:W-:-:S03]  /*2f90*/  IMAD.HI.U32 R51, R4, R68, RZ ;  /* 0x0000004404337227 */ /* 0x000fc600078e00ff */
[----:B------:R-:W-:Y:S01]  /*2fa0*/  IABS R55, R59 ;  /* 0x0000003b00377213 */ /* 0x000fe20000000000 */
[----:B------:R-:W-:Y:S01]  /*2fb0*/  @!P4 IMAD.IADD R62, R62, 0x1, -R3 ;  /* 0x000000013e3ec824 */ /* 0x000fe200078e0a03 */
[C---:B------:R-:W-:Y:S01]  /*2fc0*/  ISETP.GT.U32.AND P4, PT, R3.reuse, R66, PT ;  /* 0x000000420300720c */ /* 0x040fe20003f84070 */
[----:B------:R-:W-:Y:S02]  /*2fd0*/  IMAD.MOV R51, RZ, RZ, -R51 ;  /* 0x000000ffff337224 */ /* 0x000fe400078e0a33 */
[----:B------:R-:W-:Y:S02]  /*2fe0*/  @!P2 IMAD.IADD R50, R50, 0x1, -R3 ;  /* 0x000000013232a824 */ /* 0x000fe400078e0a03 */
[C---:B------:R-:W-:Y:S02]  /*2ff0*/  IMAD R68, R3.reuse, R51, R68 ;  /* 0x0000003303447224 */ /* 0x040fe400078e0244 */
[----:B------:R-:W-:Y:S01]  /*3000*/  IMAD.HI.U32 R51, R4, R72, RZ ;  /* 0x0000004804337227 */ /* 0x000fe200078e00ff */
[----:B------:R-:W-:-:S03]  /*3010*/  ISETP.GT.U32.AND P2, PT, R3, R50, PT ;  /* 0x000000320300720c */ /* 0x000fc60003f44070 */
[----:B------:R-:W-:Y:S02]  /*3020*/  IMAD.MOV R51, RZ, RZ, -R51 ;  /* 0x000000ffff337224 */ /* 0x000fe400078e0a33 */
[--C-:B------:R-:W-:Y:S02]  /*3030*/  @!P4 IMAD.IADD R66, R66, 0x1, -R3.reuse ;  /* 0x000000014242c824 */ /* 0x100fe400078e0a03 */
[C---:B------:R-:W-:Y:S02]  /*3040*/  IMAD R72, R3.reuse, R51, R72 ;  /* 0x0000003303487224 */ /* 0x040fe400078e0248 */
[----:B------:R-:W-:Y:S01]  /*3050*/  @!P5 IMAD.IADD R64, R64, 0x1, -R3 ;  /* 0x000000014040d824 */ /* 0x000fe200078e0a03 */
[----:B------:R-:W-:Y:S01]  /*3060*/  ISETP.GT.U32.AND P4, PT, R3, R66, PT ;  /* 0x000000420300720c */ /* 0x000fe20003f84070 */
[----:B------:R-:W-:-:S03]  /*3070*/  IMAD.HI.U32 R49, R4, R55, RZ ;  /* 0x0000003704317227 */ /* 0x000fc600078e00ff */
[----:B------:R-:W-:Y:S01]  /*3080*/  ISETP.GT.U32.AND P5, PT, R3, R64, PT ;  /* 0x000000400300720c */ /* 0x000fe20003fa4070 */
[----:B------:R-:W-:Y:S01]  /*3090*/  @!P2 IMAD.IADD R50, R50, 0x1, -R3 ;  /* 0x000000013232a824 */ /* 0x000fe200078e0a03 */
[----:B------:R-:W-:Y:S01]  /*30a0*/  ISETP.GE.AND P2, PT, R57, RZ, PT ;  /* 0x000000ff3900720c */ /* 0x000fe20003f46270 */
[----:B------:R-:W-:Y:S01]  /*30b0*/  IMAD.MOV R70, RZ, RZ, -R49 ;  /* 0x000000ffff467224 */ /* 0x000fe200078e0a31 */
[C---:B------:R-:W-:Y:S01]  /*30c0*/  LOP3.LUT R57, R6.reuse, 0x2c, RZ, 0xfc, !PT ;  /* 0x0000002c06397812 */ /* 0x040fe200078efcff */
[----:B------:R-:W-:Y:S02]  /*30d0*/  IMAD.MOV.U32 R60, RZ, RZ, R50 ;  /* 0x000000ffff3c7224 */ /* 0x000fe400078e0032 */
[C---:B------:R-:W-:Y:S01]  /*30e0*/  IMAD R50, R3.reuse, R70, R55 ;  /* 0x0000004603327224 */ /* 0x040fe200078e0237 */
[----:B------:R-:W-:Y:S01]  /*30f0*/  LOP3.LUT R55, R6, 0x30, RZ, 0xfc, !PT ;  /* 0x0000003006377812 */ /* 0x000fe200078efcff */
[--C-:B------:R-:W-:Y:S01]  /*3100*/  @!P4 IMAD.IADD R66, R66, 0x1, -R3.reuse ;  /* 0x000000014242c824 */ /* 0x100fe200078e0a03 */
[C---:B------:R-:W-:Y:S01]  /*3110*/  ISETP.GT.U32.AND P4, PT, R3.reuse, R72, PT ;  /* 0x000000480300720c */ /* 0x040fe20003f84070 */
[----:B------:R-:W-:Y:S01]  /*3120*/  @!P0 IMAD.MOV R60, RZ, RZ, -R60 ;  /* 0x000000ffff3c8224 */ /* 0x000fe200078e0a3c */
[C---:B------:R-:W-:Y:S01]  /*3130*/  ISETP.GT.U32.AND P0, PT, R3.reuse, R68, PT ;  /* 0x000000440300720c */ /* 0x040fe20003f04070 */
[----:B------:R-:W-:Y:S01]  /*3140*/  @!P5 IMAD.IADD R64, R64, 0x1, -R3 ;  /* 0x000000014040d824 */ /* 0x000fe200078e0a03 */
[----:B------:R-:W-:Y:S01]  /*3150*/  IABS R74, R55 ;  /* 0x00000037004a7213 */ /* 0x000fe20000000000 */
[----:B------:R-:W-:Y:S01]  /*3160*/  @!P3 IMAD.MOV R62, RZ, RZ, -R62 ;  /* 0x000000ffff3eb224 */ /* 0x000fe200078e0a3e */
[----:B------:R-:W-:Y:S01]  /*3170*/  ISETP.GT.U32.AND P5, PT, R3, R50, PT ;  /* 0x000000320300720c */ /* 0x000fe20003fa4070 */
[----:B------:R-:W-:Y:S01]  /*3180*/  @!P6 IMAD.MOV R64, RZ, RZ, -R64 ;  /* 0x000000ffff40e224 */ /* 0x000fe200078e0a40 */
[----:B------:R-:W-:Y:S01]  /*3190*/  IABS R76, R57 ;  /* 0x00000039004c7213 */ /* 0x000fe20000000000 */
[----:B------:R-:W-:Y:S01]  /*31a0*/  IMAD.HI.U32 R49, R4, R74, RZ ;  /* 0x0000004a04317227 */ /* 0x000fe200078e00ff */
[----:B------:R-:W-:-:S02]  /*31b0*/  ISETP.GE.AND P6, PT, R61, RZ, PT ;  /* 0x000000ff3d00720c */ /* 0x000fc40003fc6270 */
[----:B------:R-:W-:Y:S01]  /*31c0*/  ISETP.GE.AND P3, PT, R59, RZ, PT ;  /* 0x000000ff3b00720c */ /* 0x000fe20003f66270 */
[----:B------:R-:W-:Y:S02]  /*31d0*/  @!P4 IMAD.IADD R72, R72, 0x1, -R3 ;  /* 0x000000014848c824 */ /* 0x000fe400078e0a03 */
[----:B------:R-:W-:Y:S02]  /*31e0*/  IMAD.MOV R49, RZ, RZ, -R49 ;  /* 0x000000ffff317224 */ /* 0x000fe400078e0a31 */
[----:B------:R-:W-:Y:S01]  /*31f0*/  @!P0 IMAD.IADD R68, R68, 0x1, -R3 ;  /* 0x0000000144448824 */ /* 0x000fe200078e0a03 */
[C---:B------:R-:W-:Y:S01]  /*3200*/  ISETP.GT.U32.AND P4, PT, R3.reuse, R72, PT ;  /* 0x000000480300720c */ /* 0x040fe20003f84070 */
[C---:B------:R-:W-:Y:S01]  /*3210*/  IMAD R74, R3.reuse, R49, R74 ;  /* 0x00000031034a7224 */ /* 0x040fe200078e024a */
[----:B------:R-:W-:Y:S01]  /*3220*/  LOP3.LUT R49, R6, 0x28, RZ, 0xfc, !PT ;  /* 0x0000002806317812 */ /* 0x000fe200078efcff */
[----:B------:R-:W-:Y:S01]  /*3230*/  IMAD.HI.U32 R51, R4, R76, RZ ;  /* 0x0000004c04337227 */ /* 0x000fe200078e00ff */
[----:B------:R-:W-:-:S03]  /*3240*/  ISETP.GT.U32.AND P0, PT, R3, R68, PT ;  /* 0x000000440300720c */ /* 0x000fc60003f04070 */
[----:B------:R-:W-:Y:S02]  /*3250*/  @!P5 IMAD.IADD R50, R50, 0x1, -R3 ;  /* 0x000000013232d824 */ /* 0x000fe400078e0a03 */
[----:B------:R-:W-:Y:S02]  /*3260*/  IMAD.MOV R51, RZ, RZ, -R51 ;  /* 0x000000ffff337224 */ /* 0x000fe400078e0a33 */
[----:B------:R-:W-:Y:S01]  /*3270*/  @!P1 IMAD.MOV R66, RZ, RZ, -R66 ;  /* 0x000000ffff429224 */ /* 0x000fe200078e0a42 */
[C---:B------:R-:W-:Y:S01]  /*3280*/  ISETP.GT.U32.AND P5, PT, R3.reuse, R50, PT ;  /* 0x000000320300720c */ /* 0x040fe20003fa4070 */
[--C-:B------:R-:W-:Y:S01]  /*3290*/  @!P4 IMAD.IADD R72, R72, 0x1, -R3.reuse ;  /* 0x000000014848c824 */ /* 0x100fe200078e0a03 */
[C---:B------:R-:W-:Y:S01]  /*32a0*/  ISETP.GT.U32.AND P4, PT, R3.reuse, R74, PT ;  /* 0x0000004a0300720c */ /* 0x040fe20003f84070 */
[----:B------:R-:W-:Y:S01]  /*32b0*/  IMAD R76, R3, R51, R76 ;  /* 0x00000033034c7224 */ /* 0x000fe200078e024c */
[----:B------:R-:W-:Y:S01]  /*32c0*/  LOP3.LUT R51, R6, 0x24, RZ, 0xfc, !PT ;  /* 0x0000002406337812 */ /* 0x000fe200078efcff */
[----:B------:R-:W-:Y:S01]  /*32d0*/  @!P6 IMAD.MOV R72, RZ, RZ, -R72 ;  /* 0x000000ffff48e224 */ /* 0x000fe200078e0a48 */
[----:B------:R-:W-:Y:S01]  /*32e0*/  ISETP.GE.AND P1, PT, R55, RZ, PT ;  /* 0x000000ff3700720c */ /* 0x000fe20003f26270 */
[----:B------:R-:W-:Y:S01]  /*32f0*/  @!P0 IMAD.IADD R68, R68, 0x1, -R3 ;  /* 0x0000000144448824 */ /* 0x000fe200078e0a03 */
[----:B------:R-:W-:-:S02]  /*3300*/  ISETP.GT.U32.AND P6, PT, R3, R76, PT ;  /* 0x0000004c0300720c */ /* 0x000fc40003fc4070 */
[----:B------:R-:W-:Y:S01]  /*3310*/  ISETP.GE.AND P0, PT, R57, RZ, PT ;  /* 0x000000ff3900720c */ /* 0x000fe20003f06270 */
[----:B------:R-:W-:Y:S01]  /*3320*/  @!P2 IMAD.MOV R68, RZ, RZ, -R68 ;  /* 0x000000ffff44a224 */ /* 0x000fe200078e0a44 */
[----:B------:R-:W-:Y:S01]  /*3330*/  IABS R57, R49 ;  /* 0x0000003100397213 */ /* 0x000fe20000000000 */
[--C-:B------:R-:W-:Y:S01]  /*3340*/  @!P5 IMAD.IADD R50, R50, 0x1, -R3.reuse ;  /* 0x000000013232d824 */ /* 0x100fe200078e0a03 */
[----:B------:R-:W-:Y:S01]  /*3350*/  IABS R59, R51 ;  /* 0x00000033003b7213 */ /* 0x000fe20000000000 */
[----:B------:R-:W-:Y:S01]  /*3360*/  @!P4 IMAD.IADD R74, R74, 0x1, -R3 ;  /* 0x000000014a4ac824 */ /* 0x000fe200078e0a03 */
[----:B------:R-:W-:Y:S01]  /*3370*/  ISETP.GE.AND P5, PT, R49, RZ, PT ;  /* 0x000000ff3100720c */ /* 0x000fe20003fa6270 */
[----:B------:R-:W-:Y:S01]  /*3380*/  IMAD.HI.U32 R49, R4, R57, RZ ;  /* 0x0000003904317227 */ /* 0x000fe200078e00ff */
[----:B------:R-:W-:Y:S02]  /*3390*/  LOP3.LUT R55, R6, 0x20, RZ, 0xfc, !PT ;  /* 0x0000002006377812 */ /* 0x000fe400078efcff */
[----:B------:R-:W-:Y:S01]  /*33a0*/  ISETP.GT.U32.AND P4, PT, R3, R74, PT ;  /* 0x0000004a0300720c */ /* 0x000fe20003f84070 */
[----:B------:R-:W-:Y:S01]  /*33b0*/  IMAD.MOV.U32 R70, RZ, RZ, R50 ;  /* 0x000000ffff467224 */ /* 0x000fe200078e0032 */
[----:B------:R-:W-:Y:S01]  /*33c0*/  IABS R61, R55 ;  /* 0x00000037003d7213 */ /* 0x000fe20000000000 */
[----:B------:R-:W-:Y:S01]  /*33d0*/  IMAD.HI.U32 R50, R4, R59, RZ ;  /* 0x0000003b04327227 */ /* 0x000fe200078e00ff */
[----:B------:R-:W-:-:S03]  /*33e0*/  ISETP.GE.AND P2, PT, R51, RZ, PT ;  /* 0x000000ff3300720c */ /* 0x000fc60003f46270 */
[----:B------:R-:W-:Y:S02]  /*33f0*/  IMAD.MOV R78, RZ, RZ, -R49 ;  /* 0x000000ffff4e7224 */ /* 0x000fe400078e0a31 */
[----:B------:R-:W-:Y:S02]  /*3400*/  @!P6 IMAD.IADD R76, R76, 0x1, -R3 ;  /* 0x000000014c4ce824 */ /* 0x000fe400078e0a03 */
[----:B------:R-:W-:Y:S02]  /*3410*/  IMAD.MOV R80, RZ, RZ, -R50 ;  /* 0x000000ffff507224 */ /* 0x000fe400078e0a32 */
[C---:B------:R-:W-:Y:S01]  /*3420*/  IMAD R50, R3.reuse, R78, R57 ;  /* 0x0000004e03327224 */ /* 0x040fe200078e0239 */
[C---:B------:R-:W-:Y:S01]  /*3430*/  ISETP.GT.U32.AND P6, PT, R3.reuse, R76, PT ;  /* 0x0000004c0300720c */ /* 0x040fe20003fc4070 */
[----:B------:R-:W-:Y:S01]  /*3440*/  @!P4 IMAD.IADD R74, R74, 0x1, -R3 ;  /* 0x000000014a4ac824 */ /* 0x000fe200078e0a03 */
[----:B------:R-:W-:Y:S01]  /*3450*/  LOP3.LUT R57, R6, 0x18, RZ, 0xfc, !PT ;  /* 0x0000001806397812 */ /* 0x000fe200078efcff */
[----:B------:R-:W-:Y:S01]  /*3460*/  IMAD.HI.U32 R51, R4, R61, RZ ;  /* 0x0000003d04337227 */ /* 0x000fe200078e00ff */
[----:B------:R-:W-:-:S03]  /*3470*/  ISETP.GT.U32.AND P4, PT, R3, R50, PT ;  /* 0x000000320300720c */ /* 0x000fc60003f84070 */
[----:B------:R-:W-:Y:S02]  /*3480*/  IMAD.MOV R82, RZ, RZ, -R51 ;  /* 0x000000ffff527224 */ /* 0x000fe400078e0a33 */
[C---:B------:R-:W-:Y:S01]  /*3490*/  IMAD R78, R3.reuse, R80, R59 ;  /* 0x00000050034e7224 */ /* 0x040fe200078e023b */
[C---:B------:R-:W-:Y:S01]  /*34a0*/  LOP3.LUT R59, R6.reuse, 0x14, RZ, 0xfc, !PT ;  /* 0x00000014063b7812 */ /* 0x040fe200078efcff */
[C---:B------:R-:W-:Y:S01]  /*34b0*/  IMAD R80, R3.reuse, R82, R61 ;  /* 0x0000005203507224 */ /* 0x040fe200078e023d */
[----:B------:R-:W-:Y:S01]  /*34c0*/  LOP3.LUT R61, R6, 0x10, RZ, 0xfc, !PT ;  /* 0x00000010063d7812 */ /* 0x000fe200078efcff */
[--C-:B------:R-:W-:Y:S01]  /*34d0*/  @!P6 IMAD.IADD R76, R76, 0x1, -R3.reuse ;  /* 0x000000014c4ce824 */ /* 0x100fe200078e0a03 */
[----:B------:R-:W-:Y:S01]  /*34e0*/  ISETP.GT.U32.AND P6, PT, R3, R78, PT ;  /* 0x0000004e0300720c */ /* 0x000fe20003fc4070 */
[----:B------:R-:W-:Y:S01]  /*34f0*/  @!P3 IMAD.MOV R70, RZ, RZ, -R70 ;  /* 0x000000ffff46b224 */ /* 0x000fe200078e0a46 */
[----:B------:R-:W-:Y:S01]  /*3500*/  ISETP.GE.AND P3, PT, R55, RZ, PT ;  /* 0x000000ff3700720c */ /* 0x000fe20003f66270 */
[----:B------:R-:W-:Y:S01]  /*3510*/  @!P4 IMAD.IADD R50, R50, 0x1, -R3 ;  /* 0x000000013232c824 */ /* 0x000fe200078e0a03 */
[----:B------:R-:W-:Y:S01]  /*3520*/  ISETP.GT.U32.AND P4, PT, R3, R80, PT ;  /* 0x000000500300720c */ /* 0x000fe20003f84070 */
[----:B------:R-:W-:Y:S01]  /*3530*/  IMAD.HI.U32 R55, R4, R63, RZ ;  /* 0x0000003f04377227 */ /* 0x000fe200078e00ff */
[----:B------:R-:W-:-:S02]  /*3540*/  IABS R86, R59 ;  /* 0x0000003b00567213 */ /* 0x000fc40000000000 */
[----:B------:R-:W-:Y:S01]  /*3550*/  IABS R88, R61 ;  /* 0x0000003d00587213 */ /* 0x000fe20000000000 */
[----:B------:R-:W-:Y:S02]  /*3560*/  IMAD.MOV R84, RZ, RZ, -R55 ;  /* 0x000000ffff547224 */ /* 0x000fe400078e0a37 */
[----:B------:R-:W-:Y:S02]  /*3570*/  @!P1 IMAD.MOV R74, RZ, RZ, -R74 ;  /* 0x000000ffff4a9224 */ /* 0x000fe400078e0a4a */
[C---:B------:R-:W-:Y:S01]  /*3580*/  IMAD R82, R3.reuse, R84, R63 ;  /* 0x0000005403527224 */ /* 0x040fe200078e023f */
[----:B------:R-:W-:Y:S01]  /*3590*/  IABS R84, R57 ;  /* 0x0000003900547213 */ /* 0x000fe20000000000 */
[--C-:B------:R-:W-:Y:S01]  /*35a0*/  @!P6 IMAD.IADD R78, R78, 0x1, -R3.reuse ;  /* 0x000000014e4ee824 */ /* 0x100fe200078e0a03 */
[----:B------:R-:W-:Y:S01]  /*35b0*/  LOP3.LUT R63, R6, 0xc, RZ, 0xfc, !PT ;  /* 0x0000000c063f7812 */ /* 0x000fe200078efcff */
[----:B------:R-:W-:Y:S01]  /*35c0*/  @!P4 IMAD.IADD R80, R80, 0x1, -R3 ;  /* 0x000000015050c824 */ /* 0x000fe200078e0a03 */
[C---:B------:R-:W-:Y:S01]  /*35d0*/  ISETP.GT.U32.AND P6, PT, R3.reuse, R50, PT ;  /* 0x000000320300720c */ /* 0x040fe20003fc4070 */
[----:B------:R-:W-:Y:S01]  /*35e0*/  IMAD.HI.U32 R49, R4, R84, RZ ;  /* 0x0000005404317227 */ /* 0x000fe200078e00ff */
[----:B------:R-:W-:-:S02]  /*35f0*/  ISETP.GT.U32.AND P4, PT, R3, R78, PT ;  /* 0x0000004e0300720c */ /* 0x000fc40003f84070 */
[----:B------:R-:W-:Y:S01]  /*3600*/  ISETP.GT.U32.AND P1, PT, R3, R80, PT ;  /* 0x000000500300720c */ /* 0x000fe20003f24070 */
[----:B------:R-:W-:Y:S01]  /*3610*/  IMAD.HI.U32 R51, R4, R86, RZ ;  /* 0x0000005604337227 */ /* 0x000fe200078e00ff */
[----:B------:R-:W-:-:S03]  /*3620*/  IABS R90, R63 ;  /* 0x0000003f005a7213 */ /* 0x000fc60000000000 */
[----:B------:R-:W-:Y:S02]  /*3630*/  IMAD.MOV R49, RZ, RZ, -R49 ;  /* 0x000000ffff317224 */ /* 0x000fe400078e0a31 */
[----:B------:R-:W-:Y:S01]  /*3640*/  @!P0 IMAD.MOV R76, RZ, RZ, -R76 ;  /* 0x000000ffff4c8224 */ /* 0x000fe200078e0a4c */
[----:B------:R-:W-:Y:S01]  /*3650*/  ISETP.GT.U32.AND P0, PT, R3, R82, PT ;  /* 0x000000520300720c */ /* 0x000fe20003f04070 */
[----:B------:R-:W-:-:S04]  /*3660*/  IMAD.HI.U32 R55, R4, R88, RZ ;  /* 0x0000005804377227 */ /* 0x000fc800078e00ff */
[----:B------:R-:W-:Y:S02]  /*3670*/  IMAD.MOV R51, RZ, RZ, -R51 ;  /* 0x000000ffff337224 */ /* 0x000fe400078e0a33 */
[C---:B------:R-:W-:Y:S02]  /*3680*/  IMAD R84, R3.reuse, R49, R84 ;  /* 0x0000003103547224 */ /* 0x040fe400078e0254 */
[----:B------:R-:W-:Y:S02]  /*3690*/  IMAD.MOV R55, RZ, RZ, -R55 ;  /* 0x000000ffff377224 */ /* 0x000fe400078e0a37 */
[C---:B------:R-:W-:Y:S02]  /*36a0*/  IMAD R86, R3.reuse, R51, R86 ;  /* 0x0000003303567224 */ /* 0x040fe400078e0256 */
[----:B------:R-:W-:Y:S01]  /*36b0*/  @!P4 IMAD.IADD R78, R78, 0x1, -R3 ;  /* 0x000000014e4ec824 */ /* 0x000fe200078e0a03 */
[C---:B------:R-:W-:Y:S01]  /*36c0*/  ISETP.GT.U32.AND P4, PT, R3.reuse, R84, PT ;  /* 0x000000540300720c */ /* 0x040fe20003f84070 */
[----:B------:R-:W-:-:S02]  /*36d0*/  IMAD R88, R3, R55, R88 ;  /* 0x0000003703587224 */ /* 0x000fc400078e0258 */
[----:B------:R-:W-:-:S04]  /*36e0*/  IMAD.HI.U32 R49, R4, R90, RZ ;  /* 0x0000005a04317227 */ /* 0x000fc800078e00ff */
[--C-:B------:R-:W-:Y:S01]  /*36f0*/  @!P1 IMAD.IADD R80, R80, 0x1, -R3.reuse ;  /* 0x0000000150509824 */ /* 0x100fe200078e0a03 */
[C---:B------:R-:W-:Y:S01]  /*3700*/  ISETP.GT.U32.AND P1, PT, R3.reuse, R86, PT ;  /* 0x000000560300720c */ /* 0x040fe20003f24070 */
[----:B------:R-:W-:Y:S01]  /*3710*/  @!P0 IMAD.IADD R82, R82, 0x1, -R3 ;  /* 0x0000000152528824 */ /* 0x000fe200078e0a03 */
[C---:B------:R-:W-:Y:S01]  /*3720*/  ISETP.GT.U32.AND P0, PT, R3.reuse, R88, PT ;  /* 0x000000580300720c */ /* 0x040fe20003f04070 */
[----:B------:R-:W-:Y:S02]  /*3730*/  IMAD.MOV R49, RZ, RZ, -R49 ;  /* 0x000000ffff317224 */ /* 0x000fe400078e0a31 */
[----:B------:R-:W-:Y:S01]  /*3740*/  @!P4 IMAD.IADD R84, R84, 0x1, -R3 ;  /* 0x000000015454c824 */ /* 0x000fe200078e0a03 */
[C---:B------:R-:W-:Y:S01]  /*3750*/  ISETP.GT.U32.AND P4, PT, R3.reuse, R82, PT ;  /* 0x000000520300720c */ /* 0x040fe20003f84070 */
[----:B------:R-:W-:Y:S02]  /*3760*/  IMAD R90, R3, R49, R90 ;  /* 0x00000031035a7224 */ /* 0x000fe400078e025a */
[----:B------:R-:W-:-:S04]  /*3770*/  IMAD.HI.U32 R49, R4, R92, RZ ;  /* 0x0000005c04317227 */ /* 0x000fc800078e00ff */
[----:B------:R-:W-:-:S04]  /*3780*/  IMAD.HI.U32 R51, R4, R94, RZ ;  /* 0x0000005e04337227 */ /* 0x000fc800078e00ff */
[----:B------:R-:W-:Y:S01]  /*3790*/  IMAD.MOV R55, RZ, RZ, -R49 ;  /* 0x000000ffff377224 */ /* 0x000fe200078e0a31 */
[----:B------:R-:W-:Y:S01]  /*37a0*/  LOP3.LUT R49, R6, 0x4, RZ, 0xfc, !PT ;  /* 0x0000000406317812 */ /* 0x000fe200078efcff */
[----:B------:R-:W-:Y:S01]  /*37b0*/  @!P1 IMAD.IADD R86, R86, 0x1, -R3 ;  /* 0x0000000156569824 */ /* 0x000fe200078e0a03 */
[C---:B------:R-:W-:Y:S01]  /*37c0*/  ISETP.GT.U32.AND P1, PT, R3.reuse, R84, PT ;  /* 0x000000540300720c */ /* 0x040fe20003f24070 */
[----:B------:R-:W-:Y:S02]  /*37d0*/  IMAD.MOV R51, RZ, RZ, -R51 ;  /* 0x000000ffff337224 */ /* 0x000fe400078e0a33 */
[C---:B------:R-:W-:Y:S01]  /*37e0*/  IMAD R92, R3.reuse, R55, R92 ;  /* 0x00000037035c7224 */ /* 0x040fe200078e025c */
[----:B------:R-:W-:Y:S01]  /*37f0*/  IABS R55, R49 ;  /* 0x0000003100377213 */ /* 0x000fe20000000000 */
[----:B------:R-:W-:Y:S02]  /*3800*/  @!P0 IMAD.IADD R88, R88, 0x1, -R3 ;  /* 0x0000000158588824 */ /* 0x000fe400078e0a03 */
[----:B------:R-:W-:-:S02]  /*3810*/  IMAD R94, R3, R51, R94 ;  /* 0x00000033035e7224 */ /* 0x000fc400078e025e */
[----:B------:R-:W-:Y:S01]  /*3820*/  IMAD.HI.U32 R4, R4, R55, RZ ;  /* 0x0000003704047227 */ /* 0x000fe200078e00ff */
[----:B------:R-:W-:-:S03]  /*3830*/  ISETP.GT.U32.AND P0, PT, R3, R88, PT ;  /* 0x000000580300720c */ /* 0x000fc60003f04070 */
[--C-:B------:R-:W-:Y:S01]  /*3840*/  @!P6 IMAD.IADD R50, R50, 0x1, -R3.reuse ;  /* 0x000000013232e824 */ /* 0x100fe200078e0a03 */
[----:B------:R-:W-:Y:S01]  /*3850*/  ISETP.GE.AND P6, PT, R6, RZ, PT ;  /* 0x000000ff0600720c */ /* 0x000fe20003fc6270 */
[--C-:B------:R-:W-:Y:S01]  /*3860*/  @!P4 IMAD.IADD R82, R82, 0x1, -R3.reuse ;  /* 0x000000015252c824 */ /* 0x100fe200078e0a03 */
[C---:B------:R-:W-:Y:S01]  /*3870*/  ISETP.GT.U32.AND P4, PT, R3.reuse, R94, PT ;  /* 0x0000005e0300720c */ /* 0x040fe20003f84070 */
[----:B------:R-:W-:Y:S02]  /*3880*/  IMAD.U32 R6, RZ, RZ, UR12 ;  /* 0x0000000cff067e24 */ /* 0x000fe4000f8e00ff */
[----:B------:R-:W-:Y:S02]  /*3890*/  IMAD.MOV R4, RZ, RZ, -R4 ;  /* 0x000000ffff047224 */ /* 0x000fe400078e0a04 */
[----:B------:R-:W-:Y:S01]  /*38a0*/  @!P1 IMAD.IADD R84, R84, 0x1, -R3 ;  /* 0x0000000154549824 */ /* 0x000fe200078e0a03 */
[C---:B------:R-:W-:Y:S01]  /*38b0*/  ISETP.GT.U32.AND P1, PT, R3.reuse, R92, PT ;  /* 0x0000005c0300720c */ /* 0x040fe20003f24070 */
[----:B------:R-:W-:Y:S01]  /*38c0*/  IMAD R4, R3, R4, R55 ;  /* 0x0000000403047224 */ /* 0x000fe200078e0237 */
[----:B------:R-:W-:Y:S01]  /*38d0*/  SHF.R.U32.HI R51, RZ, 0x4, R6 ;  /* 0x00000004ff337819 */ /* 0x000fe20000011606 */
[----:B------:R-:W-:-:S02]  /*38e0*/  IMAD.MOV.U32 R6, RZ, RZ, R50 ;  /* 0x000000ffff067224 */ /* 0x000fc400078e0032 */
[--C-:B------:R-:W-:Y:S01]  /*38f0*/  @!P0 IMAD.IADD R88, R88, 0x1, -R3.reuse ;  /* 0x0000000158588824 */ /* 0x100fe200078e0a03 */
[----:B------:R-:W-:Y:S01]  /*3900*/  SGXT.U32 R50, R51, 0xe ;  /* 0x0000000e3332781a */ /* 0x000fe20000000000 */
[--C-:B------:R-:W-:Y:S01]  /*3910*/  @!P4 IMAD.IADD R94, R94, 0x1, -R3.reuse ;  /* 0x000000015e5ec824 */ /* 0x100fe200078e0a03 */
[C---:B------:R-:W-:Y:S01]  /*3920*/  ISETP.GT.U32.AND P0, PT, R3.reuse, R4, PT ;  /* 0x000000040300720c */ /* 0x040fe20003f04070 */
[----:B------:R-:W-:Y:S01]  /*3930*/  @!P5 IMAD.MOV R6, RZ, RZ, -R6 ;  /* 0x000000ffff06d224 */ /* 0x000fe200078e0a06 */
[C---:B------:R-:W-:Y:S01]  /*3940*/  R2UR UR6, R50.reuse ;  /* 0x00000000320672ca */ /* 0x040fe200000e0000 */
[----:B------:R-:W-:Y:S01]  /*3950*/  @!P2 IMAD.MOV R78, RZ, RZ, -R78 ;  /* 0x000000ffff4ea224 */ /* 0x000fe200078e0a4e */
[----:B------:R-:W-:Y:S01]  /*3960*/  R2UR UR10, R50 ;  /* 0x00000000320a72ca */ /* 0x000fe200000e0000 */
[----:B------:R-:W-:Y:S01]  /*3970*/  IMAD.U32 R50, RZ, RZ, UR12 ;  /* 0x0000000cff327e24 */ /* 0x000fe2000f8e00ff */
[C---:B------:R-:W-:Y:S01]  /*3980*/  ISETP.GT.U32.AND P5, PT, R3.reuse, R90, PT ;  /* 0x0000005a0300720c */ /* 0x040fe20003fa4070 */
[--C-:B------:R-:W-:Y:S01]  /*3990*/  @!P1 IMAD.IADD R92, R92, 0x1, -R3.reuse ;  /* 0x000000015c5c9824 */ /* 0x100fe200078e0a03 */
[C---:B------:R-:W-:Y:S01]  /*39a0*/  ISETP.GT.U32.AND P1, PT, R3.reuse, R94, PT ;  /* 0x0000005e0300720c */ /* 0x040fe20003f24070 */
[----:B------:R-:W-:Y:S01]  /*39b0*/  VIADD R50, R50, 0x4000 ;  /* 0x0000400032327836 */ /* 0x000fe20000000000 */
[----:B------:R-:W-:Y:S01]  /*39c0*/  ISETP.GT.U32.AND P2, PT, R3, R86, PT ;  /* 0x000000560300720c */ /* 0x000fe20003f44070 */
[----:B------:R-:W-:Y:S01]  /*39d0*/  IMAD.MOV.U32 R51, RZ, RZ, RZ ;  /* 0x000000ffff337224 */ /* 0x000fe200078e00ff */
[----:B------:R-:W-:Y:S01]  /*39e0*/  ISETP.GE.AND P4, PT, R57, RZ, PT ;  /* 0x000000ff3900720c */ /* 0x000fe20003f86270 */
[----:B------:R-:W-:Y:S01]  /*39f0*/  @!P0 IMAD.IADD R4, R4, 0x1, -R3 ;  /* 0x0000000104048824 */ /* 0x000fe200078e0a03 */
[----:B------:R-:W-:Y:S01]  /*3a00*/  SHF.R.U32.HI R50, RZ, 0x4, R50 ;  /* 0x00000004ff327819 */ /* 0x000fe20000011632 */
[----:B------:R-:W-:Y:S01]  /*3a10*/  @!P3 IMAD.MOV R80, RZ, RZ, -R80 ;  /* 0x000000ffff50b224 */ /* 0x000fe200078e0a50 */
[----:B------:R-:W-:-:S02]  /*3a20*/  R2UR UR11, R51 ;  /* 0x00000000330b72ca */ /* 0x000fc400000e0000 */
[----:B------:R-:W-:Y:S01]  /*3a30*/  SGXT.U32 R69, R50, 0xe ;  /* 0x0000000e3245781a */ /* 0x000fe20000000000 */
[--C-:B------:R-:W-:Y:S01]  /*3a40*/  @!P5 IMAD.IADD R90, R90, 0x1, -R3.reuse ;  /* 0x000000015a5ad824 */ /* 0x100fe200078e0a03 */
[C---:B------:R-:W-:Y:S01]  /*3a50*/  ISETP.GT.U32.AND P0, PT, R3.reuse, R4, PT ;  /* 0x000000040300720c */ /* 0x040fe20003f04070 */
[----:B------:R-:W-:Y:S01]  /*3a60*/  IMAD.MOV.U32 R50, RZ, RZ, RZ ;  /* 0x000000ffff327224 */ /* 0x000fe200078e00ff */
[----:B------:R-:W-:Y:S01]  /*3a70*/  ISETP.GT.U32.AND P3, PT, R3, R92, PT ;  /* 0x0000005c0300720c */ /* 0x000fe20003f64070 */
[--C-:B------:R-:W-:Y:S01]  /*3a80*/  @!P1 IMAD.IADD R94, R94, 0x1, -R3.reuse ;  /* 0x000000015e5e9824 */ /* 0x100fe200078e0a03 */
[----:B------:R-:W-:Y:S01]  /*3a90*/  IADD3 R51, P1, R69, 0x80, RZ ;  /* 0x0000008045337810 */ /* 0x000fe20007f3e0ff */
[----:B------:R-:W-:Y:S01]  /*3aa0*/  @!P2 IMAD.IADD R86, R86, 0x1, -R3 ;  /* 0x000000015656a824 */ /* 0x000fe200078e0a03 */
[----:B------:R-:W-:Y:S01]  /*3ab0*/  ISETP.GT.U32.AND P5, PT, R3, R90, PT ;  /* 0x0000005a0300720c */ /* 0x000fe20003fa4070 */
[----:B------:R-:W-:Y:S01]  /*3ac0*/  @!P4 IMAD.MOV R84, RZ, RZ, -R84 ;  /* 0x000000ffff54c224 */ /* 0x000fe200078e0a54 */
[----:B------:R-:W-:Y:S01]  /*3ad0*/  ISETP.GE.AND P2, PT, R65, RZ, PT ;  /* 0x000000ff4100720c */ /* 0x000fe20003f46270 */
[----:B------:R-:W-:Y:S01]  /*3ae0*/  @!P6 IMAD.MOV R94, RZ, RZ, -R94 ;  /* 0x000000ffff5ee224 */ /* 0x000fe200078e0a5e */
[----:B------:R-:W-:-:S02]  /*3af0*/  IADD3.X R50, R50, 0x40000040, RZ, P1, !PT ;  /* 0x4000004032327810 */ /* 0x000fc40000ffe4ff */
[----:B------:R-:W-:Y:S01]  /*3b00*/  ISETP.GE.AND P1, PT, R49, RZ, PT ;  /* 0x000000ff3100720c */ /* 0x000fe20003f26270 */
[--C-:B------:R-:W-:Y:S01]  /*3b10*/  @!P0 IMAD.IADD R4, R4, 0x1, -R3.reuse ;  /* 0x0000000104048824 */ /* 0x100fe200078e0a03 */
[----:B------:R-:W-:Y:S01]  /*3b20*/  ISETP.NE.AND P0, PT, R53, RZ, PT ;  /* 0x000000ff3500720c */ /* 0x000fe20003f05270 */
[--C-:B------:R-:W-:Y:S01]  /*3b30*/  @!P3 IMAD.IADD R92, R92, 0x1, -R3.reuse ;  /* 0x000000015c5cb824 */ /* 0x100fe200078e0a03 */
[----:B------:R-:W-:Y:S02]  /*3b40*/  LOP3.LUT R53, RZ, R53, RZ, 0x33, !PT ;  /* 0x00000035ff357212 */ /* 0x000fe400078e33ff */
[----:B------:R-:W-:Y:S01]  /*3b50*/  ISETP.GE.AND P4, PT, R67, RZ, PT ;  /* 0x000000ff4300720c */ /* 0x000fe20003f86270 */
[----:B------:R-:W-:Y:S01]  /*3b60*/  @!P5 IMAD.IADD R90, R90, 0x1, -R3 ;  /* 0x000000015a5ad824 */ /* 0x000fe200078e0a03 */
[----:B------:R-:W-:Y:S01]  /*3b70*/  SEL R10, R53, R10, !P0 ;  /* 0x0000000a350a7207 */ /* 0x000fe20004000000 */
[----:B------:R-:W-:Y:S01]  /*3b80*/  @!P2 IMAD.MOV R82, RZ, RZ, -R82 ;  /* 0x000000ffff52a224 */ /* 0x000fe200078e0a52 */
[----:B------:R-:W-:-:S02]  /*3b90*/  ISETP.GE.AND P5, PT, R59, RZ, PT ;  /* 0x000000ff3b00720c */ /* 0x000fc40003fa6270 */
[----:B------:R-:W-:Y:S01]  /*3ba0*/  ISETP.GE.AND P2, PT, R61, RZ, PT ;  /* 0x000000ff3d00720c */ /* 0x000fe20003f46270 */
[----:B------:R-:W-:Y:S01]  /*3bb0*/  @!P1 IMAD.MOV R4, RZ, RZ, -R4 ;  /* 0x000000ffff049224 */ /* 0x000fe200078e0a04 */
[C---:B------:R-:W-:Y:S01]  /*3bc0*/  SEL R3, R53.reuse, R8, !P0 ;  /* 0x0000000835037207 */ /* 0x040fe20004000000 */
[----:B------:R-:W-:Y:S01]  /*3bd0*/  IMAD R10, R10, UR4, RZ ;  /* 0x000000040a0a7c24 */ /* 0x000fe2000f8e02ff */
[C---:B------:R-:W-:Y:S02]  /*3be0*/  LEA R8, P1, R2.reuse, UR16, 0x1 ;  /* 0x0000001002087c11 */ /* 0x040fe4000f8208ff */
[----:B------:R-:W-:Y:S01]  /*3bf0*/  SEL R11, R53, R11, !P0 ;  /* 0x0000000b350b7207 */ /* 0x000fe20004000000 */
[----:B------:R-:W-:Y:S01]  /*3c00*/  IMAD R3, R3, UR4, RZ ;  /* 0x0000000403037c24 */ /* 0x000fe2000f8e02ff */
[----:B------:R-:W-:Y:S01]  /*3c10*/  LEA.HI.X.SX32 R2, R2, UR17, 0x1, P1 ;  /* 0x0000001102027c11 */ /* 0x000fe200088f0eff */
[----:B------:R-:W-:Y:S01]  /*3c20*/  ULDC.64 UR16, c[0x0][0x218] ;  /* 0x0000860000107ab9 */ /* 0x000fe20000000a00 */
[----:B------:R-:W-:Y:S01]  /*3c30*/  ISETP.GE.AND P3, PT, R63, RZ, PT ;  /* 0x000000ff3f00720c */ /* 0x000fe20003f66270 */
[----:B------:R-:W-:Y:S01]  /*3c40*/  IMAD R11, R11, UR4, RZ ;  /* 0x000000040b0b7c24 */ /* 0x000fe2000f8e02ff */
[----:B------:R-:W-:Y:S01]  /*3c50*/  LEA R49, P6, R10, UR16, 0x1 ;  /* 0x000000100a317c11 */ /* 0x000fe2000f8c08ff */
[----:B------:R-:W-:Y:S01]  /*3c60*/  @!P5 IMAD.MOV R86, RZ, RZ, -R86 ;  /* 0x000000ffff56d224 */ /* 0x000fe200078e0a56 */
[C---:B------:R-:W-:Y:S01]  /*3c70*/  SEL R12, R53.reuse, R12, !P0 ;  /* 0x0000000c350c7207 */ /* 0x040fe20004000000 */
[----:B------:R-:W-:Y:S01]  /*3c80*/  @!P2 IMAD.MOV R88, RZ, RZ, -R88 ;  /* 0x000000ffff58a224 */ /* 0x000fe200078e0a58 */
[C---:B------:R-:W-:Y:S01]  /*3c90*/  SEL R15, R53.reuse, R15, !P0 ;  /* 0x0000000f350f7207 */ /* 0x040fe20004000000 */
[----:B------:R0:W-:Y:S01]  /*3ca0*/  STL [R1+0x224], R49 ;  /* 0x0002243101007387 */ /* 0x0001e20000100800 */
[----:B------:R-:W-:Y:S01]  /*3cb0*/  SEL R16, R53, R16, !P0 ;  /* 0x0000001035107207 */ /* 0x000fe20004000000 */
[----:B------:R-:W-:Y:S01]  /*3cc0*/  IMAD R12, R12, UR4, RZ ;  /* 0x000000040c0c7c24 */ /* 0x000fe2000f8e02ff */
[----:B------:R-:W-:Y:S01]  /*3cd0*/  R2UR UR9, R50 ;  /* 0x00000000320972ca */ /* 0x000fe200000e0000 */
[----:B------:R-:W-:Y:S01]  /*3ce0*/  IMAD R15, R15, UR4, RZ ;  /* 0x000000040f0f7c24 */ /* 0x000fe2000f8e02ff */
[----:B------:R-:W-:Y:S01]  /*3cf0*/  SEL R9, R53, R9, !P0 ;  /* 0x0000000935097207 */ /* 0x000fe20004000000 */
[----:B------:R-:W-:Y:S01]  /*3d00*/  IMAD R16, R16, UR4, RZ ;  /* 0x0000000410107c24 */ /* 0x000fe2000f8e02ff */
[----:B------:R-:W-:Y:S01]  /*3d10*/  LEA R50, P5, R3, UR16, 0x1 ;  /* 0x0000001003327c11 */ /* 0x000fe2000f8a08ff */
[----:B------:R-:W-:Y:S01]  /*3d20*/  @!P4 IMAD.MOV R92, RZ, RZ, -R92 ;  /* 0x000000ffff5cc224 */ /* 0x000fe200078e0a5c */
[----:B------:R-:W-:Y:S01]  /*3d30*/  SEL R18, R53, R18, !P0 ;  /* 0x0000001235127207 */ /* 0x000fe20004000000 */
[----:B------:R-:W-:Y:S01]  /*3d40*/  IMAD R9, R9, UR4, RZ ;  /* 0x0000000409097c24 */ /* 0x000fe2000f8e02ff */
[----:B0-----:R-:W-:Y:S01]  /*3d50*/  LEA R49, P2, R11, UR16, 0x1 ;  /* 0x000000100b317c11 */ /* 0x001fe2000f8408ff */
[----:B------:R0:W-:Y:S01]  /*3d60*/  STL [R1+0x2cc], R50 ;  /* 0x0002cc3201007387 */ /* 0x0001e20000100800 */
[----:B------:R-:W-:Y:S01]  /*3d70*/  LEA.HI.X.SX32 R219, R10, UR17, 0x1, P6 ;  /* 0x000000110adb7c11 */ /* 0x000fe2000b0f0eff */
[----:B------:R-:W-:Y:S01]  /*3d80*/  @!P3 IMAD.MOV R90, RZ, RZ, -R90 ;  /* 0x000000ffff5ab224 */ /* 0x000fe200078e0a5a */
[----:B------:R-:W-:Y:S01]  /*3d90*/  LEA R10, P6, R16, UR16, 0x1 ;  /* 0x00000010100a7c11 */ /* 0x000fe2000f8c08ff */
[----:B------:R1:W-:Y:S01]  /*3da0*/  STL [R1+0x22c], R49 ;  /* 0x00022c3101007387 */ /* 0x0003e20000100800 */
[----:B------:R-:W-:Y:S01]  /*3db0*/  LEA.HI.X.SX32 R3, R3, UR17, 0x1, P5 ;  /* 0x0000001103037c11 */ /* 0x000fe2000a8f0eff */
[----:B------:R-:W-:Y:S01]  /*3dc0*/  IMAD R18, R18, UR4, RZ ;  /* 0x0000000412127c24 */ /* 0x000fe2000f8e02ff */
[----:B------:R-:W-:-:S02]  /*3dd0*/  SEL R19, R53, R19, !P0 ;  /* 0x0000001335137207 */ /* 0x000fc40004000000 */
[----:B------:R-:W-:Y:S02]  /*3de0*/  LEA R220, P3, R9, UR16, 0x1 ;  /* 0x0000001009dc7c11 */ /* 0x000fe4000f8608ff */
[----:B0-----:R-:W-:Y:S01]  /*3df0*/  LEA R50, P1, R12, UR16, 0x1 ;  /* 0x000000100c327c11 */ /* 0x001fe2000f8208ff */
[----:B------:R-:W-:Y:S01]  /*3e00*/  IMAD R19, R19, UR4, RZ ;  /* 0x0000000413137c24 */ /* 0x000fe2000f8e02ff */
[----:B------:R-:W-:Y:S02]  /*3e10*/  SEL R13, R53, R13, !P0 ;  /* 0x0000000d350d7207 */ /* 0x000fe40004000000 */
[----:B-1----:R-:W-:Y:S01]  /*3e20*/  LEA R49, P4, R15, UR16, 0x1 ;  /* 0x000000100f317c11 */ /* 0x002fe2000f8808ff */
[----:B------:R-:W-:Y:S01]  /*3e30*/  STL [R1+0x2d0], R50 ;  /* 0x0002d03201007387 */ /* 0x000fe20000100800 */
[----:B------:R-:W-:Y:S01]  /*3e40*/  LEA.HI.X.SX32 R197, R9, UR17, 0x1, P3 ;  /* 0x0000001109c57c11 */ /* 0x000fe200098f0eff */
[----:B------:R-:W-:Y:S01]  /*3e50*/  IMAD R13, R13, UR4, RZ ;  /* 0x000000040d0d7c24 */ /* 0x000fe2000f8e02ff */
[----:B------:R-:W-:Y:S01]  /*3e60*/  SEL R21, R53, R21, !P0 ;  /* 0x0000001535157207 */ /* 0x000fe20004000000 */
[----:B------:R-:W-:Y:S01]  /*3e70*/  STL [R1+0x234], R49 ;  /* 0x0002343101007387 */ /* 0x000fe20000100800 */
[----:B------:R-:W-:-:S02]  /*3e80*/  LEA.HI.X.SX32 R221, R11, UR17, 0x1, P2 ;  /* 0x000000110bdd7c11 */ /* 0x000fc400090f0eff */
[C---:B------:R-:W-:Y:S01]  /*3e90*/  SEL R17, R53.reuse, R17, !P0 ;  /* 0x0000001135117207 */ /* 0x040fe20004000000 */
[----:B------:R-:W-:Y:S01]  /*3ea0*/  STL [R1+0x2d4], R10 ;  /* 0x0002d40a01007387 */ /* 0x000fe20000100800 */
[----:B------:R-:W-:Y:S01]  /*3eb0*/  SEL R20, R53, R20, !P0 ;  /* 0x0000001435147207 */ /* 0x000fe20004000000 */
[----:B------:R-:W-:Y:S01]  /*3ec0*/  IMAD R21, R21, UR4, RZ ;  /* 0x0000000415157c24 */ /* 0x000fe2000f8e02ff */
[C---:B------:R-:W-:Y:S01]  /*3ed0*/  SEL R22, R53.reuse, R22, !P0 ;  /* 0x0000001635167207 */ /* 0x040fe20004000000 */
[----:B------:R0:W-:Y:S01]  /*3ee0*/  STL [R1+0x228], R3 ;  /* 0x0002280301007387 */ /* 0x0001e20000100800 */
[----:B------:R-:W-:Y:S01]  /*3ef0*/  SEL R23, R53, R23, !P0 ;  /* 0x0000001735177207 */ /* 0x000fe20004000000 */
[----:B------:R-:W-:Y:S01]  /*3f00*/  IMAD R17, R17, UR4, RZ ;  /* 0x0000000411117c24 */ /* 0x000fe2000f8e02ff */
[C---:B------:R-:W-:Y:S01]  /*3f10*/  SEL R24, R53.reuse, R24, !P0 ;  /* 0x0000001835187207 */ /* 0x040fe20004000000 */
[----:B------:R-:W-:Y:S01]  /*3f20*/  IMAD R22, R22, UR4, RZ ;  /* 0x0000000416167c24 */ /* 0x000fe2000f8e02ff */
[C---:B------:R-:W-:Y:S01]  /*3f30*/  SEL R25, R53.reuse, R25, !P0 ;  /* 0x0000001935197207 */ /* 0x040fe20004000000 */
[----:B------:R-:W-:Y:S01]  /*3f40*/  IMAD R20, R20, UR4, RZ ;  /* 0x0000000414147c24 */ /* 0x000fe2000f8e02ff */
[C---:B------:R-:W-:Y:S01]  /*3f50*/  SEL R26, R53.reuse, R26, !P0 ;  /* 0x0000001a351a7207 */ /* 0x040fe20004000000 */
[----:B------:R-:W-:Y:S01]  /*3f60*/  IMAD R24, R24, UR4, RZ ;  /* 0x0000000418187c24 */ /* 0x000fe2000f8e02ff */
[----:B------:R-:W-:Y:S01]  /*3f70*/  SEL R27, R53, R27, !P0 ;  /* 0x0000001b351b7207 */ /* 0x000fe20004000000 */
[----:B------:R-:W-:Y:S01]  /*3f80*/  IMAD R25, R25, UR4, RZ ;  /* 0x0000000419197c24 */ /* 0x000fe2000f8e02ff */
[----:B0-----:R-:W-:Y:S01]  /*3f90*/  LEA R3, P3, R18, UR16, 0x1 ;  /* 0x0000001012037c11 */ /* 0x001fe2000f8608ff */
[----:B------:R-:W-:Y:S01]  /*3fa0*/  IMAD R23, R23, UR4, RZ ;  /* 0x0000000417177c24 */ /* 0x000fe2000f8e02ff */
[----:B------:R-:W-:Y:S01]  /*3fb0*/  SEL R28, R53, R28, !P0 ;  /* 0x0000001c351c7207 */ /* 0x000fe20004000000 */
[----:B------:R-:W-:Y:S01]  /*3fc0*/  IMAD R27, R27, UR4, RZ ;  /* 0x000000041b1b7c24 */ /* 0x000fe2000f8e02ff */
[C---:B------:R-:W-:Y:S01]  /*3fd0*/  SEL R29, R53.reuse, R29, !P0 ;  /* 0x0000001d351d7207 */ /* 0x040fe20004000000 */
[----:B------:R0:W-:Y:S01]  /*3fe0*/  STL [R1+0x23c], R3 ;  /* 0x00023c0301007387 */ /* 0x0001e20000100800 */
[C---:B------:R-:W-:Y:S01]  /*3ff0*/  SEL R30, R53.reuse, R30, !P0 ;  /* 0x0000001e351e7207 */ /* 0x040fe20004000000 */
[----:B------:R-:W-:Y:S01]  /*4000*/  IMAD R28, R28, UR4, RZ ;  /* 0x000000041c1c7c24 */ /* 0x000fe2000f8e02ff */
[----:B------:R-:W-:Y:S01]  /*4010*/  SEL R31, R53, R31, !P0 ;  /* 0x0000001f351f7207 */ /* 0x000fe20004000000 */
[----:B------:R-:W-:Y:S01]  /*4020*/  IMAD R29, R29, UR4, RZ ;  /* 0x000000041d1d7c24 */ /* 0x000fe2000f8e02ff */
[C---:B------:R-:W-:Y:S01]  /*4030*/  SEL R32, R53.reuse, R32, !P0 ;  /* 0x0000002035207207 */ /* 0x040fe20004000000 */
[----:B------:R-:W-:Y:S01]  /*4040*/  IMAD R30, R30, UR4, RZ ;  /* 0x000000041e1e7c24 */ /* 0x000fe2000f8e02ff */
[----:B------:R-:W-:Y:S01]  /*4050*/  SEL R33, R53, R33, !P0 ;  /* 0x0000002135217207 */ /* 0x000fe20004000000 */
[----:B------:R-:W-:Y:S01]  /*4060*/  IMAD R31, R31, UR4, RZ ;  /* 0x000000041f1f7c24 */ /* 0x000fe2000f8e02ff */
[C---:B------:R-:W-:Y:S01]  /*4070*/  SEL R34, R53.reuse, R34, !P0 ;  /* 0x0000002235227207 */ /* 0x040fe20004000000 */
[----:B------:R-:W-:Y:S01]  /*4080*/  IMAD R26, R26, UR4, RZ ;  /* 0x000000041a1a7c24 */ /* 0x000fe2000f8e02ff */
[C---:B------:R-:W-:Y:S01]  /*4090*/  SEL R35, R53.reuse, R35, !P0 ;  /* 0x0000002335237207 */ /* 0x040fe20004000000 */
[----:B------:R-:W-:Y:S01]  /*40a0*/  IMAD R32, R32, UR4, RZ ;  /* 0x0000000420207c24 */ /* 0x000fe2000f8e02ff */
[----:B------:R-:W-:Y:S01]  /*40b0*/  SEL R36, R53, R36, !P0 ;  /* 0x0000002435247207 */ /* 0x000fe20004000000 */
        /* <DEDUP_REMOVED lines=71> */
[----:B------:R-:W-:Y:S01]  /*4530*/  LEA R9, P2, R19, UR16, 0x1 ;  /* 0x0000001013097c11 */ /* 0x000fe2000f8408ff */
[----:B------:R-:W-:Y:S01]  /*4540*/  IMAD R90, R90, UR4, RZ ;  /* 0x000000045a5a7c24 */ /* 0x000fe2000f8e02ff */
[----:B------:R-:W-:Y:S01]  /*4550*/  SEL R53, R53, R94, !P0 ;  /* 0x0000005e35357207 */ /* 0x000fe20004000000 */
[----:B------:R-:W-:Y:S01]  /*4560*/  IMAD R92, R92, UR4, RZ ;  /* 0x000000045c5c7c24 */ /* 0x000fe2000f8e02ff */
[----:B0-----:R-:W-:Y:S01]  /*4570*/  LEA.HI.X.SX32 R3, R12, UR17, 0x1, P1 ;  /* 0x000000110c037c11 */ /* 0x001fe200088f0eff */
[----:B------:R0:W-:Y:S01]  /*4580*/  STL [R1+0x2d8], R9 ;  /* 0x0002d80901007387 */ /* 0x0001e20000100800 */
[----:B------:R-:W-:Y:S01]  /*4590*/  LEA R222, P0, R13, UR16, 0x1 ;  /* 0x000000100dde7c11 */ /* 0x000fe2000f8008ff */
[----:B------:R-:W-:Y:S01]  /*45a0*/  IMAD R4, R4, UR4, RZ ;  /* 0x0000000404047c24 */ /* 0x000fe2000f8e02ff */
[----:B------:R-:W-:Y:S01]  /*45b0*/  LEA.HI.X.SX32 R223, R15, UR17, 0x1, P4 ;  /* 0x000000110fdf7c11 */ /* 0x000fe2000a0f0eff */
[----:B------:R1:W-:Y:S01]  /*45c0*/  STL [R1+0x230], R3 ;  /* 0x0002300301007387 */ /* 0x0003e20000100800 */
[----:B------:R-:W-:Y:S01]  /*45d0*/  LEA.HI.X.SX32 R198, R13, UR17, 0x1, P0 ;  /* 0x000000110dc67c11 */ /* 0x000fe200080f0eff */
[----:B------:R-:W-:Y:S01]  /*45e0*/  IMAD R53, R53, UR4, RZ ;  /* 0x0000000435357c24 */ /* 0x000fe2000f8e02ff */
[----:B------:R-:W-:-:S02]  /*45f0*/  LEA R224, P5, R17, UR16, 0x1 ;  /* 0x0000001011e07c11 */ /* 0x000fc4000f8a08ff */
[----:B------:R-:W-:Y:S02]  /*4600*/  CS2R R94, SRZ ;  /* 0x00000000005e7805 */ /* 0x000fe4000001ff00 */
[----:B------:R-:W-:Y:S01]  /*4610*/  LEA.HI.X.SX32 R225, R18, UR17, 0x1, P3 ;  /* 0x0000001112e17c11 */ /* 0x000fe200098f0eff */
[----:B------:R-:W-:Y:S01]  /*4620*/  UMOV UR4, 0xfffffffe ;  /* 0xfffffffe00047882 */ /* 0x000fe20000000000 */
[----:B0-----:R-:W-:Y:S01]  /*4630*/  LEA R9, P4, R22, UR16, 0x1 ;  /* 0x0000001016097c11 */ /* 0x001fe2000f8808ff */
[----:B------:R-:W-:Y:S01]  /*4640*/  UIADD3.64 UR10, UR10, -UR4, URZ ;  /* 0x800000040a0a7297 */ /* 0x000fe2000fffe03f */
[----:B------:R-:W-:Y:S02]  /*4650*/  LEA.HI.X.SX32 R199, R17, UR17, 0x1, P5 ;  /* 0x0000001111c77c11 */ /* 0x000fe4000a8f0eff */
[----:B-1----:R-:W-:Y:S02]  /*4660*/  LEA R3, P0, R21, UR16, 0x1 ;  /* 0x0000001015037c11 */ /* 0x002fe4000f8008ff */
[----:B------:R-:W-:-:S02]  /*4670*/  LEA R226, P1, R20, UR16, 0x1 ;  /* 0x0000001014e27c11 */ /* 0x000fc4000f8208ff */
[----:B------:R-:W-:Y:S01]  /*4680*/  LEA.HI.X.SX32 R227, R21, UR17, 0x1, P0 ;  /* 0x0000001115e37c11 */ /* 0x000fe200080f0eff */
[----:B------:R0:W-:Y:S01]  /*4690*/  STL [R1+0x244], R3 ;  /* 0x0002440301007387 */ /* 0x0001e20000100800 */
[----:B------:R-:W-:Y:S02]  /*46a0*/  LEA.HI.X.SX32 R200, R20, UR17, 0x1, P1 ;  /* 0x0000001114c87c11 */ /* 0x000fe400088f0eff */
[----:B------:R-:W-:Y:S01]  /*46b0*/  R2UR UR8, R51 ;  /* 0x00000000330872ca */ /* 0x000fe200000e0000 */
[----:B------:R1:W-:Y:S01]  /*46c0*/  STL [R1+0x2dc], R9 ;  /* 0x0002dc0901007387 */ /* 0x0003e20000100800 */
[----:B------:R-:W-:Y:S02]  /*46d0*/  CS2R R50, SRZ ;  /* 0x0000000000327805 */ /* 0x000fe4000001ff00 */
[----:B0-----:R-:W-:Y:S02]  /*46e0*/  LEA.HI.X.SX32 R3, R16, UR17, 0x1, P6 ;  /* 0x0000001110037c11 */ /* 0x001fe4000b0f0eff */
[----:B------:R-:W-:-:S02]  /*46f0*/  LEA R228, P6, R23, UR16, 0x1 ;  /* 0x0000001017e47c11 */ /* 0x000fc4000f8c08ff */
[----:B-1----:R-:W-:Y:S01]  /*4700*/  LEA R9, P3, R25, UR16, 0x1 ;  /* 0x0000001019097c11 */ /* 0x002fe2000f8608ff */
[----:B------:R0:W-:Y:S01]  /*4710*/  STL [R1+0x238], R3 ;  /* 0x0002380301007387 */ /* 0x0001e20000100800 */
[----:B------:R-:W-:-:S03]  /*4720*/  LEA.HI.X.SX32 R201, R23, UR17, 0x1, P6 ;  /* 0x0000001117c97c11 */ /* 0x000fc6000b0f0eff */
[----:B------:R-:W-:Y:S01]  /*4730*/  UIADD3.64 UR20, UR8, 0x100, URZ ;  /* 0x0000010008147897 */ /* 0x000fe2000fffe03f */
[----:B0-----:R-:W-:-:S04]  /*4740*/  LEA R3, P5, R24, UR16, 0x1 ;  /* 0x0000001018037c11 */ /* 0x001fc8000f8a08ff */
[----:B------:R-:W-:Y:S01]  /*4750*/  LEA.HI.X.SX32 R229, R24, UR17, 0x1, P5 ;  /* 0x0000001118e57c11 */ /* 0x000fe2000a8f0eff */
[----:B------:R0:W-:Y:S04]  /*4760*/  STL [R1+0x24c], R3 ;  /* 0x00024c0301007387 */ /* 0x0001e80000100800 */
[----:B------:R1:W-:Y:S01]  /*4770*/  STL [R1+0x2e0], R9 ;  /* 0x0002e00901007387 */ /* 0x0003e20000100800 */
[----:B0-----:R-:W-:Y:S02]  /*4780*/  LEA.HI.X.SX32 R3, R19, UR17, 0x1, P2 ;  /* 0x0000001113037c11 */ /* 0x001fe400090f0eff */
[----:B------:R-:W-:Y:S02]  /*4790*/  LEA R230, P2, R26, UR16, 0x1 ;  /* 0x000000101ae67c11 */ /* 0x000fe4000f8408ff */
[----:B-1----:R-:W-:Y:S01]  /*47a0*/  LEA R9, P0, R28, UR16, 0x1 ;  /* 0x000000101c097c11 */ /* 0x002fe2000f8008ff */
[----:B------:R0:W-:Y:S01]  /*47b0*/  STL [R1+0x240], R3 ;  /* 0x0002400301007387 */ /* 0x0001e20000100800 */
[----:B------:R-:W-:-:S02]  /*47c0*/  LEA.HI.X.SX32 R202, R26, UR17, 0x1, P2 ;  /* 0x000000111aca7c11 */ /* 0x000fc400090f0eff */
[----:B------:R-:W-:-:S04]  /*47d0*/  LEA R235, P2, R33, UR16, 0x1 ;  /* 0x0000001021eb7c11 */ /* 0x000fc8000f8408ff */
[----:B------:R-:W-:Y:S02]  /*47e0*/  LEA.HI.X.SX32 R205, R33, UR17, 0x1, P2 ;  /* 0x0000001121cd7c11 */ /* 0x000fe400090f0eff */
[----:B0-----:R-:W-:-:S04]  /*47f0*/  LEA R3, P1, R27, UR16, 0x1 ;  /* 0x000000101b037c11 */ /* 0x001fc8000f8208ff */
[----:B------:R-:W-:Y:S01]  /*4800*/  LEA.HI.X.SX32 R231, R27, UR17, 0x1, P1 ;  /* 0x000000111be77c11 */ /* 0x000fe200088f0eff */
[----:B------:R0:W-:Y:S01]  /*4810*/  STL [R1+0x254], R3 ;  /* 0x0002540301007387 */ /* 0x0001e20000100800 */
[C---:B------:R-:W-:Y:S02]  /*4820*/  LEA R236, P1, R34.reuse, UR16, 0x1 ;  /* 0x0000001022ec7c11 */ /* 0x040fe4000f8208ff */
[----:B------:R-:W-:Y:S01]  /*4830*/  CS2R R26, SRZ ;  /* 0x00000000001a7805 */ /* 0x000fe2000001ff00 */
[----:B------:R1:W-:Y:S01]  /*4840*/  STL [R1+0x2e4], R9 ;  /* 0x0002e40901007387 */ /* 0x0003e20000100800 */
[----:B------:R-:W-:Y:S02]  /*4850*/  LEA.HI.X.SX32 R206, R34, UR17, 0x1, P1 ;  /* 0x0000001122ce7c11 */ /* 0x000fe400088f0eff */
[----:B------:R-:W-:Y:S02]  /*4860*/  LEA R241, P1, R41, UR16, 0x1 ;  /* 0x0000001029f17c11 */ /* 0x000fe4000f8208ff */
[----:B0-----:R-:W-:-:S02]  /*4870*/  LEA.HI.X.SX32 R3, R22, UR17, 0x1, P4 ;  /* 0x0000001116037c11 */ /* 0x001fc4000a0f0eff */
[----:B------:R-:W-:Y:S02]  /*4880*/  LEA R232, P4, R29, UR16, 0x1 ;  /* 0x000000101de87c11 */ /* 0x000fe4000f8808ff */
[----:B-1----:R-:W-:Y:S01]  /*4890*/  LEA R9, P5, R31, UR16, 0x1 ;  /* 0x000000101f097c11 */ /* 0x002fe2000f8a08ff */
[----:B------:R0:W-:Y:S01]  /*48a0*/  STL [R1+0x248], R3 ;  /* 0x0002480301007387 */ /* 0x0001e20000100800 */
[----:B------:R-:W-:Y:S02]  /*48b0*/  LEA.HI.X.SX32 R203, R29, UR17, 0x1, P4 ;  /* 0x000000111dcb7c11 */ /* 0x000fe4000a0f0eff */
[----:B------:R-:W-:Y:S02]  /*48c0*/  LEA.HI.X.SX32 R209, R41, UR17, 0x1, P1 ;  /* 0x0000001129d17c11 */ /* 0x000fe400088f0eff */
[----:B0-----:R-:W-:-:S04]  /*48d0*/  LEA R3, P6, R30, UR16, 0x1 ;  /* 0x000000101e037c11 */ /* 0x001fc8000f8c08ff */
[----:B------:R-:W-:Y:S01]  /*48e0*/  LEA.HI.X.SX32 R233, R30, UR17, 0x1, P6 ;  /* 0x000000111ee97c11 */ /* 0x000fe2000b0f0eff */
[----:B------:R0:W-:Y:S04]  /*48f0*/  STL [R1+0x25c], R3 ;  /* 0x00025c0301007387 */ /* 0x0001e80000100800 */
[----:B------:R1:W-:Y:S01]  /*4900*/  STL [R1+0x2e8], R9 ;  /* 0x0002e80901007387 */ /* 0x0003e20000100800 */
[----:B0-----:R-:W-:Y:S02]  /*4910*/  LEA.HI.X.SX32 R3, R25, UR17, 0x1, P3 ;  /* 0x0000001119037c11 */ /* 0x001fe400098f0eff */
[----:B------:R-:W-:Y:S02]  /*4920*/  CS2R R24, SRZ ;  /* 0x0000000000187805 */ /* 0x000fe4000001ff00 */
[----:B------:R-:W-:-:S02]  /*4930*/  LEA R234, P3, R32, UR16, 0x1 ;  /* 0x0000001020ea7c11 */ /* 0x000fc4000f8608ff */
[----:B-1----:R-:W-:Y:S01]  /*4940*/  LEA R9, P6, R37, UR16, 0x1 ;  /* 0x0000001025097c11 */ /* 0x002fe2000f8c08ff */
[----:B------:R0:W-:Y:S01]  /*4950*/  STL [R1+0x250], R3 ;  /* 0x0002500301007387 */ /* 0x0001e20000100800 */
[----:B------:R-:W-:Y:S02]  /*4960*/  LEA.HI.X.SX32 R204, R32, UR17, 0x1, P3 ;  /* 0x0000001120cc7c11 */ /* 0x000fe400098f0eff */
[----:B------:R-:W-:Y:S02]  /*4970*/  CS2R R32, SRZ ;  /* 0x0000000000207805 */ /* 0x000fe4000001ff00 */
[----:B0-----:R-:W-:Y:S02]  /*4980*/  LEA.HI.X.SX32 R3, R28, UR17, 0x1, P0 ;  /* 0x000000111c037c11 */ /* 0x001fe400080f0eff */
[----:B------:R-:W-:Y:S02]  /*4990*/  CS2R R28, SRZ ;  /* 0x00000000001c7805 */ /* 0x000fe4000001ff00 */
[C---:B------:R-:W-:Y:S01]  /*49a0*/  LEA R237, P0, R35.reuse, UR16, 0x1 ;  /* 0x0000001023ed7c11 */ /* 0x040fe2000f8008ff */
[----:B------:R0:W-:Y:S03]  /*49b0*/  STL [R1+0x258], R3 ;  /* 0x0002580301007387 */ /* 0x0001e60000100800 */
[----:B------:R-:W-:-:S02]  /*49c0*/  LEA.HI.X.SX32 R207, R35, UR17, 0x1, P0 ;  /* 0x0000001123cf7c11 */ /* 0x000fc400080f0eff */
[----:B------:R-:W-:Y:S02]  /*49d0*/  CS2R R34, SRZ ;  /* 0x0000000000227805 */ /* 0x000fe4000001ff00 */
[----:B0-----:R-:W-:-:S04]  /*49e0*/  LEA R3, P4, R36, UR16, 0x1 ;  /* 0x0000001024037c11 */ /* 0x001fc8000f8808ff */
[----:B------:R-:W-:Y:S01]  /*49f0*/  LEA.HI.X.SX32 R238, R36, UR17, 0x1, P4 ;  /* 0x0000001124ee7c11 */ /* 0x000fe2000a0f0eff */
[----:B------:R0:W-:Y:S04]  /*4a00*/  STL [R1+0x264], R3 ;  /* 0x0002640301007387 */ /* 0x0001e80000100800 */
[----:B------:R1:W-:Y:S01]  /*4a10*/  STL [R1+0x2ec], R9 ;  /* 0x0002ec0901007387 */ /* 0x0003e20000100800 */
[----:B0-----:R-:W-:Y:S02]  /*4a20*/  LEA.HI.X.SX32 R3, R31, UR17, 0x1, P5 ;  /* 0x000000111f037c11 */ /* 0x001fe4000a8f0eff */
[----:B------:R-:W-:Y:S02]  /*4a30*/  CS2R R30, SRZ ;  /* 0x00000000001e7805 */ /* 0x000fe4000001ff00 */
[----:B------:R-:W-:-:S02]  /*4a40*/  LEA R239, P5, R38, UR16, 0x1 ;  /* 0x0000001026ef7c11 */ /* 0x000fc4000f8a08ff */
[C---:B-1----:R-:W-:Y:S01]  /*4a50*/  LEA R9, P3, R39.reuse, UR16, 0x1 ;  /* 0x0000001027097c11 */ /* 0x042fe2000f8608ff */
[----:B------:R0:W-:Y:S01]  /*4a60*/  STL [R1+0x260], R3 ;  /* 0x0002600301007387 */ /* 0x0001e20000100800 */
[----:B------:R-:W-:Y:S02]  /*4a70*/  LEA.HI.X.SX32 R208, R38, UR17, 0x1, P5 ;  /* 0x0000001126d07c11 */ /* 0x000fe4000a8f0eff */
[----:B------:R-:W-:Y:S01]  /*4a80*/  LEA.HI.X.SX32 R240, R39, UR17, 0x1, P3 ;  /* 0x0000001127f07c11 */ /* 0x000fe200098f0eff */
[----:B------:R1:W-:Y:S01]  /*4a90*/  STL [R1+0x26c], R9 ;  /* 0x00026c0901007387 */ /* 0x0003e20000100800 */
[----:B------:R-:W-:Y:S02]  /*4aa0*/  CS2R R38, SRZ ;  /* 0x0000000000267805 */ /* 0x000fe4000001ff00 */
[----:B0-----:R-:W-:Y:S02]  /*4ab0*/  LEA R3, P2, R40, UR16, 0x1 ;  /* 0x0000001028037c11 */ /* 0x001fe4000f8408ff */
[----:B-1----:R-:W-:-:S03]  /*4ac0*/  LEA R9, P4, R43, UR16, 0x1 ;  /* 0x000000102b097c11 */ /* 0x002fc6000f8808ff */
[----:B------:R0:W-:Y:S02]  /*4ad0*/  STL [R1+0x2f0], R3 ;  /* 0x0002f00301007387 */ /* 0x0001e40000100800 */
        /* <DEDUP_REMOVED lines=10> */
[----:B0-----:R-:W-:-:S04]  /*4b80*/  LEA R3, P5, R45, UR16, 0x1 ;  /* 0x000000102d037c11 */ /* 0x001fc8000f8a08ff */
[----:B------:R-:W-:Y:S01]  /*4b90*/  LEA.HI.X.SX32 R244, R45, UR17, 0x1, P5 ;  /* 0x000000112df47c11 */ /* 0x000fe2000a8f0eff */
[----:B------:R0:W-:Y:S01]  /*4ba0*/  STL [R1+0x27c], R3 ;  /* 0x00027c0301007387 */ /* 0x0001e20000100800 */
[----:B------:R-:W-:-:S03]  /*4bb0*/  CS2R R44, SRZ ;  /* 0x00000000002c7805 */ /* 0x000fc6000001ff00 */
[----:B------:R1:W-:Y:S01]  /*4bc0*/  STL [R1+0x2f8], R9 ;  /* 0x0002f80901007387 */ /* 0x0003e20000100800 */
[----:B0-----:R-:W-:Y:S02]  /*4bd0*/  LEA.HI.X.SX32 R3, R40, UR17, 0x1, P2 ;  /* 0x0000001128037c11 */ /* 0x001fe400090f0eff */
[----:B------:R-:W-:Y:S02]  /*4be0*/  CS2R R40, SRZ ;  /* 0x0000000000287805 */ /* 0x000fe4000001ff00 */
[C---:B------:R-:W-:Y:S02]  /*4bf0*/  LEA R245, P2, R47.reuse, UR16, 0x1 ;  /* 0x000000102ff57c11 */ /* 0x040fe4000f8408ff */
        /* <DEDUP_REMOVED lines=10> */
[----:B------:R-:W-:Y:S02]  /*4ca0*/  LEA R247, P4, R54, UR16, 0x1 ;  /* 0x0000001036f77c11 */ /* 0x000fe4000f8808ff */
[----:B-1----:R-:W-:Y:S01]  /*4cb0*/  LEA R9, P5, R58, UR16, 0x1 ;  /* 0x000000103a097c11 */ /* 0x002fe2000f8a08ff */
[----:B------:R0:W-:Y:S01]  /*4cc0*/  STL [R1+0x278], R3 ;  /* 0x0002780301007387 */ /* 0x0001e20000100800 */
[----:B------:R-:W-:Y:S02]  /*4cd0*/  LEA.HI.X.SX32 R212, R54, UR17, 0x1, P4 ;  /* 0x0000001136d47c11 */ /* 0x000fe4000a0f0eff */
[----:B------:R-:W-:-:S02]  /*4ce0*/  CS2R R54, SRZ ;  /* 0x0000000000367805 */ /* 0x000fc4000001ff00 */
[----:B0-----:R-:W-:-:S04]  /*4cf0*/  LEA R3, P6, R56, UR16, 0x1 ;  /* 0x0000001038037c11 */ /* 0x001fc8000f8c08ff */
[----:B------:R-:W-:Y:S01]  /*4d00*/  LEA.HI.X.SX32 R248, R56, UR17, 0x1, P6 ;  /* 0x0000001138f87c11 */ /* 0x000fe2000b0f0eff */
[----:B------:R0:W-:Y:S01]  /*4d10*/  STL [R1+0x28c], R3 ;  /* 0x00028c0301007387 */ /* 0x0001e20000100800 */
[----:B------:R-:W-:Y:S02]  /*4d20*/  LEA R10, P6, R70, UR16, 0x1 ;  /* 0x00000010460a7c11 */ /* 0x000fe4000f8c08ff */
[----:B------:R-:W-:Y:S01]  /*4d30*/  CS2R R56, SRZ ;  /* 0x0000000000387805 */ /* 0x000fe2000001ff00 */
        /* <DEDUP_REMOVED lines=8> */
[----:B0-----:R-:W-:-:S04]  /*4dc0*/  LEA R3, P2, R62, UR16, 0x1 ;  /* 0x000000103e037c11 */ /* 0x001fc8000f8408ff */
[----:B------:R-:W-:Y:S01]  /*4dd0*/  LEA.HI.X.SX32 R250, R62, UR17, 0x1, P2 ;  /* 0x000000113efa7c11 */ /* 0x000fe200090f0eff */
[----:B------:R0:W-:Y:S01]  /*4de0*/  STL [R1+0x294], R3 ;  /* 0x0002940301007387 */ /* 0x0001e20000100800 */
[----:B------:R-:W-:-:S03]  /*4df0*/  CS2R R62, SRZ ;  /* 0x00000000003e7805 */ /* 0x000fc6000001ff00 */
[----:B------:R-:W-:Y:S01]  /*4e00*/  STL [R1+0x304], R9 ;  /* 0x0003040901007387 */ /* 0x000fe20000100800 */
[----:B0-----:R-:W-:Y:S02]  /*4e10*/  LEA.HI.X.SX32 R3, R52, UR17, 0x1, P0 ;  /* 0x0000001134037c11 */ /* 0x001fe400080f0eff */
[----:B------:R-:W-:-:S03]  /*4e20*/  LEA R251, P0, R66, UR16, 0x1 ;  /* 0x0000001042fb7c11 */ /* 0x000fc6000f8008ff */
[----:B------:R0:W-:Y:S01]  /*4e30*/  STL [R1+0x288], R3 ;  /* 0x0002880301007387 */ /* 0x0001e20000100800 */
[----:B------:R-:W-:Y:S02]  /*4e40*/  LEA.HI.X.SX32 R214, R66, UR17, 0x1, P0 ;  /* 0x0000001142d67c11 */ /* 0x000fe400080f0eff */
[----:B------:R-:W-:Y:S02]  /*4e50*/  CS2R R66, SRZ ;  /* 0x0000000000427805 */ /* 0x000fe4000001ff00 */
        /* <DEDUP_REMOVED lines=11> */
[----:B------:R-:W-:Y:S01]  /*4f10*/  CS2R R72, SRZ ;  /* 0x0000000000487805 */ /* 0x000fe2000001ff00 */
[----:B------:R-:W-:Y:S01]  /*4f20*/  STL [R1+0x200], R9 ;  /* 0x0002000901007387 */ /* 0x000fe20000100800 */
[----:B0-----:R-:W-:-:S05]  /*4f30*/  LEA R3, P3, R74, UR16, 0x1 ;  /* 0x000000104a037c11 */ /* 0x001fca000f8608ff */
[----:B------:R0:W-:Y:S04]  /*4f40*/  STL [R1+0x2a4], R3 ;  /* 0x0002a40301007387 */ /* 0x0001e80000100800 */
[----:B------:R1:W-:Y:S01]  /*4f50*/  STL [R1+0x30c], R10 ;  /* 0x00030c0a01007387 */ /* 0x0003e20000100800 */
[----:B0-----:R-:W-:Y:S02]  /*4f60*/  LEA.HI.X.SX32 R3, R64, UR17, 0x1, P1 ;  /* 0x0000001140037c11 */ /* 0x001fe400088f0eff */
[----:B------:R-:W-:Y:S02]  /*4f70*/  CS2R R64, SRZ ;  /* 0x0000000000407805 */ /* 0x000fe4000001ff00 */
[----:B------:R-:W-:Y:S02]  /*4f80*/  LEA R9, P1, R6, UR16, 0x1 ;  /* 0x0000001006097c11 */ /* 0x000fe4000f8208ff */
[----:B-1----:R-:W-:Y:S01]  /*4f90*/  LEA R10, P4, R80, UR16, 0x1 ;  /* 0x00000010500a7c11 */ /* 0x002fe2000f8808ff */
[----:B------:R0:W-:Y:S01]  /*4fa0*/  STL [R1+0x298], R3 ;  /* 0x0002980301007387 */ /* 0x0001e20000100800 */
[----:B------:R-:W-:-:S02]  /*4fb0*/  LEA.HI.X.SX32 R216, R6, UR17, 0x1, P1 ;  /* 0x0000001106d87c11 */ /* 0x000fc400088f0eff */
[----:B------:R-:W-:Y:S01]  /*4fc0*/  LEA R6, P1, R90, UR16, 0x1 ;  /* 0x000000105a067c11 */ /* 0x000fe2000f8208ff */
[----:B------:R1:W-:Y:S01]  /*4fd0*/  STL [R1+0x208], R9 ;  /* 0x0002080901007387 */ /* 0x0003e20000100800 */
[----:B0-----:R-:W-:Y:S02]  /*4fe0*/  LEA R3, P0, R78, UR16, 0x1 ;  /* 0x000000104e037c11 */ /* 0x001fe4000f8008ff */
[----:B-1----:R-:W-:-:S03]  /*4ff0*/  LEA.HI.X.SX32 R9, R70, UR17, 0x1, P6 ;  /* 0x0000001146097c11 */ /* 0x002fc6000b0f0eff */
[----:B------:R0:W-:Y:S01]  /*5000*/  STL [R1+0x2ac], R3 ;  /* 0x0002ac0301007387 */ /* 0x0001e20000100800 */
[----:B------:R-:W-:-:S03]  /*5010*/  CS2R R70, SRZ ;  /* 0x0000000000467805 */ /* 0x000fc6000001ff00 */
[----:B------:R-:W-:Y:S04]  /*5020*/  STL [R1+0x310], R10 ;  /* 0x0003100a01007387 */ /* 0x000fe80000100800 */
[----:B------:R1:W-:Y:S01]  /*5030*/  STL [R1+0x2a0], R9 ;  /* 0x0002a00901007387 */ /* 0x0003e20000100800 */
[----:B0-----:R-:W-:-:S04]  /*5040*/  LEA R3, P6, R82, UR16, 0x1 ;  /* 0x0000001052037c11 */ /* 0x001fc8000f8c08ff */
[----:B------:R-:W-:Y:S01]  /*5050*/  LEA.HI.X.SX32 R217, R82, UR17, 0x1, P6 ;  /* 0x0000001152d97c11 */ /* 0x000fe2000b0f0eff */
[----:B------:R0:W-:Y:S01]  /*5060*/  STL [R1+0x210], R3 ;  /* 0x0002100301007387 */ /* 0x0001e20000100800 */
[----:B------:R-:W-:Y:S02]  /*5070*/  CS2R R82, SRZ ;  /* 0x0000000000527805 */ /* 0x000fe4000001ff00 */
[----:B-1----:R-:W-:-:S05]  /*5080*/  LEA R9, P5, R84, UR16, 0x1 ;  /* 0x0000001054097c11 */ /* 0x002fca000f8a08ff */
[----:B------:R1:W-:Y:S01]  /*5090*/  STL [R1+0x2b4], R9 ;  /* 0x0002b40901007387 */ /* 0x0003e20000100800 */
[----:B0-----:R-:W-:Y:S02]  /*50a0*/  LEA.HI.X.SX32 R3, R74, UR17, 0x1, P3 ;  /* 0x000000114a037c11 */ /* 0x001fe400098f0eff */
[----:B------:R-:W-:Y:S02]  /*50b0*/  CS2R R74, SRZ ;  /* 0x00000000004a7805 */ /* 0x000fe4000001ff00 */
[----:B------:R-:W-:Y:S01]  /*50c0*/  LEA R10, P3, R86, UR16, 0x1 ;  /* 0x00000010560a7c11 */ /* 0x000fe2000f8608ff */
[----:B------:R0:W-:Y:S01]  /*50d0*/  STL [R1+0x204], R3 ;  /* 0x0002040301007387 */ /* 0x0001e20000100800 */
[----:B-1----:R-:W-:-:S03]  /*50e0*/  LEA.HI.X.SX32 R9, R76, UR17, 0x1, P2 ;  /* 0x000000114c097c11 */ /* 0x002fc600090f0eff */
[----:B------:R1:W-:Y:S01]  /*50f0*/  STL [R1+0x314], R10 ;  /* 0x0003140a01007387 */ /* 0x0003e20000100800 */
[----:B------:R-:W-:-:S03]  /*5100*/  CS2R R76, SRZ ;  /* 0x00000000004c7805 */ /* 0x000fc6000001ff00 */
[----:B------:R-:W-:Y:S01]  /*5110*/  STL [R1+0x2a8], R9 ;  /* 0x0002a80901007387 */ /* 0x000fe20000100800 */
[----:B0-----:R-:W-:Y:S02]  /*5120*/  LEA R3, P2, R88, UR16, 0x1 ;  /* 0x0000001058037c11 */ /* 0x001fe4000f8408ff */
[----:B-1----:R-:W-:-:S03]  /*5130*/  LOP3.LUT R10, R14, 0x30, RZ, 0x3c, !PT ;  /* 0x000000300e0a7812 */ /* 0x002fc600078e3cff */
[----:B------:R0:W-:Y:S01]  /*5140*/  STL [R1+0x218], R3 ;  /* 0x0002180301007387 */ /* 0x0001e20000100800 */
[----:B------:R-:W-:Y:S02]  /*5150*/  LEA.HI.X.SX32 R218, R88, UR17, 0x1, P2 ;  /* 0x0000001158da7c11 */ /* 0x000fe400090f0eff */
[----:B------:R-:W-:Y:S01]  /*5160*/  CS2R R88, SRZ ;  /* 0x0000000000587805 */ /* 0x000fe2000001ff00 */
[----:B------:R1:W-:Y:S01]  /*5170*/  STL [R1+0x2bc], R6 ;  /* 0x0002bc0601007387 */ /* 0x0003e20000100800 */
[----:B0-----:R-:W-:Y:S02]  /*5180*/  LEA.HI.X.SX32 R3, R78, UR17, 0x1, P0 ;  /* 0x000000114e037c11 */ /* 0x001fe400080f0eff */
[----:B------:R-:W-:Y:S02]  /*5190*/  CS2R R78, SRZ ;  /* 0x00000000004e7805 */ /* 0x000fe4000001ff00 */
[----:B------:R-:W-:Y:S02]  /*51a0*/  LEA R9, P0, R92, UR16, 0x1 ;  /* 0x000000105c097c11 */ /* 0x000fe4000f8008ff */
[----:B-1----:R-:W-:Y:S01]  /*51b0*/  LEA.HI.X.SX32 R6, R80, UR17, 0x1, P4 ;  /* 0x0000001150067c11 */ /* 0x002fe2000a0f0eff */
[----:B------:R0:W-:Y:S01]  /*51c0*/  STL [R1+0x20c], R3 ;  /* 0x00020c0301007387 */ /* 0x0001e20000100800 */
[----:B------:R-:W-:-:S03]  /*51d0*/  CS2R R80, SRZ ;  /* 0x0000000000507805 */ /* 0x000fc6000001ff00 */
[----:B------:R1:W-:Y:S04]  /*51e0*/  STL [R1+0x318], R9 ;  /* 0x0003180901007387 */ /* 0x0003e80000100800 */
[----:B------:R2:W-:Y:S01]  /*51f0*/  STL [R1+0x2b0], R6 ;  /* 0x0002b00601007387 */ /* 0x0005e20000100800 */
[----:B0-----:R-:W-:Y:S02]  /*5200*/  LEA R3, P4, R4, UR16, 0x1 ;  /* 0x0000001004037c11 */ /* 0x001fe4000f8808ff */
[----:B-1----:R-:W-:-:S03]  /*5210*/  LEA R9, P6, R53, UR16, 0x1 ;  /* 0x0000001035097c11 */ /* 0x002fc6000f8c08ff */
[----:B------:R0:W-:Y:S01]  /*5220*/  STL [R1+0x2c4], R3 ;  /* 0x0002c40301007387 */ /* 0x0001e20000100800 */
[----:B------:R-:W-:Y:S02]  /*5230*/  LEA.HI.X.SX32 R4, R4, UR17, 0x1, P4 ;  /* 0x0000001104047c11 */ /* 0x000fe4000a0f0eff */
[----:B--2---:R-:W-:Y:S01]  /*5240*/  LEA.HI.X.SX32 R6, R86, UR17, 0x1, P3 ;  /* 0x0000001156067c11 */ /* 0x004fe200098f0eff */
[----:B------:R1:W-:Y:S01]  /*5250*/  STL [R1+0x31c], R9 ;  /* 0x00031c0901007387 */ /* 0x0003e20000100800 */
[----:B------:R-:W-:Y:S02]  /*5260*/  CS2R R86, SRZ ;  /* 0x0000000000567805 */ /* 0x000fe4000001ff00 */
[----:B0-----:R-:W-:Y:S02]  /*5270*/  LEA.HI.X.SX32 R3, R84, UR17, 0x1, P5 ;  /* 0x0000001154037c11 */ /* 0x001fe4000a8f0eff */
[----:B------:R-:W-:Y:S02]  /*5280*/  CS2R R84, SRZ ;  /* 0x0000000000547805 */ /* 0x000fe4000001ff00 */
[----:B-1----:R-:W-:Y:S01]  /*5290*/  LOP3.LUT R9, R14, 0x10, RZ, 0x3c, !PT ;  /* 0x000000100e097812 */ /* 0x002fe200078e3cff */
[----:B------:R0:W-:Y:S04]  /*52a0*/  STL [R1+0x214], R3 ;  /* 0x0002140301007387 */ /* 0x0001e80000100800 */
[----:B------:R1:W-:Y:S01]  /*52b0*/  STL [R1+0x2b8], R6 ;  /* 0x0002b80601007387 */ /* 0x0003e20000100800 */
[----:B0-----:R-:W-:-:S02]  /*52c0*/  LEA.HI.X.SX32 R3, R90, UR17, 0x1, P1 ;  /* 0x000000115a037c11 */ /* 0x001fc400088f0eff */
[----:B------:R-:W-:Y:S02]  /*52d0*/  CS2R R90, SRZ ;  /* 0x00000000005a7805 */ /* 0x000fe4000001ff00 */
[----:B-1----:R-:W-:Y:S01]  /*52e0*/  LEA.HI.X.SX32 R6, R92, UR17, 0x1, P0 ;  /* 0x000000115c067c11 */ /* 0x002fe200080f0eff */
[----:B------:R0:W-:Y:S01]  /*52f0*/  STL [R1+0x21c], R3 ;  /* 0x00021c0301007387 */ /* 0x0001e20000100800 */
[----:B------:R-:W-:-:S03]  /*5300*/  CS2R R92, SRZ ;  /* 0x00000000005c7805 */ /* 0x000fc6000001ff00 */
[----:B------:R1:W-:Y:S04]  /*5310*/  STL [R1+0x2c0], R6 ;  /* 0x0002c00601007387 */ /* 0x0003e80000100800 */
[----:B------:R2:W-:Y:S01]  /*5320*/  STL [R1+0x220], R4 ;  /* 0x0002200401007387 */ /* 0x0005e20000100800 */
[----:B0-----:R-:W-:Y:S02]  /*5330*/  LEA.HI.X.SX32 R3, R53, UR17, 0x1, P6 ;  /* 0x0000001135037c11 */ /* 0x001fe4000b0f0eff */
[----:B------:R-:W-:Y:S01]  /*5340*/  CS2R R52, SRZ ;  /* 0x0000000000347805 */ /* 0x000fe2000001ff00 */
[----:B------:R-:W-:Y:S01]  /*5350*/  UIADD3.64 UR16, UR8, 0x80, URZ ;  /* 0x0000008008107897 */ /* 0x000fe2000fffe03f */
[----:B-1----:R-:W-:Y:S01]  /*5360*/  IMAD.U32 R6, RZ, RZ, UR7 ;  /* 0x00000007ff067e24 */ /* 0x002fe2000f8e00ff */
[----:B------:R0:W-:Y:S01]  /*5370*/  STL [R1+0x2c8], R3 ;  /* 0x0002c80301007387 */ /* 0x0001e20000100800 */
[----:B------:R-:W-:Y:S01]  /*5380*/  UMOV UR7, 0x80000020 ;  /* 0x8000002000077882 */ /* 0x000fe20000000000 */
[----:B--2---:R-:W1:Y:S02]  /*5390*/  LDC R4, c[0x0][0x23c] ;  /* 0x00008f00ff047b82 */ /* 0x004e640000000800 */
[----:B------:R-:W-:Y:S04]  /*53a0*/  STL [R1], RZ ;  /* 0x000000ff01007387 */ /* 0x000fe80000100800 */
[----:B------:R-:W-:Y:S01]  /*53b0*/  STL [R1+0x4], RZ ;  /* 0x000004ff01007387 */ /* 0x000fe20000100800 */
[----:B0-----:R-:W-:-:S03]  /*53c0*/  LOP3.LUT R3, R0, 0x1f, RZ, 0xc0, !PT ;  /* 0x0000001f00037812 */ /* 0x001fc600078ec0ff */
[----:B------:R-:W-:Y:S04]  /*53d0*/  STL [R1+0x8], RZ ;  /* 0x000008ff01007387 */ /* 0x000fe80000100800 */
[----:B------:R-:W-:Y:S04]  /*53e0*/  STL [R1+0xc], RZ ;  /* 0x00000cff01007387 */ /* 0x000fe80000100800 */
[----:B------:R-:W-:Y:S04]  /*53f0*/  STL [R1+0x10], RZ ;  /* 0x000010ff01007387 */ /* 0x000fe80000100800 */
[----:B------:R-:W-:Y:S01]  /*5400*/  STL [R1+0x14], RZ ;  /* 0x000014ff01007387 */ /* 0x000fe20000100800 */
[----:B-1----:R-:W-:-:S03]  /*5410*/  IMAD.SHL.U32 R195, R4, 0x20, RZ ;  /* 0x0000002004c37824 */ /* 0x002fc600078e00ff */
[----:B------:R-:W-:Y:S01]  /*5420*/  STL [R1+0x18], RZ ;  /* 0x000018ff01007387 */ /* 0x000fe20000100800 */
[----:B------:R-:W-:-:S03]  /*5430*/  IMAD R4, R3, R4, RZ ;  /* 0x0000000403047224 */ /* 0x000fc600078e02ff */
[----:B------:R-:W-:Y:S02]  /*5440*/  STL [R1+0x1c], RZ ;  /* 0x00001cff01007387 */ /* 0x000fe40000100800 */
[----:B------:R-:W-:Y:S02]  /*5450*/  SHF.R.S32.HI R3, RZ, 0x1f, R4 ;  /* 0x0000001fff037819 */ /* 0x000fe40000011404 */
[----:B------:R-:W-:Y:S02]  /*5460*/  STL [R1+0x20], RZ ;  /* 0x000020ff01007387 */ /* 0x000fe40000100800 */
[C---:B------:R-:W-:Y:S01]  /*5470*/  SHF.L.U64.HI R0, R4.reuse, 0x1, R3 ;  /* 0x0000000104007819 */ /* 0x040fe20000010203 */
[----:B------:R-:W-:Y:S01]  /*5480*/  IMAD.SHL.U32 R4, R4, 0x2, RZ ;  /* 0x0000000204047824 */ /* 0x000fe200078e00ff */
[----:B------:R-:W-:Y:S01]  /*5490*/  STL [R1+0x24], RZ ;  /* 0x000024ff01007387 */ /* 0x000fe20000100800 */
[----:B------:R-:W-:-:S03]  /*54a0*/  LOP3.LUT R3, R14, 0x20, RZ, 0x3c, !PT ;  /* 0x000000200e037812 */ /* 0x000fc600078e3cff */
[----:B------:R-:W-:Y:S04]  /*54b0*/  STL [R1+0x28], RZ ;  /* 0x000028ff01007387 */ /* 0x000fe80000100800 */
        /* <DEDUP_REMOVED lines=117> */
[----:B------:R0:W-:Y:S04]  /*5c10*/  STL [R1+0x33c], R9 ;  /* 0x00033c0901007387 */ /* 0x0001e80000100800 */
[----:B------:R1:W-:Y:S04]  /*5c20*/  STL [R1+0x338], R3 ;  /* 0x0003380301007387 */ /* 0x0003e80000100800 */
[----:B------:R2:W-:Y:S01]  /*5c30*/  STL [R1+0x334], R10 ;  /* 0x0003340a01007387 */ /* 0x0005e20000100800 */
[----:B0-----:R-:W-:-:S02]  /*5c40*/  LOP3.LUT R9, R14, 0x40, RZ, 0x3c, !PT ;  /* 0x000000400e097812 */ /* 0x001fc400078e3cff */
[----:B-1----:R-:W-:-:S03]  /*5c50*/  LOP3.LUT R3, R14, 0x50, RZ, 0x3c, !PT ;  /* 0x000000500e037812 */ /* 0x002fc600078e3cff */
[----:B------:R0:W-:Y:S01]  /*5c60*/  STL [R1+0x330], R9 ;  /* 0x0003300901007387 */ /* 0x0001e20000100800 */
[----:B--2---:R-:W-:-:S03]  /*5c70*/  LOP3.LUT R10, R14, 0x60, RZ, 0x3c, !PT ;  /* 0x000000600e0a7812 */ /* 0x004fc600078e3cff */
[----:B------:R1:W-:Y:S04]  /*5c80*/  STL [R1+0x32c], R3 ;  /* 0x00032c0301007387 */ /* 0x0003e80000100800 */
[----:B------:R2:W-:Y:S01]  /*5c90*/  STL [R1+0x328], R10 ;  /* 0x0003280a01007387 */ /* 0x0005e20000100800 */
[----:B0-----:R-:W-:Y:S02]  /*5ca0*/  LOP3.LUT R9, R14, 0x70, RZ, 0x3c, !PT ;  /* 0x000000700e097812 */ /* 0x001fe400078e3cff */
[----:B-1----:R-:W-:-:S03]  /*5cb0*/  LOP3.LUT R3, R5, 0x20, RZ, 0x3c, !PT ;  /* 0x0000002005037812 */ /* 0x002fc600078e3cff */
[----:B------:R2:W-:Y:S04]  /*5cc0*/  STL [R1+0x324], R9 ;  /* 0x0003240901007387 */ /* 0x0005e80000100800 */
.L_x_1:
[----:B0-2---:R-:W0:Y:S01]  /*5cd0*/  LDC R9, c[0x0][0x238] ;  /* 0x00008e00ff097b82 */ /* 0x005e220000000800 */
[----:B------:R1:W-:Y:S01]  /*5ce0*/  STL.64 [R1+0x600], R150 ;  /* 0x0006009601007387 */ /* 0x0003e20000100a00 */
[C---:B------:R-:W-:Y:S01]  /*5cf0*/  ISETP.GT.AND P1, PT, R6.reuse, 0x2, PT ;  /* 0x000000020600780c */ /* 0x040fe20003f24270 */
[----:B------:R-:W-:Y:S01]  /*5d00*/  IMAD.MOV.U32 R3, RZ, RZ, R2 ;  /* 0x000000ffff037224 */ /* 0x000fe200078e0002 */
[C---:B------:R-:W-:Y:S01]  /*5d10*/  ISETP.GT.AND P3, PT, R6.reuse, 0x8, PT ;  /* 0x000000080600780c */ /* 0x040fe20003f64270 */
[----:B------:R-:W-:Y:S01]  /*5d20*/  IMAD.MOV.U32 R2, RZ, RZ, R8 ;  /* 0x000000ffff027224 */ /* 0x000fe200078e0008 */
[C---:B------:R-:W-:Y:S01]  /*5d30*/  ISETP.GT.AND P0, PT, R6.reuse, RZ, PT ;  /* 0x000000ff0600720c */ /* 0x040fe20003f04270 */
[----:B------:R-:W-:Y:S01]  /*5d40*/  STL.64 [R1+0x5f8], R148 ;  /* 0x0005f89401007387 */ /* 0x000fe20000100a00 */
[----:B------:R-:W2:Y:S01]  /*5d50*/  LDC R17, c[0x0][0x238] ;  /* 0x00008e00ff117b82 */ /* 0x000ea20000000800 */
[----:B------:R-:W-:Y:S02]  /*5d60*/  ISETP.GT.AND P2, PT, R6, 0x3, PT ;  /* 0x000000030600780c */ /* 0x000fe40003f44270 */
[----:B------:R-:W-:Y:S01]  /*5d70*/  PRMT R164, RZ, 0x7610, R164 ;  /* 0x00007610ffa47816 */ /* 0x000fe200000000a4 */
[----:B------:R-:W-:Y:S01]  /*5d80*/  STL.64 [R1+0x5f0], R146 ;  /* 0x0005f09201007387 */ /* 0x000fe20000100a00 */
[----:B------:R-:W-:-:S03]  /*5d90*/  PRMT R10, RZ, 0x7610, R10 ;  /* 0x00007610ff0a7816 */ /* 0x000fc6000000000a */
[----:B-1----:R-:W1:Y:S08]  /*5da0*/  LDC R151, c[0x0][0x238] ;  /* 0x00008e00ff977b82 */ /* 0x002e700000000800 */
[----:B------:R-:W3:Y:S01]  /*5db0*/  LDC R12, c[0x0][0x238] ;  /* 0x00008e00ff0c7b82 */ /* 0x000ee20000000800 */
[----:B0-----:R-:W-:Y:S01]  /*5dc0*/  IMAD.SHL.U32 R9, R9, 0x2, RZ ;  /* 0x0000000209097824 */ /* 0x001fe200078e00ff */
[----:B------:R-:W-:Y:S01]  /*5dd0*/  PRMT R165, RZ, 0x7610, R165 ;  /* 0x00007610ffa57816 */ /* 0x000fe200000000a5 */
[----:B------:R-:W-:Y:S02]  /*5de0*/  STL.64 [R1+0x5e8], R144 ;  /* 0x0005e89001007387 */ /* 0x000fe40000100a00 */
[----:B------:R-:W-:-:S02]  /*5df0*/  IMAD.WIDE R8, R9, 0x2, R2 ;  /* 0x0000000209087825 */ /* 0x000fc400078e0202 */
[----:B------:R-:W-:Y:S01]  /*5e00*/  STL.64 [R1+0x5e0], R142 ;  /* 0x0005e08e01007387 */ /* 0x000fe20000100a00 */
[----:B------:R-:W-:Y:S01]  /*5e10*/  PRMT R11, RZ, 0x7610, R11 ;  /* 0x00007610ff0b7816 */ /* 0x000fe2000000000b */
[----:B--2---:R-:W-:Y:S01]  /*5e20*/  IMAD R17, R17, 0x3, RZ ;  /* 0x0000000311117824 */ /* 0x004fe200078e02ff */
[----:B------:R-:W0:Y:S01]  /*5e30*/  LDC R16, c[0x0][0x238] ;  /* 0x00008e00ff107b82 */ /* 0x000e220000000800 */
[----:B------:R2:W4:Y:S04]  /*5e40*/  @P1 LDG.E.U16 R164, desc[UR14][R8.64] ;  /* 0x0000000e08a41981 */ /* 0x000528000c1e1500 */
[----:B------:R-:W-:Y:S01]  /*5e50*/  STL.64 [R1+0x5d8], R140 ;  /* 0x0005d88c01007387 */ /* 0x000fe20000100a00 */
[----:B-1----:R-:W-:Y:S02]  /*5e60*/  IMAD R151, R151, 0x18, RZ ;  /* 0x0000001897977824 */ /* 0x002fe400078e02ff */
[----:B------:R-:W1:Y:S01]  /*5e70*/  LDC R18, c[0x0][0x238] ;  /* 0x00008e00ff127b82 */ /* 0x000e620000000800 */
[----:B------:R-:W-:Y:S01]  /*5e80*/  STL.64 [R1+0x5d0], R138 ;  /* 0x0005d08a01007387 */ /* 0x000fe20000100a00 */
[----:B--2---:R-:W-:-:S03]  /*5e90*/  IMAD.WIDE R8, R17, 0x2, R2 ;  /* 0x0000000211087825 */ /* 0x004fc600078e0202 */
[----:B------:R-:W-:Y:S04]  /*5ea0*/  STL.64 [R1+0x5c8], R136 ;  /* 0x0005c88801007387 */ /* 0x000fe80000100a00 */
[----:B------:R2:W4:Y:S01]  /*5eb0*/  @P2 LDG.E.U16 R165, desc[UR14][R8.64] ;  /* 0x0000000e08a52981 */ /* 0x000522000c1e1500 */
[----:B---3--:R-:W-:-:S03]  /*5ec0*/  IMAD.SHL.U32 R12, R12, 0x8, RZ ;  /* 0x000000080c0c7824 */ /* 0x008fc600078e00ff */
[----:B------:R-:W-:Y:S01]  /*5ed0*/  STL.64 [R1+0x5c0], R134 ;  /* 0x0005c08601007387 */ /* 0x000fe20000100a00 */
[----:B------:R-:W-:Y:S02]  /*5ee0*/  PRMT R166, RZ, 0x7610, R166 ;  /* 0x00007610ffa67816 */ /* 0x000fe400000000a6 */
[----:B------:R-:W-:Y:S01]  /*5ef0*/  ISETP.GT.AND P4, PT, R6, 0x10, PT ;  /* 0x000000100600780c */ /* 0x000fe20003f84270 */
[----:B------:R-:W-:Y:S01]  /*5f00*/  STL.64 [R1+0x5b8], R132 ;  /* 0x0005b88401007387 */ /* 0x000fe20000100a00 */
[--C-:B--2---:R-:W-:Y:S02]  /*5f10*/  IMAD.WIDE R8, R151, 0x2, R2.reuse ;  /* 0x0000000297087825 */ /* 0x104fe400078e0202 */
[----:B------:R-:W2:Y:S01]  /*5f20*/  LDC R151, c[0x0][0x238] ;  /* 0x00008e00ff977b82 */ /* 0x000ea20000000800 */
[----:B------:R-:W-:Y:S01]  /*5f30*/  STL.64 [R1+0x5b0], R130 ;  /* 0x0005b08201007387 */ /* 0x000fe20000100a00 */
[----:B------:R-:W-:-:S03]  /*5f40*/  IMAD.WIDE R12, R12, 0x2, R2 ;  /* 0x000000020c0c7825 */ /* 0x000fc600078e0202 */
[----:B------:R-:W-:Y:S04]  /*5f50*/  STL.64 [R1+0x5a8], R128 ;  /* 0x0005a88001007387 */ /* 0x000fe80000100a00 */
[----:B------:R-:W-:Y:S04]  /*5f60*/  STL.64 [R1+0x5a0], R126 ;  /* 0x0005a07e01007387 */ /* 0x000fe80000100a00 */
[----:B------:R-:W-:Y:S04]  /*5f70*/  STL.64 [R1+0x598], R124 ;  /* 0x0005987c01007387 */ /* 0x000fe80000100a00 */
[----:B------:R-:W-:Y:S04]  /*5f80*/  STL.64 [R1+0x590], R122 ;  /* 0x0005907a01007387 */ /* 0x000fe80000100a00 */
[----:B------:R-:W-:Y:S04]  /*5f90*/  STL.64 [R1+0x588], R120 ;  /* 0x0005887801007387 */ /* 0x000fe80000100a00 */
[----:B------:R3:W4:Y:S01]  /*5fa0*/  @P3 LDG.E.U16 R11, desc[UR14][R12.64] ;  /* 0x0000000e0c0b3981 */ /* 0x000722000c1e1500 */
[----:B------:R-:W-:-:S03]  /*5fb0*/  ISETP.GT.AND P3, PT, R6, 0x18, PT ;  /* 0x000000180600780c */ /* 0x000fc60003f64270 */
[----:B------:R-:W-:Y:S04]  /*5fc0*/  STL.64 [R1+0x580], R118 ;  /* 0x0005807601007387 */ /* 0x000fe80000100a00 */
[----:B------:R-:W-:Y:S04]  /*5fd0*/  STL.64 [R1+0x578], R116 ;  /* 0x0005787401007387 */ /* 0x000fe80000100a00 */
[----:B------:R-:W-:Y:S04]  /*5fe0*/  STL.64 [R1+0x570], R114 ;  /* 0x0005707201007387 */ /* 0x000fe80000100a00 */
[----:B------:R-:W-:Y:S01]  /*5ff0*/  STL.64 [R1+0x568], R112 ;  /* 0x0005687001007387 */ /* 0x000fe20000100a00 */
[----:B---3--:R-:W-:-:S03]  /*6000*/  PRMT R13, RZ, 0x7610, R13 ;  /* 0x00007610ff0d7816 */ /* 0x008fc6000000000d */
[----:B------:R-:W-:Y:S04]  /*6010*/  STL.64 [R1+0x560], R110 ;  /* 0x0005606e01007387 */ /* 0x000fe80000100a00 */
[----:B------:R-:W-:Y:S01]  /*6020*/  STL.64 [R1+0x558], R108 ;  /* 0x0005586c01007387 */ /* 0x000fe20000100a00 */
[----:B--2---:R-:W-:-:S03]  /*6030*/  IMAD.SHL.U32 R151, R151, 0x4, RZ ;  /* 0x0000000497977824 */ /* 0x004fc600078e00ff */
[----:B------:R-:W-:Y:S04]  /*6040*/  STL.64 [R1+0x550], R106 ;  /* 0x0005506a01007387 */ /* 0x000fe80000100a00 */
[----:B------:R-:W-:Y:S04]  /*6050*/  STL.64 [R1+0x548], R104 ;  /* 0x0005486801007387 */ /* 0x000fe80000100a00 */
[----:B------:R-:W-:Y:S04]  /*6060*/  STL.64 [R1+0x540], R102 ;  /* 0x0005406601007387 */ /* 0x000fe80000100a00 */
[----:B------:R-:W-:Y:S04]  /*6070*/  STL.64 [R1+0x538], R100 ;  /* 0x0005386401007387 */ /* 0x000fe80000100a00 */
[----:B------:R-:W-:Y:S04]  /*6080*/  STL.64 [R1+0x530], R98 ;  /* 0x0005306201007387 */ /* 0x000fe80000100a00 */
[----:B------:R-:W-:Y:S04]  /*6090*/  STL.64 [R1+0x528], R96 ;  /* 0x0005286001007387 */ /* 0x000fe80000100a00 */
[----:B------:R-:W-:Y:S04]  /*60a0*/  STL.64 [R1+0x520], R94 ;  /* 0x0005205e01007387 */ /* 0x000fe80000100a00 */
[----:B------:R-:W-:Y:S04]  /*60b0*/  STL.64 [R1+0x518], R92 ;  /* 0x0005185c01007387 */ /* 0x000fe80000100a00 */
[----:B------:R2:W3:Y:S04]  /*60c0*/  @P3 LDG.E.U16 R13, desc[UR14][R8.64] ;  /* 0x0000000e080d3981 */ /* 0x0004e8000c1e1500 */
[----:B------:R-:W-:Y:S04]  /*60d0*/  STL.64 [R1+0x510], R90 ;  /* 0x0005105a01007387 */ /* 0x000fe80000100a00 */
[----:B------:R-:W-:Y:S01]  /*60e0*/  STL.64 [R1+0x508], R88 ;  /* 0x0005085801007387 */ /* 0x000fe20000100a00 */
[----:B--2---:R-:W-:-:S02]  /*60f0*/  IMAD.WIDE R8, R151, 0x2, R2 ;  /* 0x0000000297087825 */ /* 0x004fc400078e0202 */
[----:B------:R-:W2:Y:S01]  /*6100*/  LDC R151, c[0x0][0x238] ;  /* 0x00008e00ff977b82 */ /* 0x000ea20000000800 */
        /* <DEDUP_REMOVED lines=10> */
[----:B------:R-:W-:Y:S01]  /*61b0*/  STL.64 [R1+0x4b0], R66 ;  /* 0x0004b04201007387 */ /* 0x000fe20000100a00 */
[----:B------:R-:W-:-:S03]  /*61c0*/  ISETP.GT.AND P1, PT, R6, 0x4, PT ;  /* 0x000000040600780c */ /* 0x000fc60003f24270 */
        /* <DEDUP_REMOVED lines=9> */
[----:B--2---:R-:W-:-:S03]  /*6260*/  IMAD R151, R151, 0x5, RZ ;  /* 0x0000000597977824 */ /* 0x004fc600078e02ff */
[----:B------:R-:W-:Y:S04]  /*6270*/  STL.64 [R1+0x460], R46 ;  /* 0x0004602e01007387 */ /* 0x000fe80000100a00 */
[----:B------:R-:W-:Y:S04]  /*6280*/  STL.64 [R1+0x458], R44 ;  /* 0x0004582c01007387 */ /* 0x000fe80000100a00 */
[----:B------:R-:W-:Y:S04]  /*6290*/  STL.64 [R1+0x450], R42 ;  /* 0x0004502a01007387 */ /* 0x000fe80000100a00 */
[----:B------:R-:W-:Y:S01]  /*62a0*/  STL.64 [R1+0x448], R40 ;  /* 0x0004482801007387 */ /* 0x000fe20000100a00 */
[----:B0-----:R-:W-:-:S03]  /*62b0*/  IMAD.SHL.U32 R16, R16, 0x10, RZ ;  /* 0x0000001010107824 */ /* 0x001fc600078e00ff */
[----:B------:R-:W-:Y:S04]  /*62c0*/  STL.64 [R1+0x440], R38 ;  /* 0x0004402601007387 */ /* 0x000fe80000100a00 */
[----:B------:R-:W-:Y:S04]  /*62d0*/  STL.64 [R1+0x438], R36 ;  /* 0x0004382401007387 */ /* 0x000fe80000100a00 */
[----:B------:R-:W-:Y:S01]  /*62e0*/  STL.64 [R1+0x430], R34 ;  /* 0x0004302201007387 */ /* 0x000fe20000100a00 */
[----:B------:R-:W-:-:S03]  /*62f0*/  PRMT R12, RZ, 0x7610, R12 ;  /* 0x00007610ff0c7816 */ /* 0x000fc6000000000c */
[----:B------:R-:W-:Y:S04]  /*6300*/  STL.64 [R1+0x428], R32 ;  /* 0x0004282001007387 */ /* 0x000fe80000100a00 */
[----:B------:R0:W2:Y:S01]  /*6310*/  @P1 LDG.E.U16 R166, desc[UR14][R8.64] ;  /* 0x0000000e08a61981 */ /* 0x0000a2000c1e1500 */
[----:B------:R-:W-:-:S03]  /*6320*/  IMAD.WIDE R16, R16, 0x2, R2 ;  /* 0x0000000210107825 */ /* 0x000fc600078e0202 */
[----:B------:R-:W-:Y:S04]  /*6330*/  STL.64 [R1+0x420], R30 ;  /* 0x0004201e01007387 */ /* 0x000fe80000100a00 */
[----:B------:R-:W4:Y:S01]  /*6340*/  @P0 LDG.E.U16 R10, desc[UR14][R2.64] ;  /* 0x0000000e020a0981 */ /* 0x000f22000c1e1500 */
[----:B------:R-:W-:Y:S01]  /*6350*/  ISETP.GT.AND P0, PT, R6, 0x1, PT ;  /* 0x000000010600780c */ /* 0x000fe20003f04270 */
[----:B0-----:R-:W-:Y:S02]  /*6360*/  IMAD.WIDE R8, R151, 0x2, R2 ;  /* 0x0000000297087825 */ /* 0x001fe400078e0202 */
[----:B------:R-:W-:Y:S01]  /*6370*/  STL.64 [R1+0x418], R28 ;  /* 0x0004181c01007387 */ /* 0x000fe20000100a00 */
[----:B------:R-:W0:Y:S03]  /*6380*/  LDC R151, c[0x0][0x238] ;  /* 0x00008e00ff977b82 */ /* 0x000e260000000800 */
[----:B------:R-:W-:Y:S04]  /*6390*/  STL.64 [R1+0x410], R26 ;  /* 0x0004101a01007387 */ /* 0x000fe80000100a00 */
[----:B------:R1:W-:Y:S04]  /*63a0*/  STL.64 [R1+0x408], R24 ;  /* 0x0004081801007387 */ /* 0x0003e80000100a00 */
[----:B------:R-:W-:Y:S01]  /*63b0*/  STL [R1+0x348], R196 ;  /* 0x000348c401007387 */ /* 0x000fe20000100800 */
[----:B------:R-:W-:-:S03]  /*63c0*/  PRMT R15, RZ, 0x7610, R15 ;  /* 0x00007610ff0f7816 */ /* 0x000fc6000000000f */
[----:B-----5:R0:W-:Y:S04]  /*63d0*/  STL [R1+0x340], R7 ;  /* 0x0003400701007387 */ /* 0x0201e80000100800 */
[----:B------:R0:W3:Y:S01]  /*63e0*/  @P4 LDG.E.U16 R12, desc[UR14][R16.64] ;  /* 0x0000000e100c4981 */ /* 0x0000e2000c1e1500 */
[----:B------:R-:W-:Y:S01]  /*63f0*/  ISETP.GT.AND P1, PT, R6, 0x9, PT ;  /* 0x000000090600780c */ /* 0x000fe20003f24270 */
[----:B-1----:R-:W1:Y:S01]  /*6400*/  LDC R24, c[0x0][0x238] ;  /* 0x00008e00ff187b82 */ /* 0x002e620000000800 */
[----:B------:R-:W-:Y:S01]  /*6410*/  PRMT R168, RZ, 0x7610, R168 ;  /* 0x00007610ffa87816 */ /* 0x000fe200000000a8 */
[----:B------:R-:W2:Y:S01]  /*6420*/  LDL.LU R26, [R1+0x224] ;  /* 0x00022400011a7983 */ /* 0x000ea20000300800 */
[----:B0-----:R-:W-:Y:S01]  /*6430*/  IMAD R151, R151, 0x9, RZ ;  /* 0x0000000997977824 */ /* 0x001fe200078e02ff */
[----:B------:R-:W-:-:S02]  /*6440*/  PRMT R169, RZ, 0x7610, R169 ;  /* 0x00007610ffa97816 */ /* 0x000fc400000000a9 */
[----:B------:R-:W-:Y:S01]  /*6450*/  ISETP.GT.AND P2, PT, R6, 0x19, PT ;  /* 0x000000190600780c */ /* 0x000fe20003f44270 */
[----:B------:R-:W4:Y:S01]  /*6460*/  LDL R25, [R1+0x2c8] ;  /* 0x0002c80001197983 */ /* 0x000f220000100800 */
[----:B------:R-:W0:Y:S01]  /*6470*/  LDC R7, c[0x0][0x238] ;  /* 0x00008e00ff077b82 */ /* 0x000e220000000800 */
[----:B------:R-:W-:Y:S01]  /*6480*/  IMAD.WIDE R16, R18, 0x2, R2 ;  /* 0x0000000212107825 */ /* 0x000fe200078e0202 */
[----:B------:R-:W-:Y:S01]  /*6490*/  PRMT R193, RZ, 0x7610, R193 ;  /* 0x00007610ffc17816 */ /* 0x000fe200000000c1 */
[----:B------:R-:W3:Y:S04]  /*64a0*/  LDL.LU R196, [R1+0x31c] ;  /* 0x00031c0001c47983 */ /* 0x000ee80000300800 */
[----:B------:R1:W4:Y:S01]  /*64b0*/  @P0 LDG.E.U16 R15, desc[UR14][R16.64] ;  /* 0x0000000e100f0981 */ /* 0x000322000c1e1500 */
[----:B------:R-:W-:-:S02]  /*64c0*/  ISETP.GT.AND P0, PT, R6, 0x5, PT ;  /* 0x000000050600780c */ /* 0x000fc40003f04270 */
[----:B-1----:R-:W-:-:S11]  /*64d0*/  PRMT R16, RZ, 0x7610, R16 ;  /* 0x00007610ff107816 */ /* 0x002fd60000000010 */
[----:B------:R1:W4:Y:S01]  /*64e0*/  @P0 LDG.E.U16 R168, desc[UR14][R8.64] ;  /* 0x0000000e08a80981 */ /* 0x000322000c1e1500 */
[----:B0-----:R-:W-:Y:S02]  /*64f0*/  IMAD R7, R7, 0x6, RZ ;  /* 0x0000000607077824 */ /* 0x001fe400078e02ff */
[----:B-1----:R-:W-:-:S05]  /*6500*/  IMAD.WIDE R8, R151, 0x2, R2 ;  /* 0x0000000297087825 */ /* 0x002fca00078e0202 */
[----:B------:R0:W4:Y:S02]  /*6510*/  @P1 LDG.E.U16 R16, desc[UR14][R8.64] ;  /* 0x0000000e08101981 */ /* 0x000124000c1e1500 */
[----:B0-----:R-:W-:Y:S02]  /*6520*/  IMAD.WIDE R8, R7, 0x2, R2 ;  /* 0x0000000207087825 */ /* 0x001fe400078e0202 */
[----:B------:R-:W0:Y:S01]  /*6530*/  LDC R7, c[0x0][0x238] ;  /* 0x00008e00ff077b82 */ /* 0x000e220000000800 */
[----:B------:R-:W-:-:S13]  /*6540*/  ISETP.GT.AND P0, PT, R6, 0x6, PT ;  /* 0x000000060600780c */ /* 0x000fda0003f04270 */
[----:B------:R1:W4:Y:S01]  /*6550*/  @P0 LDG.E.U16 R169, desc[UR14][R8.64] ;  /* 0x0000000e08a90981 */ /* 0x000322000c1e1500 */
[----:B0-----:R-:W-:-:S04]  /*6560*/  IMAD R7, R7, 0x11, RZ ;  /* 0x0000001107077824 */ /* 0x001fc800078e02ff */
[----:B-1----:R-:W-:Y:S02]  /*6570*/  IMAD.WIDE R8, R7, 0x2, R2 ;  /* 0x0000000207087825 */ /* 0x002fe400078e0202 */
[----:B------:R-:W0:Y:S01]  /*6580*/  LDC R7, c[0x0][0x238] ;  /* 0x00008e00ff077b82 */ /* 0x000e220000000800 */
[----:B------:R-:W-:Y:S02]  /*6590*/  ISETP.GT.AND P1, PT, R6, 0x11, PT ;  /* 0x000000110600780c */ /* 0x000fe40003f24270 */
[----:B------:R-:W-:-:S11]  /*65a0*/  PRMT R17, RZ, 0x7610, R17 ;  /* 0x00007610ff117816 */ /* 0x000fd60000000011 */
[----:B------:R1:W4:Y:S01]  /*65b0*/  @P1 LDG.E.U16 R17, desc[UR14][R8.64] ;  /* 0x0000000e08111981 */ /* 0x000322000c1e1500 */
[----:B0-----:R-:W-:-:S04]  /*65c0*/  IMAD R7, R7, 0x19, RZ ;  /* 0x0000001907077824 */ /* 0x001fc800078e02ff */
[----:B-1----:R-:W-:Y:S02]  /*65d0*/  IMAD.WIDE R8, R7, 0x2, R2 ;  /* 0x0000000207087825 */ /* 0x002fe400078e0202 */
[----:B------:R-:W0:Y:S01]  /*65e0*/  LDC R7, c[0x0][0x238] ;  /* 0x00008e00ff077b82 */ /* 0x000e220000000800 */
[----:B------:R-:W-:-:S06]  /*65f0*/  PRMT R18, RZ, 0x7610, R18 ;  /* 0x00007610ff127816 */ /* 0x000fcc0000000012 */
[----:B------:R1:W4:Y:S01]  /*6600*/  @P2 LDG.E.U16 R18, desc[UR14][R8.64] ;  /* 0x0000000e08122981 */ /* 0x000322000c1e1500 */
[----:B0-----:R-:W-:-:S04]  /*6610*/  IMAD R7, R7, 0x7, RZ ;  /* 0x0000000707077824 */ /* 0x001fc800078e02ff */
[----:B-1----:R-:W-:Y:S02]  /*6620*/  IMAD.WIDE R8, R7, 0x2, R2 ;  /* 0x0000000207087825 */ /* 0x002fe400078e0202 */
        /* <DEDUP_REMOVED lines=96> */
[C---:B------:R-:W-:Y:S02]  /*6c30*/  ISETP.GT.AND P0, PT, R6.reuse, 0x1d, PT ;  /* 0x0000001d0600780c */ /* 0x040fe40003f04270 */
[----:B------:R-:W-:Y:S02]  /*6c40*/  ISETP.GT.AND P1, PT, R6, 0x1e, PT ;  /* 0x0000001e0600780c */ /* 0x000fe40003f24270 */
[----:B------:R-:W-:Y:S01]  /*6c50*/  PRMT R158, RZ, 0x7610, R158 ;  /* 0x00007610ff9e7816 */ /* 0x000fe2000000009e */
[----:B------:R-:W-:Y:S01]  /*6c60*/  IMAD R24, R24, 0x1e, RZ ;  /* 0x0000001e18187824 */ /* 0x000fe200078e02ff */
[----:B------:R-:W-:-:S07]  /*6c70*/  PRMT R160, RZ, 0x7610, R160 ;  /* 0x00007610ffa07816 */ /* 0x000fce00000000a0 */
[----:B------:R1:W4:Y:S02]  /*6c80*/  @P0 LDG.E.U16 R158, desc[UR14][R8.64] ;  /* 0x0000000e089e0981 */ /* 0x000324000c1e1500 */
[----:B-1----:R-:W-:-:S04]  /*6c90*/  IMAD.WIDE R8, R24, 0x2, R2 ;  /* 0x0000000218087825 */ /* 0x002fc800078e0202 */
[----:B0-----:R-:W-:Y:S01]  /*6ca0*/  IMAD R7, R7, 0x1f, RZ ;  /* 0x0000001f07077824 */ /* 0x001fe200078e02ff */
[----:B------:R0:W4:Y:S03]  /*6cb0*/  @P1 LDG.E.U16 R160, desc[UR14][R8.64] ;  /* 0x0000000e08a01981 */ /* 0x000126000c1e1500 */
[----:B0-----:R-:W-:Y:S02]  /*6cc0*/  IMAD.WIDE R8, R7, 0x2, R2 ;  /* 0x0000000207087825 */ /* 0x001fe400078e0202 */
[----:B------:R-:W0:Y:S01]  /*6cd0*/  S2R R7, SR_TID.X ;  /* 0x0000000000077919 */ /* 0x000e220000002100 */
[----:B------:R-:W-:Y:S02]  /*6ce0*/  ISETP.GT.AND P0, PT, R6, 0x1f, PT ;  /* 0x0000001f0600780c */ /* 0x000fe40003f04270 */
[----:B------:R-:W-:-:S11]  /*6cf0*/  PRMT R161, RZ, 0x7610, R161 ;  /* 0x00007610ffa17816 */ /* 0x000fd600000000a1 */
[----:B------:R2:W4:Y:S01]  /*6d00*/  @P0 LDG.E.U16 R161, desc[UR14][R8.64] ;  /* 0x0000000e08a10981 */ /* 0x000522000c1e1500 */
[----:B------:R-:W-:Y:S01]  /*6d10*/  BAR.SYNC.DEFER_BLOCKING 0x0 ;  /* 0x0000000000007b1d */ /* 0x000fe20000010000 */
[----:B------:R-:W-:Y:S02]  /*6d20*/  PRMT R194, RZ, 0x7610, R194 ;  /* 0x00007610ffc27816 */ /* 0x000fe400000000c2 */
[----:B--2---:R-:W-:Y:S02]  /*6d30*/  IADD3 R8, P1, R26, R4, RZ ;  /* 0x000000041a087210 */ /* 0x004fe40007f3e0ff */
[----:B0-----:R-:W-:-:S04]  /*6d40*/  LOP3.LUT R7, R7, 0x1f, RZ, 0xc0, !PT ;  /* 0x0000001f07077812 */ /* 0x001fc800078ec0ff */
[----:B------:R-:W-:Y:S01]  /*6d50*/  ISETP.GE.AND P0, PT, R7, R6, PT ;  /* 0x000000060700720c */ /* 0x000fe20003f06270 */
[----:B------:R0:W-:Y:S01]  /*6d60*/  STL [R1+0x350], R2 ;  /* 0x0003500201007387 */ /* 0x0001e20000100800 */
[----:B------:R-:W-:-:S03]  /*6d70*/  IMAD.X R9, R219, 0x1, R0, P1 ;  /* 0x00000001db097824 */ /* 0x000fc600008e0600 */
[----:B0-----:R-:W2:Y:S04]  /*6d80*/  LDL.LU R2, [R1+0x318] ;  /* 0x0003180001027983 */ /* 0x001ea80000300800 */
[----:B------:R0:W-:Y:S04]  /*6d90*/  STL [R1+0x34c], R3 ;  /* 0x00034c0301007387 */ /* 0x0001e80000100800 */
[----:B------:R3:W2:Y:S04]  /*6da0*/  @!P0 LDG.E.U16 R194, desc[UR14][R8.64] ;  /* 0x0000000e08c28981 */ /* 0x0006a8000c1e1500 */
[----:B0-----:R-:W2:Y:S04]  /*6db0*/  LDL.LU R3, [R1+0x218] ;  /* 0x0002180001037983 */ /* 0x001ea80000300800 */
[----:B------:R-:W2:Y:S01]  /*6dc0*/  LDL R31, [R1+0x2b4] ;  /* 0x0002b400011f7983 */ /* 0x000ea20000100800 */
[----:B---3--:R-:W-:-:S03]  /*6dd0*/  IADD3 R8, P1, R196, R4, RZ ;  /* 0x00000004c4087210 */ /* 0x008fc60007f3e0ff */
[----:B------:R-:W3:Y:S04]  /*6de0*/  LDL R30, [R1+0x214] ;  /* 0x00021400011e7983 */ /* 0x000ee80000100800 */
[----:B------:R-:W3:Y:S04]  /*6df0*/  LDL R29, [R1+0x310] ;  /* 0x00031000011d7983 */ /* 0x000ee80000100800 */
[----:B------:R-:W3:Y:S04]  /*6e00*/  LDL R24, [R1+0x2b0] ;  /* 0x0002b00001187983 */ /* 0x000ee80000100800 */
[----:B------:R-:W3:Y:S04]  /*6e10*/  LDL R7, [R1+0x208] ;  /* 0x0002080001077983 */ /* 0x000ee80000100800 */
[----:B------:R-:W-:Y:S04]  /*6e20*/  STL [R1+0x344], R6 ;  /* 0x0003440601007387 */ /* 0x000fe80000100800 */
[----:B------:R0:W-:Y:S04]  /*6e30*/  STL [R1+0x354], R196 ;  /* 0x000354c401007387 */ /* 0x0001e80000100800 */
[----:B0-----:R-:W3:Y:S01]  /*6e40*/  LDL.LU R196, [R1+0x2c0] ;  /* 0x0002c00001c47983 */ /* 0x001ee20000300800 */
[----:B------:R-:W-:Y:S01]  /*6e50*/  PRMT R162, RZ, 0x7610, R162 ;  /* 0x00007610ffa27816 */ /* 0x000fe200000000a2 */
[----:B----4-:R-:W-:Y:S01]  /*6e60*/  IMAD.X R9, R25, 0x1, R0, P1 ;  /* 0x0000000119097824 */ /* 0x010fe200008e0600 */
[----:B------:R-:W-:Y:S01]  /*6e70*/  PRMT R163, RZ, 0x7610, R163 ;  /* 0x00007610ffa37816 */ /* 0x000fe200000000a3 */
[----:B------:R-:W4:Y:S04]  /*6e80*/  LDL R28, [R1+0x2a4] ;  /* 0x0002a400011c7983 */ /* 0x000f280000100800 */
[----:B------:R2:W4:Y:S04]  /*6e90*/  @!P0 LDG.E.U16 R162, desc[UR14][R8.64] ;  /* 0x0000000e08a28981 */ /* 0x000528000c1e1500 */
[----:B------:R-:W4:Y:S01]  /*6ea0*/  LDL R27, [R1+0x204] ;  /* 0x00020400011b7983 */ /* 0x000f220000100800 */
[----:B------:R-:W-:-:S03]  /*6eb0*/  PRMT R174, RZ, 0x7610, R174 ;  /* 0x00007610ffae7816 */ /* 0x000fc600000000ae */
[----:B------:R-:W4:Y:S04]  /*6ec0*/  LDL R25, [R1+0x308] ;  /* 0x0003080001197983 */ /* 0x000f280000100800 */
[----:B------:R-:W4:Y:S01]  /*6ed0*/  LDL R6, [R1+0x2a0] ;  /* 0x0002a00001067983 */ /* 0x000f220000100800 */
[----:B------:R-:W-:Y:S02]  /*6ee0*/  PRMT R175, RZ, 0x7610, R175 ;  /* 0x00007610ffaf7816 */ /* 0x000fe400000000af */
[----:B--2---:R-:W-:Y:S01]  /*6ef0*/  IADD3 R8, P1, R2, R4, RZ ;  /* 0x0000000402087210 */ /* 0x004fe20007f3e0ff */
[----:B------:R-:W-:Y:S04]  /*6f00*/  STL [R1+0x360], R2 ;  /* 0x0003600201007387 */ /* 0x000fe80000100800 */
[----:B---3--:R-:W-:-:S05]  /*6f10*/  IMAD.X R9, R196, 0x1, R0, P1 ;  /* 0x00000001c4097824 */ /* 0x008fca00008e0600 */
[----:B------:R0:W2:Y:S02]  /*6f20*/  @!P0 LDG.E.U16 R163, desc[UR14][R8.64] ;  /* 0x0000000e08a38981 */ /* 0x0000a4000c1e1500 */
[----:B0-----:R-:W-:-:S05]  /*6f30*/  IADD3 R8, P1, R3, R4, RZ ;  /* 0x0000000403087210 */ /* 0x001fca0007f3e0ff */
[----:B------:R-:W-:-:S05]  /*6f40*/  IMAD.X R9, R218, 0x1, R0, P1 ;  /* 0x00000001da097824 */ /* 0x000fca00008e0600 */
[----:B------:R0:W3:Y:S02]  /*6f50*/  @!P0 LDG.E.U16 R174, desc[UR14][R8.64] ;  /* 0x0000000e08ae8981 */ /* 0x0000e4000c1e1500 */
[----:B0-----:R-:W-:-:S05]  /*6f60*/  IADD3 R8, P1, R31, R4, RZ ;  /* 0x000000041f087210 */ /* 0x001fca0007f3e0ff */
[----:B------:R-:W-:Y:S01]  /*6f70*/  IMAD.X R9, R30, 0x1, R0, P1 ;  /* 0x000000011e097824 */ /* 0x000fe200008e0600 */
[----:B------:R-:W-:Y:S04]  /*6f80*/  STL [R1+0x364], R196 ;  /* 0x000364c401007387 */ /* 0x000fe80000100800 */
[----:B------:R0:W2:Y:S04]  /*6f90*/  @!P0 LDG.E.U16 R175, desc[UR14][R8.64] ;  /* 0x0000000e08af8981 */ /* 0x0000a8000c1e1500 */
[----:B------:R1:W-:Y:S01]  /*6fa0*/  STL [R1+0x35c], R3 ;  /* 0x00035c0301007387 */ /* 0x0003e20000100800 */
[----:B0-----:R-:W-:-:S03]  /*6fb0*/  IADD3 R8, P1, R29, R4, RZ ;  /* 0x000000041d087210 */ /* 0x001fc60007f3e0ff */
[----:B------:R-:W-:Y:S02]  /*6fc0*/  STL [R1+0x368], R218 ;  /* 0x000368da01007387 */ /* 0x000fe40000100800 */
[----:B------:R-:W-:Y:S01]  /*6fd0*/  IMAD.X R9, R24, 0x1, R0, P1 ;  /* 0x0000000118097824 */ /* 0x000fe200008e0600 */
[----:B------:R-:W-:Y:S01]  /*6fe0*/  PRMT R183, RZ, 0x7610, R183 ;  /* 0x00007610ffb77816 */ /* 0x000fe200000000b7 */
[----:B------:R-:W3:Y:S01]  /*6ff0*/  LDL R24, [R1+0x294] ;  /* 0x0002940001187983 */ /* 0x000ee20000100800 */
[----:B------:R-:W-:Y:S02]  /*7000*/  PRMT R182, RZ, 0x7610, R182 ;  /* 0x00007610ffb67816 */ /* 0x000fe400000000b6 */
[----:B------:R-:W-:Y:S01]  /*7010*/  PRMT R181, RZ, 0x7610, R181 ;  /* 0x00007610ffb57816 */ /* 0x000fe200000000b5 */
[----:B-1----:R-:W2:Y:S04]  /*7020*/  LDL R3, [R1+0x33c] ;  /* 0x00033c0001037983 */ /* 0x002ea80000100800 */
[----:B------:R0:W2:Y:S02]  /*7030*/  @!P0 LDG.E.U16 R183, desc[UR14][R8.64] ;  /* 0x0000000e08b78981 */ /* 0x0000a4000c1e1500 */
[----:B0-----:R-:W-:-:S02]  /*7040*/  IADD3 R8, P1, R7, R4, RZ ;  /* 0x0000000407087210 */ /* 0x001fc40007f3e0ff */
[----:B------:R-:W-:Y:S01]  /*7050*/  PRMT R180, RZ, 0x7610, R180 ;  /* 0x00007610ffb47816 */ /* 0x000fe200000000b4 */
[----:B------:R-:W2:Y:S02]  /*7060*/  LDL R7, [R1+0x300] ;  /* 0x0003000001077983 */ /* 0x000ea40000100800 */
[----:B------:R-:W-:-:S05]  /*7070*/  IMAD.X R9, R216, 0x1, R0, P1 ;  /* 0x00000001d8097824 */ /* 0x000fca00008e0600 */
[----:B------:R4:W2:Y:S02]  /*7080*/  @!P0 LDG.E.U16 R182, desc[UR14][R8.64] ;  /* 0x0000000e08b68981 */ /* 0x0008a4000c1e1500 */
[----:B----4-:R-:W-:-:S05]  /*7090*/  IADD3 R8, P1, R28, R4, RZ ;  /* 0x000000041c087210 */ /* 0x010fca0007f3e0ff */
[----:B------:R-:W-:-:S05]  /*70a0*/  IMAD.X R9, R27, 0x1, R0, P1 ;  /* 0x000000011b097824 */ /* 0x000fca00008e0600 */
[----:B------:R0:W4:Y:S02]  /*70b0*/  @!P0 LDG.E.U16 R181, desc[UR14][R8.64] ;  /* 0x0000000e08b58981 */ /* 0x000124000c1e1500 */
[----:B0-----:R-:W-:-:S05]  /*70c0*/  IADD3 R8, P1, R25, R4, RZ ;  /* 0x0000000419087210 */ /* 0x001fca0007f3e0ff */
[----:B------:R-:W-:-:S05]  /*70d0*/  IMAD.X R9, R6, 0x1, R0, P1 ;  /* 0x0000000106097824 */ /* 0x000fca00008e0600 */
[----:B------:R0:W4:Y:S01]  /*70e0*/  @!P0 LDG.E.U16 R180, desc[UR14][R8.64] ;  /* 0x0000000e08b48981 */ /* 0x000122000c1e1500 */
[----:B------:R-:W-:Y:S02]  /*70f0*/  PRMT R179, RZ, 0x7610, R179 ;  /* 0x00007610ffb37816 */ /* 0x000fe400000000b3 */
[----:B0-----:R-:W-:-:S05]  /*7100*/  IADD3 R8, P1, R251, R4, RZ ;  /* 0x00000004fb087210 */ /* 0x001fca0007f3e0ff */
[----:B------:R-:W-:Y:S01]  /*7110*/  IMAD.X R9, R214, 0x1, R0, P1 ;  /* 0x00000001d6097824 */ /* 0x000fe200008e0600 */
[----:B------:R-:W-:Y:S04]  /*7120*/  STL [R1+0x374], R216 ;  /* 0x000374d801007387 */ /* 0x000fe80000100800 */
[----:B------:R3:W4:Y:S04]  /*7130*/  @!P0 LDG.E.U16 R179, desc[UR14][R8.64] ;  /* 0x0000000e08b38981 */ /* 0x000728000c1e1500 */
[----:B------:R-:W4:Y:S04]  /*7140*/  LDL R2, [R1+0x284] ;  /* 0x0002840001027983 */ /* 0x000f280000100800 */
[----:B------:R-:W4:Y:S04]  /*7150*/  LDL R6, [R1+0x338] ;  /* 0x0003380001067983 */ /* 0x000f280000100800 */
[----:B------:R-:W-:Y:S04]  /*7160*/  STL [R1+0x358], R14 ;  /* 0x0003580e01007387 */ /* 0x000fe80000100800 */
[----:B------:R-:W-:Y:S04]  /*7170*/  STL [R1+0x380], R251 ;  /* 0x000380fb01007387 */ /* 0x000fe80000100800 */
[----:B------:R-:W-:Y:S04]  /*7180*/  STL [R1+0x384], R214 ;  /* 0x000384d601007387 */ /* 0x000fe80000100800 */
[----:B------:R0:W-:Y:S01]  /*7190*/  STL [R1+0x388], R250 ;  /* 0x000388fa01007387 */ /* 0x0001e20000100800 */
[----:B---3--:R-:W-:-:S05]  /*71a0*/  IADD3 R8, P1, R24, R4, RZ ;  /* 0x0000000418087210 */ /* 0x008fca0007f3e0ff */
[----:B------:R-:W-:Y:S02]  /*71b0*/  IMAD.X R9, R250, 0x1, R0, P1 ;  /* 0x00000001fa097824 */ /* 0x000fe400008e0600 */
[----:B0-----:R-:W3:Y:S01]  /*71c0*/  LDL.LU R250, [R1+0x290] ;  /* 0x0002900001fa7983 */ /* 0x001ee20000300800 */
[----:B------:R-:W-:-:S06]  /*71d0*/  PRMT R178, RZ, 0x7610, R178 ;  /* 0x00007610ffb27816 */ /* 0x000fcc00000000b2 */
[----:B------:R2:W4:Y:S01]  /*71e0*/  @!P0 LDG.E.U16 R178, desc[UR14][R8.64] ;  /* 0x0000000e08b28981 */ /* 0x000522000c1e1500 */
[----:B------:R-:W-:Y:S02]  /*71f0*/  PRMT R177, RZ, 0x7610, R177 ;  /* 0x00007610ffb17816 */ /* 0x000fe400000000b1 */
[----:B--2---:R-:W-:Y:S01]  /*7200*/  IADD3 R8, P1, R7, R4, RZ ;  /* 0x0000000407087210 */ /* 0x004fe20007f3e0ff */
[----:B------:R-:W-:Y:S04]  /*7210*/  STS.U16 [R14+UR12+0x4000], R10 ;  /* 0x0040000a0e007988 */ /* 0x000fe8000800040c */
[----:B------:R-:W-:Y:S04]  /*7220*/  STS.U16 [R14+UR12+0x4400], R11 ;  /* 0x0044000b0e007988 */ /* 0x000fe8000800040c */
[----:B------:R-:W-:Y:S04]  /*7230*/  STS.U16 [R14+UR12+0x4800], R12 ;  /* 0x0048000c0e007988 */ /* 0x000fe8000800040c */
[----:B------:R-:W-:Y:S04]  /*7240*/  STS.U16 [R14+UR12+0x4c00], R13 ;  /* 0x004c000d0e007988 */ /* 0x000fe8000800040c */
[----:B------:R-:W-:Y:S04]  /*7250*/  STS.U16 [R3+UR12+0x4080], R15 ;  /* 0x0040800f03007988 */ /* 0x000fe8000800040c */
[----:B------:R0:W-:Y:S04]  /*7260*/  STS.U16 [R3+UR12+0x4480], R16 ;  /* 0x0044801003007988 */ /* 0x0001e8000800040c */
[----:B------:R-:W2:Y:S01]  /*7270*/  LDL R7, [R1+0x274] ;  /* 0x0002740001077983 */ /* 0x000ea20000100800 */
[----:B0-----:R-:W-:-:S03]  /*7280*/  PRMT R16, RZ, 0x7610, R16 ;  /* 0x00007610ff107816 */ /* 0x001fc60000000010 */
[----:B------:R-:W-:Y:S04]  /*7290*/  STS.U16 [R3+UR12+0x4880], R17 ;  /* 0x0048801103007988 */ /* 0x000fe8000800040c */
[----:B------:R-:W-:Y:S01]  /*72a0*/  STS.U16 [R3+UR12+0x4c80], R18 ;  /* 0x004c801203007988 */ /* 0x000fe2000800040c */
[----:B---3--:R-:W-:-:S05]  /*72b0*/  IMAD.X R9, R250, 0x1, R0, P1 ;  /* 0x00000001fa097824 */ /* 0x008fca00008e0600 */
[----:B------:R0:W3:Y:S02]  /*72c0*/  @!P0 LDG.E.U16 R177, desc[UR14][R8.64] ;  /* 0x0000000e08b18981 */ /* 0x0000e4000c1e1500 */
[-C--:B0-----:R-:W-:Y:S02]  /*72d0*/  IADD3 R8, P1, R247, R4.reuse, RZ ;  /* 0x00000004f7087210 */ /* 0x081fe40007f3e0ff */
[----:B------:R-:W-:Y:S03]  /*72e0*/  STL [R1+0x390], R250 ;  /* 0x000390fa01007387 */ /* 0x000fe60000100800 */
[----:B------:R-:W-:Y:S01]  /*72f0*/  IMAD.X R9, R212, 0x1, R0, P1 ;  /* 0x00000001d4097824 */ /* 0x000fe200008e0600 */
[----:B------:R-:W-:Y:S04]  /*7300*/  STL [R1+0x394], R247 ;  /* 0x000394f701007387 */ /* 0x000fe80000100800 */
[----:B------:R4:W3:Y:S04]  /*7310*/  @!P0 LDG.E.U16 R16, desc[UR14][R8.64] ;  /* 0x0000000e08108981 */ /* 0x0008e8000c1e1500 */
[----:B------:R0:W-:Y:S01]  /*7320*/  STL [R1+0x398], R212 ;  /* 0x000398d401007387 */ /* 0x0001e20000100800 */
[----:B----4-:R-:W-:-:S03]  /*7330*/  IADD3 R8, P1, R2, R4, RZ ;  /* 0x0000000402087210 */ /* 0x010fc60007f3e0ff */
[----:B0-----:R-:W4:Y:S02]  /*7340*/  LDL.LU R212, [R1+0x2f8] ;  /* 0x0002f80001d47983 */ /* 0x001f240000300800 */
[----:B------:R-:W-:Y:S02]  /*7350*/  IMAD.X R9, R246, 0x1, R0, P1 ;  /* 0x00000001f6097824 */ /* 0x000fe400008e0600 */
[----:B------:R-:W3:Y:S04]  /*7360*/  LDL R3, [R1+0x264] ;  /* 0x0002640001037983 */ /* 0x000ee80000100800 */
[----:B------:R-:W3:Y:S04]  /*7370*/  LDL R2, [R1+0x334] ;  /* 0x0003340001027983 */ /* 0x000ee80000100800 */
[----:B------:R0:W-:Y:S04]  /*7380*/  STL [R1+0x39c], R246 ;  /* 0x00039cf601007387 */ /* 0x0001e80000100800 */
[----:B0-----:R-:W2:Y:S01]  /*7390*/  LDL.LU R246, [R1+0x280] ;  /* 0x0002800001f67983 */ /* 0x001ea20000300800 */
[----:B------:R-:W-:-:S06]  /*73a0*/  PRMT R15, RZ, 0x7610, R15 ;  /* 0x00007610ff0f7816 */ /* 0x000fcc000000000f */
[----:B------:R4:W3:Y:S01]  /*73b0*/  @!P0 LDG.E.U16 R15, desc[UR14][R8.64] ;  /* 0x0000000e080f8981 */ /* 0x0008e2000c1e1500 */
[----:B------:R-:W-:Y:S02]  /*73c0*/  PRMT R13, RZ, 0x7610, R13 ;  /* 0x00007610ff0d7816 */ /* 0x000fe4000000000d */
[-C--:B----4-:R-:W-:Y:S01]  /*73d0*/  IADD3 R8, P1, R212, R4.reuse, RZ ;  /* 0x00000004d4087210 */ /* 0x090fe20007f3e0ff */
[----:B------:R-:W-:Y:S04]  /*73e0*/  STL [R1+0x3a4], R212 ;  /* 0x0003a4d401007387 */ /* 0x000fe80000100800 */
[----:B--2---:R-:W-:Y:S01]  /*73f0*/  IMAD.X R9, R246, 0x1, R0, P1 ;  /* 0x00000001f6097824 */ /* 0x004fe200008e0600 */
[----:B------:R-:W-:Y:S04]  /*7400*/  STL [R1+0x3a8], R246 ;  /* 0x0003a8f601007387 */ /* 0x000fe80000100800 */
[----:B------:R0:W2:Y:S04]  /*7410*/  @!P0 LDG.E.U16 R13, desc[UR14][R8.64] ;  /* 0x0000000e080d8981 */ /* 0x0000a8000c1e1500 */
[----:B------:R1:W-:Y:S01]  /*7420*/  STL [R1+0x3ac], R243 ;  /* 0x0003acf301007387 */ /* 0x0003e20000100800 */
[----:B0-----:R-:W-:-:S03]  /*7430*/  IADD3 R8, P1, R243, R4, RZ ;  /* 0x00000004f3087210 */ /* 0x001fc60007f3e0ff */
[----:B-1----:R-:W4:Y:S02]  /*7440*/  LDL.LU R243, [R1+0x2f0] ;  /* 0x0002f00001f37983 */ /* 0x002f240000300800 */
[----:B------:R-:W-:Y:S02]  /*7450*/  IMAD.X R9, R210, 0x1, R0, P1 ;  /* 0x00000001d2097824 */ /* 0x000fe400008e0600 */
[----:B------:R0:W-:Y:S04]  /*7460*/  STL [R1+0x3b0], R210 ;  /* 0x0003b0d201007387 */ /* 0x0001e80000100800 */
[----:B0-----:R-:W3:Y:S01]  /*7470*/  LDL.LU R210, [R1+0x270] ;  /* 0x0002700001d27983 */ /* 0x001ee20000300800 */
[----:B------:R-:W-:-:S06]  /*7480*/  PRMT R12, RZ, 0x7610, R12 ;  /* 0x00007610ff0c7816 */ /* 0x000fcc000000000c */
[----:B------:R0:W2:Y:S01]  /*7490*/  @!P0 LDG.E.U16 R12, desc[UR14][R8.64] ;  /* 0x0000000e080c8981 */ /* 0x0000a2000c1e1500 */
[----:B------:R-:W-:Y:S02]  /*74a0*/  PRMT R11, RZ, 0x7610, R11 ;  /* 0x00007610ff0b7816 */ /* 0x000fe4000000000b */
[----:B0-----:R-:W-:-:S05]  /*74b0*/  IADD3 R8, P1, R7, R4, RZ ;  /* 0x0000000407087210 */ /* 0x001fca0007f3e0ff */
[----:B------:R-:W-:-:S05]  /*74c0*/  IMAD.X R9, R242, 0x1, R0, P1 ;  /* 0x00000001f2097824 */ /* 0x000fca00008e0600 */
[----:B------:R4:W2:Y:S01]  /*74d0*/  @!P0 LDG.E.U16 R11, desc[UR14][R8.64] ;  /* 0x0000000e080b8981 */ /* 0x0008a2000c1e1500 */
[----:B------:R-:W-:-:S03]  /*74e0*/  PRMT R10, RZ, 0x7610, R10 ;  /* 0x00007610ff0a7816 */ /* 0x000fc6000000000a */
[----:B------:R-:W-:Y:S04]  /*74f0*/  STS.U16 [R6+UR12+0x4100], R164 ;  /* 0x004100a406007988 */ /* 0x000fe8000800040c */
[----:B------:R0:W-:Y:S04]  /*7500*/  STS.U16 [R6+UR12+0x4500], R19 ;  /* 0x0045001306007988 */ /* 0x0001e8000800040c */
[----:B------:R-:W-:Y:S01]  /*7510*/  STS.U16 [R6+UR12+0x4900], R20 ;  /* 0x0049001406007988 */ /* 0x000fe2000800040c */
[----:B0-----:R-:W-:-:S03]  /*7520*/  PRMT R19, RZ, 0x7610, R19 ;  /* 0x00007610ff137816 */ /* 0x001fc60000000013 */
[----:B------:R-:W-:Y:S04]  /*7530*/  STL [R1+0x3b4], R242 ;  /* 0x0003b4f201007387 */ /* 0x000fe80000100800 */
[----:B------:R0:W-:Y:S04]  /*7540*/  STS.U16 [R6+UR12+0x4d00], R21 ;  /* 0x004d001506007988 */ /* 0x0001e8000800040c */
[----:B0-----:R-:W2:Y:S01]  /*7550*/  LDL R6, [R1+0x330] ;  /* 0x0003300001067983 */ /* 0x001ea20000100800 */
[----:B------:R-:W-:Y:S02]  /*7560*/  PRMT R18, RZ, 0x7610, R18 ;  /* 0x00007610ff127816 */ /* 0x000fe40000000012 */
[----:B----4-:R-:W-:-:S05]  /*7570*/  IADD3 R8, P1, R243, R4, RZ ;  /* 0x00000004f3087210 */ /* 0x010fca0007f3e0ff */
[----:B---3--:R-:W-:-:S05]  /*7580*/  IMAD.X R9, R210, 0x1, R0, P1 ;  /* 0x00000001d2097824 */ /* 0x008fca00008e0600 */
[----:B------:R0:W3:Y:S02]  /*7590*/  @!P0 LDG.E.U16 R10, desc[UR14][R8.64] ;  /* 0x0000000e080a8981 */ /* 0x0000e4000c1e1500 */
[----:B0-----:R-:W-:-:S05]  /*75a0*/  IADD3 R8, P1, R239, R4, RZ ;  /* 0x00000004ef087210 */ /* 0x001fca0007f3e0ff */
[----:B------:R-:W-:Y:S01]  /*75b0*/  IMAD.X R9, R208, 0x1, R0, P1 ;  /* 0x00000001d0097824 */ /* 0x000fe200008e0600 */
[----:B------:R-:W-:Y:S04]  /*75c0*/  STL [R1+0x3b8], R243 ;  /* 0x0003b8f301007387 */ /* 0x000fe80000100800 */
[----:B------:R0:W4:Y:S04]  /*75d0*/  @!P0 LDG.E.U16 R19, desc[UR14][R8.64] ;  /* 0x0000000e08138981 */ /* 0x000128000c1e1500 */
[----:B------:R-:W-:Y:S01]  /*75e0*/  STL [R1+0x3bc], R210 ;  /* 0x0003bcd201007387 */ /* 0x000fe20000100800 */
[----:B0-----:R-:W-:-:S03]  /*75f0*/  IADD3 R8, P1, R3, R4, RZ ;  /* 0x0000000403087210 */ /* 0x001fc60007f3e0ff */
[----:B------:R-:W-:Y:S04]  /*7600*/  STL [R1+0x3c0], R239 ;  /* 0x0003c0ef01007387 */ /* 0x000fe80000100800 */
[----:B------:R-:W-:Y:S01]  /*7610*/  STL [R1+0x3c4], R208 ;  /* 0x0003c4d001007387 */ /* 0x000fe20000100800 */
[----:B------:R-:W-:-:S03]  /*7620*/  IMAD.X R9, R238, 0x1, R0, P1 ;  /* 0x00000001ee097824 */ /* 0x000fc600008e0600 */
[----:B------:R0:W-:Y:S04]  /*7630*/  STL [R1+0x3c8], R238 ;  /* 0x0003c8ee01007387 */ /* 0x0001e80000100800 */
[----:B------:R1:W3:Y:S04]  /*7640*/  @!P0 LDG.E.U16 R18, desc[UR14][R8.64] ;  /* 0x0000000e08128981 */ /* 0x0002e8000c1e1500 */
[----:B0-----:R-:W2:Y:S01]  /*7650*/  LDL.LU R238, [R1+0x25c] ;  /* 0x00025c0001ee7983 */ /* 0x001ea20000300800 */
[----:B-1----:R-:W-:-:S03]  /*7660*/  IADD3 R8, P1, R236, R4, RZ ;  /* 0x00000004ec087210 */ /* 0x002fc60007f3e0ff */
[----:B------:R0:W-:Y:S04]  /*7670*/  STL [R1+0x3cc], R236 ;  /* 0x0003ccec01007387 */ /* 0x0001e80000100800 */
[----:B0-----:R-:W4:Y:S01]  /*7680*/  LDL.LU R236, [R1+0x2e4] ;  /* 0x0002e40001ec7983 */ /* 0x001f220000300800 */
[----:B------:R-:W-:-:S03]  /*7690*/  IMAD.X R9, R206, 0x1, R0, P1 ;  /* 0x00000001ce097824 */ /* 0x000fc600008e0600 */
[----:B------:R0:W-:Y:S04]  /*76a0*/  STL [R1+0x3d0], R206 ;  /* 0x0003d0ce01007387 */ /* 0x0001e80000100800 */
[----:B0-----:R-:W3:Y:S01]  /*76b0*/  LDL.LU R206, [R1+0x258] ;  /* 0x0002580001ce7983 */ /* 0x001ee20000300800 */
[----:B------:R-:W-:-:S03]  /*76c0*/  PRMT R17, RZ, 0x7610, R17 ;  /* 0x00007610ff117816 */ /* 0x000fc60000000011 */
[----:B------:R-:W-:Y:S04]  /*76d0*/  STS.U16 [R2+UR12+0x4180], R165 ;  /* 0x004180a502007988 */ /* 0x000fe8000800040c */
[----:B------:R-:W-:Y:S04]  /*76e0*/  STS.U16 [R2+UR12+0x4580], R22 ;  /* 0x0045801602007988 */ /* 0x000fe8000800040c */
[----:B------:R-:W-:Y:S04]  /*76f0*/  STS.U16 [R2+UR12+0x4980], R23 ;  /* 0x0049801702007988 */ /* 0x000fe8000800040c */
[----:B------:R0:W-:Y:S04]  /*7700*/  STS.U16 [R2+UR12+0x4d80], R152 ;  /* 0x004d809802007988 */ /* 0x0001e8000800040c */
[----:B------:R1:W3:Y:S01]  /*7710*/  @!P0 LDG.E.U16 R17, desc[UR14][R8.64] ;  /* 0x0000000e08118981 */ /* 0x0002e2000c1e1500 */
[----:B------:R-:W-:-:S03]  /*7720*/  PRMT R184, RZ, 0x7610, R184 ;  /* 0x00007610ffb87816 */ /* 0x000fc600000000b8 */
[----:B------:R-:W3:Y:S04]  /*7730*/  LDL R3, [R1+0x32c] ;  /* 0x00032c0001037983 */ /* 0x000ee80000100800 */
[----:B0-----:R-:W3:Y:S01]  /*7740*/  LDL R2, [R1+0x24c] ;  /* 0x00024c0001027983 */ /* 0x001ee20000100800 */
[----:B-1----:R-:W-:-:S05]  /*7750*/  IADD3 R8, P1, R234, R4, RZ ;  /* 0x00000004ea087210 */ /* 0x002fca0007f3e0ff */
[----:B------:R-:W-:Y:S01]  /*7760*/  IMAD.X R9, R204, 0x1, R0, P1 ;  /* 0x00000001cc097824 */ /* 0x000fe200008e0600 */
[----:B------:R-:W-:Y:S04]  /*7770*/  STL [R1+0x3d4], R234 ;  /* 0x0003d4ea01007387 */ /* 0x000fe80000100800 */
[----:B------:R2:W3:Y:S04]  /*7780*/  @!P0 LDG.E.U16 R184, desc[UR14][R8.64] ;  /* 0x0000000e08b88981 */ /* 0x0004e8000c1e1500 */
[----:B------:R-:W-:Y:S01]  /*7790*/  STL [R1+0x3d8], R204 ;  /* 0x0003d8cc01007387 */ /* 0x000fe20000100800 */
[----:B------:R-:W-:-:S02]  /*77a0*/  PRMT R188, RZ, 0x7610, R188 ;  /* 0x00007610ffbc7816 */ /* 0x000fc400000000bc */
[-C--:B--2---:R-:W-:Y:S01]  /*77b0*/  IADD3 R8, P1, R238, R4.reuse, RZ ;  /* 0x00000004ee087210 */ /* 0x084fe20007f3e0ff */
[----:B------:R-:W-:Y:S04]  /*77c0*/  STL [R1+0x3dc], R238 ;  /* 0x0003dcee01007387 */ /* 0x000fe80000100800 */
[----:B------:R-:W-:Y:S01]  /*77d0*/  IMAD.X R9, R233, 0x1, R0, P1 ;  /* 0x00000001e9097824 */ /* 0x000fe200008e0600 */
[----:B------:R0:W-:Y:S04]  /*77e0*/  STL [R1+0x3e0], R233 ;  /* 0x0003e0e901007387 */ /* 0x0001e80000100800 */
[----:B------:R4:W2:Y:S04]  /*77f0*/  @!P0 LDG.E.U16 R188, desc[UR14][R8.64] ;  /* 0x0000000e08bc8981 */ /* 0x0008a8000c1e1500 */
[----:B0-----:R-:W2:Y:S01]  /*7800*/  LDL.LU R233, [R1+0x2dc] ;  /* 0x0002dc0001e97983 */ /* 0x001ea20000300800 */
[----:B----4-:R-:W-:-:S03]  /*7810*/  IADD3 R8, P1, R236, R4, RZ ;  /* 0x00000004ec087210 */ /* 0x010fc60007f3e0ff */
[----:B------:R0:W-:Y:S04]  /*7820*/  STL [R1+0x3e4], R236 ;  /* 0x0003e4ec01007387 */ /* 0x0001e80000100800 */
[----:B0-----:R-:W4:Y:S01]  /*7830*/  LDL.LU R236, [R1+0x248] ;  /* 0x0002480001ec7983 */ /* 0x001f220000300800 */
[----:B------:R-:W-:Y:S01]  /*7840*/  PRMT R187, RZ, 0x7610, R187 ;  /* 0x00007610ffbb7816 */ /* 0x000fe200000000bb */
[----:B---3--:R-:W-:-:S05]  /*7850*/  IMAD.X R9, R206, 0x1, R0, P1 ;  /* 0x00000001ce097824 */ /* 0x008fca00008e0600 */
[----:B------:R0:W3:Y:S01]  /*7860*/  @!P0 LDG.E.U16 R187, desc[UR14][R8.64] ;  /* 0x0000000e08bb8981 */ /* 0x0000e2000c1e1500 */
[----:B------:R-:W-:Y:S02]  /*7870*/  PRMT R186, RZ, 0x7610, R186 ;  /* 0x00007610ffba7816 */ /* 0x000fe400000000ba */
[----:B0-----:R-:W-:-:S05]  /*7880*/  IADD3 R8, P1, R230, R4, RZ ;  /* 0x00000004e6087210 */ /* 0x001fca0007f3e0ff */
[----:B------:R-:W-:Y:S01]  /*7890*/  IMAD.X R9, R202, 0x1, R0, P1 ;  /* 0x00000001ca097824 */ /* 0x000fe200008e0600 */
[----:B------:R-:W-:Y:S04]  /*78a0*/  STL [R1+0x3e8], R206 ;  /* 0x0003e8ce01007387 */ /* 0x000fe80000100800 */
[----:B------:R0:W3:Y:S04]  /*78b0*/  @!P0 LDG.E.U16 R186, desc[UR14][R8.64] ;  /* 0x0000000e08ba8981 */ /* 0x0000e8000c1e1500 */
[----:B------:R-:W-:Y:S04]  /*78c0*/  STL [R1+0x3ec], R230 ;  /* 0x0003ece601007387 */ /* 0x000fe80000100800 */
[----:B------:R-:W-:Y:S01]  /*78d0*/  STL [R1+0x3f0], R202 ;  /* 0x0003f0ca01007387 */ /* 0x000fe20000100800 */
[----:B0-----:R-:W-:-:S03]  /*78e0*/  IADD3 R8, P1, R2, R4, RZ ;  /* 0x0000000402087210 */ /* 0x001fc60007f3e0ff */
[----:B------:R-:W3:Y:S04]  /*78f0*/  LDL R27, [R1+0x2d4] ;  /* 0x0002d400011b7983 */ /* 0x000ee80000100800 */
[----:B------:R-:W3:Y:S01]  /*7900*/  LDL R2, [R1+0x328] ;  /* 0x0003280001027983 */ /* 0x000ee20000100800 */
[----:B------:R-:W-:-:S03]  /*7910*/  IMAD.X R9, R229, 0x1, R0, P1 ;  /* 0x00000001e5097824 */ /* 0x000fc600008e0600 */
[----:B------:R-:W3:Y:S04]  /*7920*/  LDL.LU R25, [R1+0x228] ;  /* 0x0002280001197983 */ /* 0x000ee80000300800 */
[----:B------:R-:W3:Y:S04]  /*7930*/  LDL.LU R24, [R1+0x2cc] ;  /* 0x0002cc0001187983 */ /* 0x000ee80000300800 */
[----:B------:R0:W-:Y:S01]  /*7940*/  STL [R1+0x3f4], R229 ;  /* 0x0003f4e501007387 */ /* 0x0001e20000100800 */
[----:B------:R-:W-:-:S06]  /*7950*/  PRMT R185, RZ, 0x7610, R185 ;  /* 0x00007610ffb97816 */ /* 0x000fcc00000000b9 */
[----:B------:R2:W3:Y:S04]  /*7960*/  @!P0 LDG.E.U16 R185, desc[UR14][R8.64] ;  /* 0x0000000e08b98981 */ /* 0x0004e8000c1e1500 */
[----:B0-----:R-:W3:Y:S01]  /*7970*/  LDL.LU R229, [R1+0x23c] ;  /* 0x00023c0001e57983 */ /* 0x001ee20000300800 */
[----:B------:R-:W-:-:S03]  /*7980*/  PRMT R190, RZ, 0x7610, R190 ;  /* 0x00007610ffbe7816 */ /* 0x000fc600000000be */
[----:B------:R-:W-:Y:S04]  /*7990*/  STS.U16 [R6+UR12+0x4200], R166 ;  /* 0x004200a606007988 */ /* 0x000fe8000800040c */
[----:B------:R-:W-:Y:S04]  /*79a0*/  STS.U16 [R6+UR12+0x4600], R153 ;  /* 0x0046009906007988 */ /* 0x000fe8000800040c */
[----:B------:R-:W-:Y:S04]  /*79b0*/  STS.U16 [R6+UR12+0x4a00], R154 ;  /* 0x004a009a06007988 */ /* 0x000fe8000800040c */
[----:B------:R-:W-:Y:S04]  /*79c0*/  STS.U16 [R6+UR12+0x4e00], R155 ;  /* 0x004e009b06007988 */ /* 0x000fe8000800040c */
[----:B------:R-:W-:Y:S04]  /*79d0*/  STS.U16 [R3+UR12+0x4280], R168 ;  /* 0x004280a803007988 */ /* 0x000fe8000800040c */
[----:B------:R-:W-:Y:S04]  /*79e0*/  STS.U16 [R3+UR12+0x4680], R156 ;  /* 0x0046809c03007988 */ /* 0x000fe8000800040c */
[----:B------:R-:W-:Y:S04]  /*79f0*/  STS.U16 [R3+UR12+0x4a80], R157 ;  /* 0x004a809d03007988 */ /* 0x000fe8000800040c */
[----:B------:R-:W-:Y:S01]  /*7a00*/  STS.U16 [R3+UR12+0x4e80], R158 ;  /* 0x004e809e03007988 */ /* 0x000fe2000800040c */
[----:B--2---:R-:W-:-:S03]  /*7a10*/  IADD3 R8, P1, R233, R4, RZ ;  /* 0x00000004e9087210 */ /* 0x004fc60007f3e0ff */
[----:B------:R0:W-:Y:S04]  /*7a20*/  STL [R1+0x3f8], R233 ;  /* 0x0003f8e901007387 */ /* 0x0001e80000100800 */
[----:B0-----:R-:W2:Y:S01]  /*7a30*/  LDL.LU R233, [R1+0x238] ;  /* 0x0002380001e97983 */ /* 0x001ea20000300800 */
[----:B----4-:R-:W-:-:S03]  /*7a40*/  IMAD.X R9, R236, 0x1, R0, P1 ;  /* 0x00000001ec097824 */ /* 0x010fc600008e0600 */
[----:B------:R-:W-:Y:S04]  /*7a50*/  STL [R1+0x3fc], R236 ;  /* 0x0003fcec01007387 */ /* 0x000fe80000100800 */
[----:B------:R0:W4:Y:S04]  /*7a60*/  @!P0 LDG.E.U16 R190, desc[UR14][R8.64] ;  /* 0x0000000e08be8981 */ /* 0x000128000c1e1500 */
[----:B------:R1:W-:Y:S01]  /*7a70*/  STL [R1+0x400], R226 ;  /* 0x000400e201007387 */ /* 0x0003e20000100800 */
[----:B0-----:R-:W-:-:S03]  /*7a80*/  IADD3 R8, P1, R226, R4, RZ ;  /* 0x00000004e2087210 */ /* 0x001fc60007f3e0ff */
[----:B-1----:R-:W4:Y:S04]  /*7a90*/  LDL.LU R226, [R1+0x22c] ;  /* 0x00022c0001e27983 */ /* 0x002f280000300800 */
[----:B------:R-:W4:Y:S04]  /*7aa0*/  LDL.LU R218, [R1+0x2b8] ;  /* 0x0002b80001da7983 */ /* 0x000f280000300800 */
[----:B------:R-:W4:Y:S04]  /*7ab0*/  LDL.LU R196, [R1+0x314] ;  /* 0x0003140001c47983 */ /* 0x000f280000300800 */
[----:B------:R-:W4:Y:S04]  /*7ac0*/  LDL.LU R3, [R1+0x21c] ;  /* 0x00021c0001037983 */ /* 0x000f280000300800 */
[----:B------:R-:W4:Y:S04]  /*7ad0*/  LDL.LU R14, [R1+0x2bc] ;  /* 0x0002bc00010e7983 */ /* 0x000f280000300800 */
[----:B------:R-:W4:Y:S04]  /*7ae0*/  LDL.LU R6, [R1+0x220] ;  /* 0x0002200001067983 */ /* 0x000f280000300800 */
[----:B------:R-:W4:Y:S01]  /*7af0*/  LDL.LU R7, [R1+0x2c4] ;  /* 0x0002c40001077983 */ /* 0x000f220000300800 */
[----:B------:R-:W-:Y:S01]  /*7b00*/  PRMT R189, RZ, 0x7610, R189 ;  /* 0x00007610ffbd7816 */ /* 0x000fe200000000bd */
[----:B------:R-:W-:Y:S01]  /*7b10*/  IMAD.X R9, R200, 0x1, R0, P1 ;  /* 0x00000001c8097824 */ /* 0x000fe200008e0600 */
[----:B------:R-:W-:-:S02]  /*7b20*/  PRMT R176, RZ, 0x7610, R176 ;  /* 0x00007610ffb07816 */ /* 0x000fc400000000b0 */
[----:B------:R-:W-:Y:S02]  /*7b30*/  PRMT R173, RZ, 0x7610, R173 ;  /* 0x00007610ffad7816 */ /* 0x000fe400000000ad */
[----:B------:R-:W-:Y:S01]  /*7b40*/  PRMT R172, RZ, 0x7610, R172 ;  /* 0x00007610ffac7816 */ /* 0x000fe200000000ac */
[----:B------:R0:W4:Y:S01]  /*7b50*/  @!P0 LDG.E.U16 R189, desc[UR14][R8.64] ;  /* 0x0000000e08bd8981 */ /* 0x000122000c1e1500 */
[----:B------:R-:W-:-:S03]  /*7b60*/  PRMT R171, RZ, 0x7610, R171 ;  /* 0x00007610ffab7816 */ /* 0x000fc600000000ab */
[----:B---3--:R-:W-:Y:S04]  /*7b70*/  STS.U16 [R2+UR12+0x4300], R169 ;  /* 0x004300a902007988 */ /* 0x008fe8000800040c */
[----:B------:R-:W3:Y:S01]  /*7b80*/  LDL R28, [R1+0x324] ;  /* 0x00032400011c7983 */ /* 0x000ee20000100800 */
[----:B0-----:R-:W-:-:S05]  /*7b90*/  IADD3 R8, P1, R229, R4, RZ ;  /* 0x00000004e5087210 */ /* 0x001fca0007f3e0ff */
[----:B------:R-:W-:-:S05]  /*7ba0*/  IMAD.X R9, R225, 0x1, R0, P1 ;  /* 0x00000001e1097824 */ /* 0x000fca00008e0600 */
[----:B------:R0:W3:Y:S02]  /*7bb0*/  @!P0 LDG.E.U16 R176, desc[UR14][R8.64] ;  /* 0x0000000e08b08981 */ /* 0x0000e4000c1e1500 */
[----:B0-----:R-:W-:Y:S02]  /*7bc0*/  IADD3 R8, P1, R27, R4, RZ ;  /* 0x000000041b087210 */ /* 0x001fe40007f3e0ff */
[----:B------:R-:W-:Y:S04]  /*7bd0*/  STS.U16 [R2+UR12+0x4700], R167 ;  /* 0x004700a702007988 */ /* 0x000fe8000800040c */
[----:B------:R-:W-:Y:S04]  /*7be0*/  STS.U16 [R2+UR12+0x4b00], R159 ;  /* 0x004b009f02007988 */ /* 0x000fe8000800040c */
[----:B------:R-:W3:Y:S04]  /*7bf0*/  LDL R27, [R1+0x30c] ;  /* 0x00030c00011b7983 */ /* 0x000ee80000100800 */
[----:B------:R0:W-:Y:S04]  /*7c00*/  STS.U16 [R2+UR12+0x4f00], R160 ;  /* 0x004f00a002007988 */ /* 0x0001e8000800040c */
[----:B------:R-:W3:Y:S01]  /*7c10*/  LDL.LU R216, [R1+0x200] ;  /* 0x0002000001d87983 */ /* 0x000ee20000300800 */
[----:B------:R-:W-:-:S03]  /*7c20*/  PRMT R170, RZ, 0x7610, R170 ;  /* 0x00007610ffaa7816 */ /* 0x000fc600000000aa */
[----:B0-----:R-:W3:Y:S01]  /*7c30*/  LDL.LU R2, [R1+0x210] ;  /* 0x0002100001027983 */ /* 0x001ee20000300800 */
[----:B--2---:R-:W-:-:S05]  /*7c40*/  IMAD.X R9, R233, 0x1, R0, P1 ;  /* 0x00000001e9097824 */ /* 0x004fca00008e0600 */
[----:B------:R0:W2:Y:S02]  /*7c50*/  @!P0 LDG.E.U16 R173, desc[UR14][R8.64] ;  /* 0x0000000e08ad8981 */ /* 0x0000a4000c1e1500 */
[----:B0-----:R-:W-:-:S05]  /*7c60*/  IADD3 R8, P1, R222, R4, RZ ;  /* 0x00000004de087210 */ /* 0x001fca0007f3e0ff */
[----:B------:R-:W-:-:S05]  /*7c70*/  IMAD.X R9, R198, 0x1, R0, P1 ;  /* 0x00000001c6097824 */ /* 0x000fca00008e0600 */
[----:B------:R4:W2:Y:S02]  /*7c80*/  @!P0 LDG.E.U16 R172, desc[UR14][R8.64] ;  /* 0x0000000e08ac8981 */ /* 0x0008a4000c1e1500 */
[----:B----4-:R-:W-:-:S05]  /*7c90*/  IADD3 R8, P1, R226, R4, RZ ;  /* 0x00000004e2087210 */ /* 0x010fca0007f3e0ff */
[----:B------:R-:W-:-:S05]  /*7ca0*/  IMAD.X R9, R221, 0x1, R0, P1 ;  /* 0x00000001dd097824 */ /* 0x000fca00008e0600 */
[----:B------:R0:W4:Y:S02]  /*7cb0*/  @!P0 LDG.E.U16 R171, desc[UR14][R8.64] ;  /* 0x0000000e08ab8981 */ /* 0x000124000c1e1500 */
[----:B0-----:R-:W-:-:S05]  /*7cc0*/  IADD3 R8, P1, R24, R4, RZ ;  /* 0x0000000418087210 */ /* 0x001fca0007f3e0ff */
[--C-:B------:R-:W-:Y:S01]  /*7cd0*/  IMAD.X R9, R25, 0x1, R0.reuse, P1 ;  /* 0x0000000119097824 */ /* 0x100fe200008e0600 */
[----:B------:R0:W-:Y:S04]  /*7ce0*/  STL [R1+0x36c], R7 ;  /* 0x00036c0701007387 */ /* 0x0001e80000100800 */
[----:B------:R1:W4:Y:S02]  /*7cf0*/  @!P0 LDG.E.U16 R170, desc[UR14][R8.64] ;  /* 0x0000000e08aa8981 */ /* 0x000324000c1e1500 */
[----:B-1----:R-:W-:Y:S02]  /*7d00*/  IADD3 R8, P1, R7, R4, RZ ;  /* 0x0000000407087210 */ /* 0x002fe40007f3e0ff */
[----:B0-----:R-:W2:Y:S03]  /*7d10*/  LDL.LU R7, [R1+0x2ac] ;  /* 0x0002ac0001077983 */ /* 0x001ea60000300800 */
[----:B------:R-:W-:Y:S01]  /*7d20*/  IMAD.X R9, R6, 0x1, R0, P1 ;  /* 0x0000000106097824 */ /* 0x000fe200008e0600 */
[----:B------:R0:W-:Y:S04]  /*7d30*/  STL [R1+0x370], R6 ;  /* 0x0003700601007387 */ /* 0x0001e80000100800 */
[----:B0-----:R-:W4:Y:S01]  /*7d40*/  LDL.LU R6, [R1+0x20c] ;  /* 0x00020c0001067983 */ /* 0x001f220000300800 */
[----:B------:R-:W-:-:S06]  /*7d50*/  PRMT R169, RZ, 0x7610, R169 ;  /* 0x00007610ffa97816 */ /* 0x000fcc00000000a9 */
[----:B------:R0:W4:Y:S01]  /*7d60*/  @!P0 LDG.E.U16 R169, desc[UR14][R8.64] ;  /* 0x0000000e08a98981 */ /* 0x000122000c1e1500 */
[----:B------:R-:W-:Y:S02]  /*7d70*/  PRMT R168, RZ, 0x7610, R168 ;  /* 0x00007610ffa87816 */ /* 0x000fe400000000a8 */
[----:B0-----:R-:W-:-:S05]  /*7d80*/  IADD3 R8, P1, R14, R4, RZ ;  /* 0x000000040e087210 */ /* 0x001fca0007f3e0ff */
[----:B------:R-:W-:-:S05]  /*7d90*/  IMAD.X R9, R3, 0x1, R0, P1 ;  /* 0x0000000103097824 */ /* 0x000fca00008e0600 */
[----:B------:R0:W4:Y:S01]  /*7da0*/  @!P0 LDG.E.U16 R168, desc[UR14][R8.64] ;  /* 0x0000000e08a88981 */ /* 0x000122000c1e1500 */
[----:B------:R-:W-:Y:S02]  /*7db0*/  PRMT R167, RZ, 0x7610, R167 ;  /* 0x00007610ffa77816 */ /* 0x000fe400000000a7 */
[----:B0-----:R-:W-:-:S05]  /*7dc0*/  IADD3 R8, P1, R196, R4, RZ ;  /* 0x00000004c4087210 */ /* 0x001fca0007f3e0ff */
[----:B------:R-:W-:-:S05]  /*7dd0*/  IMAD.X R9, R218, 0x1, R0, P1 ;  /* 0x00000001da097824 */ /* 0x000fca00008e0600 */
[----:B------:R3:W4:Y:S01]  /*7de0*/  @!P0 LDG.E.U16 R167, desc[UR14][R8.64] ;  /* 0x0000000e08a78981 */ /* 0x000722000c1e1500 */
[----:B------:R-:W-:Y:S02]  /*7df0*/  PRMT R166, RZ, 0x7610, R166 ;  /* 0x00007610ffa67816 */ /* 0x000fe400000000a6 */
[----:B---3--:R-:W-:-:S05]  /*7e00*/  IADD3 R8, P1, R2, R4, RZ ;  /* 0x0000000402087210 */ /* 0x008fca0007f3e0ff */
[----:B------:R-:W-:-:S05]  /*7e10*/  IMAD.X R9, R217, 0x1, R0, P1 ;  /* 0x00000001d9097824 */ /* 0x000fca00008e0600 */
[----:B------:R2:W3:Y:S01]  /*7e20*/  @!P0 LDG.E.U16 R166, desc[UR14][R8.64] ;  /* 0x0000000e08a68981 */ /* 0x0004e2000c1e1500 */
[----:B------:R-:W-:-:S03]  /*7e30*/  PRMT R165, RZ, 0x7610, R165 ;  /* 0x00007610ffa57816 */ /* 0x000fc600000000a5 */
[----:B------:R0:W-:Y:S04]  /*7e40*/  STL [R1+0x378], R14 ;  /* 0x0003780e01007387 */ /* 0x0001e80000100800 */
[----:B------:R1:W-:Y:S04]  /*7e50*/  STS.U16 [R28+UR12+0x4380], R193 ;  /* 0x004380c11c007988 */ /* 0x0003e8000800040c */
[----:B0-----:R-:W3:Y:S04]  /*7e60*/  LDL.LU R14, [R1+0x2a8] ;  /* 0x0002a800010e7983 */ /* 0x001ee80000300800 */
[----:B------:R-:W-:Y:S04]  /*7e70*/  STL [R1+0x37c], R3 ;  /* 0x00037c0301007387 */ /* 0x000fe80000100800 */
[----:B------:R-:W-:Y:S01]  /*7e80*/  STL [R1+0x38c], R196 ;  /* 0x00038cc401007387 */ /* 0x000fe20000100800 */
[----:B-1----:R-:W-:-:S03]  /*7e90*/  IMAD.MOV.U32 R193, RZ, RZ, R26 ;  /* 0x000000ffffc17224 */ /* 0x002fc600078e001a */
[----:B------:R0:W-:Y:S04]  /*7ea0*/  STS.U16 [R28+UR12+0x4780], R192 ;  /* 0x004780c01c007988 */ /* 0x0001e8000800040c */
[----:B------:R-:W-:Y:S04]  /*7eb0*/  STL [R1+0x3a0], R218 ;  /* 0x0003a0da01007387 */ /* 0x000fe80000100800 */
[----:B------:R1:W-:Y:S01]  /*7ec0*/  STS.U16 [R28+UR12+0x4b80], R191 ;  /* 0x004b80bf1c007988 */ /* 0x0003e2000800040c */
[----:B0-----:R-:W-:-:S03]  /*7ed0*/  IMAD.MOV.U32 R192, RZ, RZ, R25 ;  /* 0x000000ffffc07224 */ /* 0x001fc600078e0019 */
[----:B------:R-:W3:Y:S04]  /*7ee0*/  LDL.LU R251, [R1+0x304] ;  /* 0x0003040001fb7983 */ /* 0x000ee80000300800 */
[----:B------:R-:W3:Y:S01]  /*7ef0*/  LDL.LU R3, [R1+0x29c] ;  /* 0x00029c0001037983 */ /* 0x000ee20000300800 */
[----:B-1----:R-:W-:-:S03]  /*7f00*/  IMAD.MOV.U32 R191, RZ, RZ, R24 ;  /* 0x000000ffffbf7224 */ /* 0x002fc600078e0018 */
[----:B------:R-:W3:Y:S04]  /*7f10*/  LDL.LU.64 R24, [R1] ;  /* 0x0000000001187983 */ /* 0x000ee80000300a00 */
[----:B------:R0:W-:Y:S01]  /*7f20*/  STS.U16 [R28+UR12+0x4f80], R161 ;  /* 0x004f80a11c007988 */ /* 0x0001e2000800040c */
[----:B--2---:R-:W-:-:S05]  /*7f30*/  IADD3 R8, P1, R7, R4, RZ ;  /* 0x0000000407087210 */ /* 0x004fca0007f3e0ff */
[----:B----4-:R-:W-:-:S05]  /*7f40*/  IMAD.X R9, R6, 0x1, R0, P1 ;  /* 0x0000000106097824 */ /* 0x010fca00008e0600 */
[----:B------:R1:W2:Y:S02]  /*7f50*/  @!P0 LDG.E.U16 R165, desc[UR14][R8.64] ;  /* 0x0000000e08a58981 */ /* 0x0002a4000c1e1500 */
[----:B-1----:R-:W-:Y:S02]  /*7f60*/  IADD3 R8, P1, R27, R4, RZ ;  /* 0x000000041b087210 */ /* 0x002fe40007f3e0ff */
[----:B------:R-:W4:Y:S04]  /*7f70*/  LDL.LU.64 R26, [R1+0x8] ;  /* 0x00000800011a7983 */ /* 0x000f280000300a00 */
[----:B0-----:R-:W4:Y:S04]  /*7f80*/  LDL.LU.64 R28, [R1+0x10] ;  /* 0x00001000011c7983 */ /* 0x001f280000300a00 */
[----:B------:R-:W4:Y:S04]  /*7f90*/  LDL.LU.64 R30, [R1+0x18] ;  /* 0x00001800011e7983 */ /* 0x000f280000300a00 */
        /* <DEDUP_REMOVED lines=60> */
[----:B------:R-:W2:Y:S04]  /*8360*/  LDL.LU R236, [R1+0x234] ;  /* 0x0002340001ec7983 */ /* 0x000ea80000300800 */
[----:B------:R-:W4:Y:S04]  /*8370*/  LDL.LU R202, [R1+0x240] ;  /* 0x0002400001ca7983 */ /* 0x000f280000300800 */
        /* <DEDUP_REMOVED lines=17> */
[----:B------:R0:W-:Y:S04]  /*8490*/  STS.U16 [R5+UR12+0x400], R174 ;  /* 0x000400ae05007988 */ /* 0x0001e8000800040c */
[----:B------:R1:W-:Y:S04]  /*84a0*/  STS.U16 [R5+UR12+0x600], R175 ;  /* 0x000600af05007988 */ /* 0x0003e8000800040c */
[----:B0-----:R-:W4:Y:S04]  /*84b0*/  LDL.LU R174, [R1+0x230] ;  /* 0x0002300001ae7983 */ /* 0x001f280000300800 */
[----:B-1----:R-:W4:Y:S01]  /*84c0*/  LDL.LU R175, [R1+0x2d0] ;  /* 0x0002d00001af7983 */ /* 0x002f220000300800 */
[----:B------:R-:W-:Y:S01]  /*84d0*/  PRMT R164, RZ, 0x7610, R164 ;  /* 0x00007610ffa47816 */ /* 0x000fe200000000a4 */
[----:B---3--:R-:W-:-:S05]  /*84e0*/  IMAD.X R9, R14, 0x1, R0, P1 ;  /* 0x000000010e097824 */ /* 0x008fca00008e0600 */
[----:B------:R0:W3:Y:S04]  /*84f0*/  @!P0 LDG.E.U16 R164, desc[UR14][R8.64] ;  /* 0x0000000e08a48981 */ /* 0x0000e8000c1e1500 */
[----:B------:R1:W-:Y:S01]  /*8500*/  STS.U16 [R5+UR12+0x200], R163 ;  /* 0x000200a305007988 */ /* 0x0003e2000800040c */
[----:B0-----:R-:W-:Y:S02]  /*8510*/  IADD3 R8, P1, R216, R4, RZ ;  /* 0x00000004d8087210 */ /* 0x001fe40007f3e0ff */
[----:B-1----:R-:W-:-:S03]  /*8520*/  PRMT R163, RZ, 0x7610, R163 ;  /* 0x00007610ffa37816 */ /* 0x002fc600000000a3 */
[----:B------:R-:W-:Y:S01]  /*8530*/  IMAD.X R9, R215, 0x1, R0, P1 ;  /* 0x00000001d7097824 */ /* 0x000fe200008e0600 */
[----:B------:R0:W-:Y:S04]  /*8540*/  STS.U16 [R5+UR12], R162 ;  /* 0x000000a205007988 */ /* 0x0001e8000800040c */
[----:B------:R1:W3:Y:S01]  /*8550*/  @!P0 LDG.E.U16 R163, desc[UR14][R8.64] ;  /* 0x0000000e08a38981 */ /* 0x0002e2000c1e1500 */
[----:B0-----:R-:W-:Y:S02]  /*8560*/  PRMT R162, RZ, 0x7610, R162 ;  /* 0x00007610ffa27816 */ /* 0x001fe400000000a2 */
[----:B-1----:R-:W-:-:S05]  /*8570*/  IADD3 R8, P1, R3, R4, RZ ;  /* 0x0000000403087210 */ /* 0x002fca0007f3e0ff */
[----:B------:R-:W-:-:S05]  /*8580*/  IMAD.X R9, R252, 0x1, R0, P1 ;  /* 0x00000001fc097824 */ /* 0x000fca00008e0600 */
[----:B------:R0:W3:Y:S01]  /*8590*/  @!P0 LDG.E.U16 R162, desc[UR14][R8.64] ;  /* 0x0000000e08a28981 */ /* 0x0000e2000c1e1500 */
[----:B------:R-:W-:Y:S02]  /*85a0*/  PRMT R161, RZ, 0x7610, R161 ;  /* 0x00007610ffa17816 */ /* 0x000fe400000000a1 */
[----:B0-----:R-:W-:Y:S02]  /*85b0*/  IADD3 R8, P1, R251, R4, RZ ;  /* 0x00000004fb087210 */ /* 0x001fe40007f3e0ff */
[----:B------:R-:W-:Y:S02]  /*85c0*/  PRMT R160, RZ, 0x7610, R160 ;  /* 0x00007610ffa07816 */ /* 0x000fe400000000a0 */
[----:B------:R-:W-:Y:S02]  /*85d0*/  PRMT R159, RZ, 0x7610, R159 ;  /* 0x00007610ff9f7816 */ /* 0x000fe4000000009f */
[----:B------:R-:W-:Y:S02]  /*85e0*/  PRMT R158, RZ, 0x7610, R158 ;  /* 0x00007610ff9e7816 */ /* 0x000fe4000000009e */
[----:B------:R-:W-:-:S02]  /*85f0*/  PRMT R157, RZ, 0x7610, R157 ;  /* 0x00007610ff9d7816 */ /* 0x000fc4000000009d */
[----:B------:R-:W-:Y:S02]  /*8600*/  PRMT R156, RZ, 0x7610, R156 ;  /* 0x00007610ff9c7816 */ /* 0x000fe4000000009c */
[----:B------:R-:W-:Y:S02]  /*8610*/  PRMT R155, RZ, 0x7610, R155 ;  /* 0x00007610ff9b7816 */ /* 0x000fe4000000009b */
[----:B------:R-:W-:Y:S02]  /*8620*/  PRMT R154, RZ, 0x7610, R154 ;  /* 0x00007610ff9a7816 */ /* 0x000fe4000000009a */
[----:B------:R-:W-:Y:S02]  /*8630*/  PRMT R153, RZ, 0x7610, R153 ;  /* 0x00007610ff997816 */ /* 0x000fe40000000099 */
[----:B------:R-:W-:Y:S02]  /*8640*/  PRMT R152, RZ, 0x7610, R152 ;  /* 0x00007610ff987816 */ /* 0x000fe40000000098 */
[----:B------:R-:W-:-:S02]  /*8650*/  PRMT R23, RZ, 0x7610, R23 ;  /* 0x00007610ff177816 */ /* 0x000fc40000000017 */
[----:B------:R-:W-:Y:S02]  /*8660*/  PRMT R22, RZ, 0x7610, R22 ;  /* 0x00007610ff167816 */ /* 0x000fe40000000016 */
[----:B------:R-:W-:Y:S02]  /*8670*/  PRMT R21, RZ, 0x7610, R21 ;  /* 0x00007610ff157816 */ /* 0x000fe40000000015 */
[----:B------:R-:W-:Y:S01]  /*8680*/  PRMT R20, RZ, 0x7610, R20 ;  /* 0x00007610ff147816 */ /* 0x000fe20000000014 */
[----:B------:R0:W-:Y:S02]  /*8690*/  STS.U16 [R5+UR12+0x2200], R19 ;  /* 0x0022001305007988 */ /* 0x0001e4000800040c */
[----:B0-----:R-:W-:Y:S02]  /*86a0*/  PRMT R19, RZ, 0x7610, R19 ;  /* 0x00007610ff137816 */ /* 0x001fe40000000013 */
[----:B------:R0:W-:Y:S02]  /*86b0*/  STS.U16 [R5+UR12+0x2400], R18 ;  /* 0x0024001205007988 */ /* 0x0001e4000800040c */
[----:B0-----:R-:W-:-:S02]  /*86c0*/  PRMT R18, RZ, 0x7610, R18 ;  /* 0x00007610ff127816 */ /* 0x001fc40000000012 */
[----:B------:R0:W-:Y:S01]  /*86d0*/  STS.U16 [R5+UR12+0x2600], R17 ;  /* 0x0026001105007988 */ /* 0x0001e2000800040c */
[----:B--2---:R-:W-:-:S05]  /*86e0*/  IMAD.X R9, R214, 0x1, R0, P1 ;  /* 0x00000001d6097824 */ /* 0x004fca00008e0600 */
[----:B------:R1:W2:Y:S02]  /*86f0*/  @!P0 LDG.E.U16 R161, desc[UR14][R8.64] ;  /* 0x0000000e08a18981 */ /* 0x0002a4000c1e1500 */
[----:B-1----:R-:W-:-:S05]  /*8700*/  IADD3 R8, P1, R249, R4, RZ ;  /* 0x00000004f9087210 */ /* 0x002fca0007f3e0ff */
[----:B------:R-:W-:-:S05]  /*8710*/  IMAD.X R9, R213, 0x1, R0, P1 ;  /* 0x00000001d5097824 */ /* 0x000fca00008e0600 */
[----:B------:R4:W2:Y:S02]  /*8720*/  @!P0 LDG.E.U16 R160, desc[UR14][R8.64] ;  /* 0x0000000e08a08981 */ /* 0x0008a4000c1e1500 */
[----:B----4-:R-:W-:-:S05]  /*8730*/  IADD3 R8, P1, R196, R4, RZ ;  /* 0x00000004c4087210 */ /* 0x010fca0007f3e0ff */
[----:B------:R-:W-:-:S05]  /*8740*/  IMAD.X R9, R248, 0x1, R0, P1 ;  /* 0x00000001f8097824 */ /* 0x000fca00008e0600 */
[----:B------:R1:W4:Y:S02]  /*8750*/  @!P0 LDG.E.U16 R159, desc[UR14][R8.64] ;  /* 0x0000000e089f8981 */ /* 0x000324000c1e1500 */
[----:B-1----:R-:W-:-:S05]  /*8760*/  IADD3 R8, P1, R250, R4, RZ ;  /* 0x00000004fa087210 */ /* 0x002fca0007f3e0ff */
        /* <DEDUP_REMOVED lines=37> */
[----:B------:R1:W4:Y:S01]  /*89c0*/  @!P0 LDG.E.U16 R18, desc[UR14][R8.64] ;  /* 0x0000000e08128981 */ /* 0x000322000c1e1500 */
[----:B0-----:R-:W-:Y:S02]  /*89d0*/  PRMT R17, RZ, 0x7610, R17 ;  /* 0x00007610ff117816 */ /* 0x001fe40000000011 */
[----:B-1----:R-:W-:-:S05]  /*89e0*/  IADD3 R8, P1, R228, R4, RZ ;  /* 0x00000004e4087210 */ /* 0x002fca0007f3e0ff */
[----:B------:R-:W-:Y:S01]  /*89f0*/  IMAD.X R9, R201, 0x1, R0, P1 ;  /* 0x00000001c9097824 */ /* 0x000fe200008e0600 */
[----:B------:R0:W-:Y:S04]  /*8a00*/  STS.U16 [R5+UR12+0x1600], R16 ;  /* 0x0016001005007988 */ /* 0x0001e8000800040c */
        /* <DEDUP_REMOVED lines=28> */
[----:B------:R-:W-:-:S05]  /*8bd0*/  IMAD.X R9, R197, 0x1, R0, P1 ;  /* 0x00000001c5097824 */ /* 0x000fca00008e0600 */
[----:B------:R-:W4:Y:S04]  /*8be0*/  @!P0 LDG.E.U16 R10, desc[UR14][R8.64] ;  /* 0x0000000e080a8981 */ /* 0x000f28000c1e1500 */
[----:B------:R0:W-:Y:S04]  /*8bf0*/  STS.U16 [R5+UR12+0x800], R183 ;  /* 0x000800b705007988 */ /* 0x0001e8000800040c */
[----:B------:R1:W-:Y:S01]  /*8c00*/  STS.U16 [R5+UR12+0xa00], R182 ;  /* 0x000a00b605007988 */ /* 0x0003e2000800040c */
[----:B0-----:R-:W-:-:S03]  /*8c10*/  LOP3.LUT R183, R5, 0x20, RZ, 0x3c, !PT ;  /* 0x0000002005b77812 */ /* 0x001fc600078e3cff */
[----:B------:R-:W-:Y:S04]  /*8c20*/  STS.U16 [R5+UR12+0xc00], R181 ;  /* 0x000c00b505007988 */ /* 0x000fe8000800040c */
        /* <DEDUP_REMOVED lines=22> */
[----:B---3--:R-:W-:Y:S04]  /*8d90*/  STS.U16 [R183+UR12+0xb00], R164 ;  /* 0x000b00a4b7007988 */ /* 0x008fe8000800040c */
[----:B------:R-:W-:Y:S04]  /*8da0*/  STS.U16 [R183+UR12+0xd00], R163 ;  /* 0x000d00a3b7007988 */ /* 0x000fe8000800040c */
[----:B------:R-:W-:Y:S04]  /*8db0*/  STS.U16 [R183+UR12+0xf00], R162 ;  /* 0x000f00a2b7007988 */ /* 0x000fe8000800040c */
[----:B--2---:R-:W-:Y:S04]  /*8dc0*/  STS.U16 [R183+UR12+0x1100], R161 ;  /* 0x001100a1b7007988 */ /* 0x004fe8000800040c */
[----:B------:R-:W-:Y:S04]  /*8dd0*/  STS.U16 [R183+UR12+0x1300], R160 ;  /* 0x001300a0b7007988 */ /* 0x000fe8000800040c */
[----:B----4-:R-:W-:Y:S04]  /*8de0*/  STS.U16 [R183+UR12+0x1500], R159 ;  /* 0x0015009fb7007988 */ /* 0x010fe8000800040c */
        /* <DEDUP_REMOVED lines=18> */
[----:B------:R0:W-:Y:S04]  /*8f10*/  STS.U16 [R183+UR12+0x3b00], R11 ;  /* 0x003b000bb7007988 */ /* 0x0001e8000800040c */
[----:B------:R2:W-:Y:S01]  /*8f20*/  STS.U16 [R183+UR12+0x3d00], R10 ;  /* 0x003d000ab7007988 */ /* 0x0005e2000800040c */
[----:B------:R3:W-:Y:S06]  /*8f30*/  MEMBAR.ALL.CTA ;  /* 0x0000000000007992 */ /* 0x0007ec0000008000 */
[----:B---3--:R-:W3:Y:S01]  /*8f40*/  FENCE.VIEW.ASYNC.S ;  /* 0x00000000000073c6 */ /* 0x008ee20000000000 */
[----:B-1----:R-:W-:-:S04]  /*8f50*/  IMAD.U32 R182, RZ, RZ, UR12 ;  /* 0x0000000cffb67e24 */ /* 0x002fc8000f8e00ff */
[----:B------:R-:W-:-:S05]  /*8f60*/  VIADD R182, R182, 0x4000 ;  /* 0x00004000b6b67836 */ /* 0x000fca0000000000 */
[----:B------:R-:W-:Y:S01]  /*8f70*/  SHF.R.U32.HI R182, RZ, 0x4, R182 ;  /* 0x00000004ffb67819 */ /* 0x000fe200000116b6 */
[----:B---3--:R-:W-:Y:S03]  /*8f80*/  BAR.SYNC.DEFER_BLOCKING 0x0 ;  /* 0x0000000000007b1d */ /* 0x008fe60000010000 */
[----:B------:R-:W-:-:S04]  /*8f90*/  SGXT.U32 R182, R182, 0xe ;  /* 0x0000000eb6b6781a */ /* 0x000fc80000000000 */
[----:B------:R-:W-:Y:S01]  /*8fa0*/  R2UR UR4, R182 ;  /* 0x00000000b60472ca */ /* 0x000fe200000e0000 */
[----:B------:R-:W-:Y:S01]  /*8fb0*/  UMOV UR5, 0x40000040 ;  /* 0x4000004000057882 */ /* 0x000fe20000000000 */
[----:B------:R-:W-:-:S11]  /*8fc0*/  WARPGROUP.ARRIVE ;  /* 0x00000000000079c5 */ /* 0x000fd60000000000 */
[----:B------:R-:W-:Y:S03]  /*8fd0*/  HGMMA.64x256x16.F32.BF16 R24, gdesc[UR4].tnspA, R24, gsb0 ;  /* 0x23e00000041879f0 */ /* 0x000fe60008001818 */
[----:B------:R-:W-:Y:S02]  /*8fe0*/  WARPGROUP.DEPBAR.LE gsb0, 0x0 ;  /* 0x00008000000079c5 */ /* 0x000fe40000010000 */
[----:B------:R-:W-:-:S15]  /*8ff0*/  WARPGROUP.ARRIVE ;  /* 0x00000000000079c5 */ /* 0x000fde0000000000 */
[----:B------:R-:W-:-:S08]  /*9000*/  NOP ;  /* 0x0000000000007918 */ /* 0x000fd00000000000 */
[----:B------:R-:W-:Y:S01]  /*9010*/  HGMMA.64x256x16.F32.BF16 R24, gdesc[UR8].tnspA, R24, gsb0 ;  /* 0x23e00000081879f0 */ /* 0x000fe20008001818 */
[----:B0-----:R-:W-:Y:S02]  /*9020*/  IMAD.MOV.U32 R11, RZ, RZ, R193 ;  /* 0x000000ffff0b7224 */ /* 0x001fe400078e00c1 */
[----:B------:R-:W-:Y:S02]  /*9030*/  IMAD.MOV.U32 R9, RZ, RZ, R191 ;  /* 0x000000ffff097224 */ /* 0x000fe400078e00bf */
[----:B------:R-:W-:Y:S02]  /*9040*/  IMAD.MOV.U32 R8, RZ, RZ, R192 ;  /* 0x000000ffff087224 */ /* 0x000fe400078e00c0 */
[----:B------:R-:W-:Y:S02]  /*9050*/  IMAD.MOV.U32 R13, RZ, RZ, R175 ;  /* 0x000000ffff0d7224 */ /* 0x000fe400078e00af */
[----:B------:R-:W-:Y:S01]  /*9060*/  IMAD.MOV.U32 R12, RZ, RZ, R174 ;  /* 0x000000ffff0c7224 */ /* 0x000fe200078e00ae */
[----:B------:R-:W-:Y:S01]  /*9070*/  LOP3.LUT R9, R9, R8, RZ, 0x3c, !PT ;  /* 0x0000000809097212 */ /* 0x000fe200078e3cff */
[----:B--2---:R-:W-:-:S03]  /*9080*/  IMAD.MOV.U32 R10, RZ, RZ, R11 ;  /* 0x000000ffff0a7224 */ /* 0x004fc600078e000b */
[----:B------:R-:W-:Y:S01]  /*9090*/  LOP3.LUT R8, R9, R8, RZ, 0x3c, !PT ;  /* 0x0000000809087212 */ /* 0x000fe200078e3cff */
[----:B------:R-:W-:-:S03]  /*90a0*/  IMAD.MOV.U32 R11, RZ, RZ, R219 ;  /* 0x000000ffff0b7224 */ /* 0x000fc600078e00db */
[----:B------:R-:W-:Y:S01]  /*90b0*/  LOP3.LUT R9, R9, R8, RZ, 0x3c, !PT ;  /* 0x0000000809097212 */ /* 0x000fe200078e3cff */
[----:B------:R-:W-:-:S04]  /*90c0*/  IMAD.WIDE R10, R195, 0x2, R10 ;  /* 0x00000002c30a7825 */ /* 0x000fc800078e020a */
[----:B------:R-:W-:-:S04]  /*90d0*/  IMAD.WIDE R8, R195, 0x2, R8 ;  /* 0x00000002c3087825 */ /* 0x000fc800078e0208 */
[----:B------:R-:W-:Y:S01]  /*90e0*/  IMAD.MOV.U32 R219, RZ, RZ, R11 ;  /* 0x000000ffffdb7224 */ /* 0x000fe200078e000b */
[----:B------:R-:W-:Y:S02]  /*90f0*/  WARPGROUP.DEPBAR.LE gsb0, 0x0 ;  /* 0x00008000000079c5 */ /* 0x000fe40000010000 */
[----:B------:R-:W-:Y:S04]  /*9100*/  STL.64 [R1], R24 ;  /* 0x0000001801007387 */ /* 0x000fe80000100a00 */
        /* <DEDUP_REMOVED lines=62> */
[----:B------:R0:W-:Y:S04]  /*94f0*/  STL.64 [R1+0x1f8], R150 ;  /* 0x0001f89601007387 */ /* 0x0001e80000100a00 */
[----:B0-----:R-:W2:Y:S04]  /*9500*/  LDL.LU.64 R150, [R1+0x600] ;  /* 0x0006000001967983 */ /* 0x001ea80000300a00 */
[----:B------:R-:W2:Y:S04]  /*9510*/  LDL.LU.64 R148, [R1+0x5f8] ;  /* 0x0005f80001947983 */ /* 0x000ea80000300a00 */
        /* <DEDUP_REMOVED lines=31> */
[----:B------:R-:W2:Y:S01]  /*9710*/  LDL.LU.64 R84, [R1+0x4f8] ;  /* 0x0004f80001547983 */ /* 0x000ea20000300a00 */
[----:B------:R-:W-:-:S03]  /*9720*/  IMAD.MOV.U32 R194, RZ, RZ, R75 ;  /* 0x000000ffffc27224 */ /* 0x000fc600078e004b */
[----:B------:R-:W2:Y:S01]  /*9730*/  LDL.LU.64 R82, [R1+0x4f0] ;  /* 0x0004f00001527983 */ /* 0x000ea20000300a00 */
[----:B------:R-:W-:-:S03]  /*9740*/  IMAD.MOV.U32 R193, RZ, RZ, R74 ;  /* 0x000000ffffc17224 */ /* 0x000fc600078e004a */
[----:B------:R-:W2:Y:S01]  /*9750*/  LDL.LU.64 R80, [R1+0x4e8] ;  /* 0x0004e80001507983 */ /* 0x000ea20000300a00 */
[----:B------:R-:W-:-:S03]  /*9760*/  IMAD.MOV.U32 R192, RZ, RZ, R73 ;  /* 0x000000ffffc07224 */ /* 0x000fc600078e0049 */
[----:B------:R-:W2:Y:S01]  /*9770*/  LDL.LU.64 R78, [R1+0x4e0] ;  /* 0x0004e000014e7983 */ /* 0x000ea20000300a00 */
[----:B------:R-:W-:-:S03]  /*9780*/  IMAD.MOV.U32 R191, RZ, RZ, R72 ;  /* 0x000000ffffbf7224 */ /* 0x000fc600078e0048 */
[----:B------:R-:W2:Y:S01]  /*9790*/  LDL.LU.64 R76, [R1+0x4d8] ;  /* 0x0004d800014c7983 */ /* 0x000ea20000300a00 */
[----:B------:R-:W-:Y:S02]  /*97a0*/  IMAD.MOV.U32 R190, RZ, RZ, R71 ;  /* 0x000000ffffbe7224 */ /* 0x000fe400078e0047 */
[----:B------:R-:W-:Y:S01]  /*97b0*/  IMAD.MOV.U32 R189, RZ, RZ, R70 ;  /* 0x000000ffffbd7224 */ /* 0x000fe200078e0046 */
[----:B------:R-:W2:Y:S01]  /*97c0*/  LDL.LU.64 R74, [R1+0x4d0] ;  /* 0x0004d000014a7983 */ /* 0x000ea20000300a00 */
[----:B------:R-:W-:Y:S02]  /*97d0*/  IMAD.MOV.U32 R188, RZ, RZ, R69 ;  /* 0x000000ffffbc7224 */ /* 0x000fe400078e0045 */
[----:B------:R-:W-:Y:S01]  /*97e0*/  IMAD.MOV.U32 R187, RZ, RZ, R68 ;  /* 0x000000ffffbb7224 */ /* 0x000fe200078e0044 */
[----:B------:R-:W2:Y:S01]  /*97f0*/  LDL.LU.64 R72, [R1+0x4c8] ;  /* 0x0004c80001487983 */ /* 0x000ea20000300a00 */
[----:B------:R-:W-:Y:S02]  /*9800*/  IMAD.MOV.U32 R186, RZ, RZ, R67 ;  /* 0x000000ffffba7224 */ /* 0x000fe400078e0043 */
[----:B------:R-:W-:Y:S01]  /*9810*/  IMAD.MOV.U32 R185, RZ, RZ, R66 ;  /* 0x000000ffffb97224 */ /* 0x000fe200078e0042 */
[----:B------:R-:W2:Y:S01]  /*9820*/  LDL.LU.64 R70, [R1+0x4c0] ;  /* 0x0004c00001467983 */ /* 0x000ea20000300a00 */
[----:B------:R-:W-:-:S02]  /*9830*/  IMAD.MOV.U32 R184, RZ, RZ, R65 ;  /* 0x000000ffffb87224 */ /* 0x000fc400078e0041 */
        /* <DEDUP_REMOVED lines=61> */
[----:B------:R-:W2:Y:S04]  /*9c10*/  LDL.LU.64 R28, [R1+0x418] ;  /* 0x00041800011c7983 */ /* 0x000ea80000300a00 */
[----:B------:R-:W2:Y:S04]  /*9c20*/  LDL.LU.64 R26, [R1+0x410] ;  /* 0x00041000011a7983 */ /* 0x000ea80000300a00 */
[----:B------:R-:W2:Y:S04]  /*9c30*/  LDL.LU.64 R24, [R1+0x408] ;  /* 0x0004080001187983 */ /* 0x000ea80000300a00 */
[----:B------:R-:W-:Y:S01]  /*9c40*/  STL [R1+0x224], R10 ;  /* 0x0002240a01007387 */ /* 0x000fe20000100800 */
[----:B------:R-:W-:-:S03]  /*9c50*/  IMAD.MOV.U32 R11, RZ, RZ, R226 ;  /* 0x000000ffff0b7224 */ /* 0x000fc600078e00e2 */
[----:B------:R-:W3:Y:S04]  /*9c60*/  LDL.LU R226, [R1+0x400] ;  /* 0x0004000001e27983 */ /* 0x000ee80000300800 */
[----:B------:R0:W-:Y:S04]  /*9c70*/  STL [R1+0x2cc], R8 ;  /* 0x0002cc0801007387 */ /* 0x0001e80000100800 */
[----:B------:R1:W-:Y:S01]  /*9c80*/  STL [R1+0x228], R9 ;  /* 0x0002280901007387 */ /* 0x0003e20000100800 */
[----:B0-----:R-:W-:Y:S02]  /*9c90*/  IMAD.MOV.U32 R8, RZ, RZ, R12 ;  /* 0x000000ffff087224 */ /* 0x001fe400078e000c */
[----:B-1----:R-:W-:-:S05]  /*9ca0*/  IMAD.MOV.U32 R9, RZ, RZ, R13 ;  /* 0x000000ffff097224 */ /* 0x002fca00078e000d */
[----:B------:R-:W-:Y:S01]  /*9cb0*/  LOP3.LUT R9, R9, R8, RZ, 0x3c, !PT ;  /* 0x0000000809097212 */ /* 0x000fe200078e3cff */
[----:B------:R-:W-:-:S03]  /*9cc0*/  IMAD.MOV.U32 R10, RZ, RZ, R11 ;  /* 0x000000ffff0a7224 */ /* 0x000fc600078e000b */
[----:B------:R-:W-:Y:S01]  /*9cd0*/  LOP3.LUT R8, R9, R8, RZ, 0x3c, !PT ;  /* 0x0000000809087212 */ /* 0x000fe200078e3cff */
[----:B------:R-:W-:-:S03]  /*9ce0*/  IMAD.MOV.U32 R11, RZ, RZ, R221 ;  /* 0x000000ffff0b7224 */ /* 0x000fc600078e00dd */
[----:B------:R-:W-:Y:S01]  /*9cf0*/  LOP3.LUT R9, R9, R8, RZ, 0x3c, !PT ;  /* 0x0000000809097212 */ /* 0x000fe200078e3cff */
[----:B------:R-:W-:-:S04]  /*9d00*/  IMAD.WIDE R10, R195, 0x2, R10 ;  /* 0x00000002c30a7825 */ /* 0x000fc800078e020a */
[----:B------:R-:W-:Y:S01]  /*9d10*/  IMAD.WIDE R8, R195, 0x2, R8 ;  /* 0x00000002c3087825 */ /* 0x000fe200078e0208 */
[----:B------:R-:W-:Y:S03]  /*9d20*/  STL [R1+0x22c], R10 ;  /* 0x00022c0a01007387 */ /* 0x000fe60000100800 */
[----:B------:R-:W-:Y:S02]  /*9d30*/  IMAD.MOV.U32 R221, RZ, RZ, R11 ;  /* 0x000000ffffdd7224 */ /* 0x000fe400078e000b */
[----:B------:R-:W-:Y:S02]  /*9d40*/  IMAD.MOV.U32 R11, RZ, RZ, R236 ;  /* 0x000000ffff0b7224 */ /* 0x000fe400078e00ec */
[----:B------:R-:W4:Y:S04]  /*9d50*/  LDL.LU R236, [R1+0x3fc] ;  /* 0x0003fc0001ec7983 */ /* 0x000f280000300800 */
[----:B------:R0:W-:Y:S04]  /*9d60*/  STL [R1+0x2d0], R8 ;  /* 0x0002d00801007387 */ /* 0x0001e80000100800 */
[----:B------:R1:W-:Y:S01]  /*9d70*/  STL [R1+0x230], R9 ;  /* 0x0002300901007387 */ /* 0x0003e20000100800 */
[----:B0-----:R-:W-:-:S03]  /*9d80*/  IMAD.MOV.U32 R8, RZ, RZ, R233 ;  /* 0x000000ffff087224 */ /* 0x001fc600078e00e9 */
[----:B------:R-:W2:Y:S04]  /*9d90*/  LDL.LU R233, [R1+0x3f8] ;  /* 0x0003f80001e97983 */ /* 0x000ea80000300800 */
[----:B-1----:R-:W3:Y:S01]  /*9da0*/  LDL.LU R9, [R1+0x2d4] ;  /* 0x0002d40001097983 */ /* 0x002ee20000300800 */
[----:B------:R-:W-:Y:S02]  /*9db0*/  IMAD.MOV.U32 R10, RZ, RZ, R11 ;  /* 0x000000ffff0a7224 */ /* 0x000fe400078e000b */
[----:B------:R-:W-:Y:S02]  /*9dc0*/  IMAD.MOV.U32 R11, RZ, RZ, R223 ;  /* 0x000000ffff0b7224 */ /* 0x000fe400078e00df */
[----:B------:R-:W-:-:S04]  /*9dd0*/  IMAD.WIDE R10, R195, 0x2, R10 ;  /* 0x00000002c30a7825 */ /* 0x000fc800078e020a */
[----:B------:R-:W-:Y:S01]  /*9de0*/  IMAD.MOV.U32 R223, RZ, RZ, R11 ;  /* 0x000000ffffdf7224 */ /* 0x000fe200078e000b */
[----:B------:R0:W-:Y:S01]  /*9df0*/  STL [R1+0x234], R10 ;  /* 0x0002340a01007387 */ /* 0x0001e20000100800 */
[----:B------:R-:W-:-:S03]  /*9e00*/  IMAD.MOV.U32 R11, RZ, RZ, R229 ;  /* 0x000000ffff0b7224 */ /* 0x000fc600078e00e5 */
[----:B------:R-:W2:Y:S01]  /*9e10*/  LDL.LU R229, [R1+0x3f4] ;  /* 0x0003f40001e57983 */ /* 0x000ea20000300800 */
[----:B0-----:R-:W-:Y:S02]  /*9e20*/  IMAD.MOV.U32 R10, RZ, RZ, R11 ;  /* 0x000000ffff0a7224 */ /* 0x001fe400078e000b */
[----:B------:R-:W-:Y:S02]  /*9e30*/  IMAD.MOV.U32 R11, RZ, RZ, R225 ;  /* 0x000000ffff0b7224 */ /* 0x000fe400078e00e1 */
[----:B------:R-:W-:-:S04]  /*9e40*/  IMAD.WIDE R10, R195, 0x2, R10 ;  /* 0x00000002c30a7825 */ /* 0x000fc800078e020a */
[----:B------:R-:W-:Y:S01]  /*9e50*/  IMAD.MOV.U32 R225, RZ, RZ, R11 ;  /* 0x000000ffffe17224 */ /* 0x000fe200078e000b */
[----:B---3--:R-:W-:-:S04]  /*9e60*/  LOP3.LUT R9, R9, R8, RZ, 0x3c, !PT ;  /* 0x0000000809097212 */ /* 0x008fc800078e3cff */
[----:B------:R-:W-:-:S04]  /*9e70*/  LOP3.LUT R8, R9, R8, RZ, 0x3c, !PT ;  /* 0x0000000809087212 */ /* 0x000fc800078e3cff */
[----:B------:R-:W-:-:S03]  /*9e80*/  LOP3.LUT R9, R9, R8, RZ, 0x3c, !PT ;  /* 0x0000000809097212 */ /* 0x000fc600078e3cff */
[----:B------:R-:W-:-:S05]  /*9e90*/  IMAD.WIDE R8, R195, 0x2, R8 ;  /* 0x00000002c3087825 */ /* 0x000fca00078e0208 */
[----:B------:R0:W-:Y:S04]  /*9ea0*/  STL [R1+0x2d4], R8 ;  /* 0x0002d40801007387 */ /* 0x0001e80000100800 */
[----:B------:R1:W-:Y:S01]  /*9eb0*/  STL [R1+0x238], R9 ;  /* 0x0002380901007387 */ /* 0x0003e20000100800 */
[----:B0-----:R-:W-:Y:S02]  /*9ec0*/  IMAD.MOV.U32 R8, RZ, RZ, R202 ;  /* 0x000000ffff087224 */ /* 0x001fe400078e00ca */
[----:B-1----:R-:W-:Y:S01]  /*9ed0*/  IMAD.MOV.U32 R9, RZ, RZ, R230 ;  /* 0x000000ffff097224 */ /* 0x002fe200078e00e6 */
[----:B------:R-:W3:Y:S04]  /*9ee0*/  LDL.LU R202, [R1+0x3f0] ;  /* 0x0003f00001ca7983 */ /* 0x000ee80000300800 */
[-C--:B------:R-:W-:Y:S01]  /*9ef0*/  LOP3.LUT R9, R9, R8.reuse, RZ, 0x3c, !PT ;  /* 0x0000000809097212 */ /* 0x080fe200078e3cff */
[----:B------:R-:W3:Y:S03]  /*9f00*/  LDL.LU R230, [R1+0x3ec] ;  /* 0x0003ec0001e67983 */ /* 0x000ee60000300800 */
[C---:B------:R-:W-:Y:S01]  /*9f10*/  LOP3.LUT R8, R9.reuse, R8, RZ, 0x3c, !PT ;  /* 0x0000000809087212 */ /* 0x040fe200078e3cff */
[----:B------:R0:W-:Y:S03]  /*9f20*/  STL [R1+0x23c], R10 ;  /* 0x00023c0a01007387 */ /* 0x0001e60000100800 */
[----:B------:R-:W-:Y:S01]  /*9f30*/  LOP3.LUT R9, R9, R8, RZ, 0x3c, !PT ;  /* 0x0000000809097212 */ /* 0x000fe200078e3cff */
[----:B------:R-:W-:-:S02]  /*9f40*/  IMAD.MOV.U32 R11, RZ, RZ, R206 ;  /* 0x000000ffff0b7224 */ /* 0x000fc400078e00ce */
[C---:B------:R-:W-:Y:S01]  /*9f50*/  IMAD.WIDE R8, R195.reuse, 0x2, R8 ;  /* 0x00000002c3087825 */ /* 0x040fe200078e0208 */
[----:B------:R-:W3:Y:S03]  /*9f60*/  LDL.LU R206, [R1+0x3e8] ;  /* 0x0003e80001ce7983 */ /* 0x000ee60000300800 */
[----:B0-----:R-:W-:Y:S02]  /*9f70*/  IMAD.MOV.U32 R10, RZ, RZ, R11 ;  /* 0x000000ffff0a7224 */ /* 0x001fe400078e000b */
[----:B------:R-:W-:Y:S01]  /*9f80*/  IMAD.MOV.U32 R11, RZ, RZ, R227 ;  /* 0x000000ffff0b7224 */ /* 0x000fe200078e00e3 */
[----:B------:R4:W-:Y:S01]  /*9f90*/  STL [R1+0x2d8], R8 ;  /* 0x0002d80801007387 */ /* 0x0009e20000100800 */
[----:B------:R-:W-:-:S03]  /*9fa0*/  IMAD.WIDE R10, R195, 0x2, R10 ;  /* 0x00000002c30a7825 */ /* 0x000fc600078e020a */
[----:B------:R2:W-:Y:S01]  /*9fb0*/  STL [R1+0x240], R9 ;  /* 0x0002400901007387 */ /* 0x0005e20000100800 */
[----:B------:R-:W-:Y:S02]  /*9fc0*/  IMAD.MOV.U32 R227, RZ, RZ, R11 ;  /* 0x000000ffffe37224 */ /* 0x000fe400078e000b */
[----:B----4-:R-:W-:Y:S02]  /*9fd0*/  IMAD.MOV.U32 R8, RZ, RZ, R236 ;  /* 0x000000ffff087224 */ /* 0x010fe400078e00ec */
[----:B------:R-:W4:Y:S01]  /*9fe0*/  LDL.LU R236, [R1+0x3e4] ;  /* 0x0003e40001ec7983 */ /* 0x000f220000300800 */
[----:B--2---:R-:W-:-:S03]  /*9ff0*/  IMAD.MOV.U32 R9, RZ, RZ, R233 ;  /* 0x000000ffff097224 */ /* 0x004fc600078e00e9 */
[----:B------:R-:W2:Y:S04]  /*a000*/  LDL.LU R233, [R1+0x3e0] ;  /* 0x0003e00001e97983 */ /* 0x000ea80000300800 */
[----:B------:R-:W-:Y:S01]  /*a010*/  STL [R1+0x244], R10 ;  /* 0x0002440a01007387 */ /* 0x000fe20000100800 */
[----:B------:R-:W-:-:S03]  /*a020*/  LOP3.LUT R9, R9, R8, RZ, 0x3c, !PT ;  /* 0x0000000809097212 */ /* 0x000fc600078e3cff */
[----:B------:R-:W3:Y:S01]  /*a030*/  LDL.LU R11, [R1+0x24c] ;  /* 0x00024c00010b7983 */ /* 0x000ee20000300800 */
[----:B------:R-:W-:-:S04]  /*a040*/  LOP3.LUT R8, R9, R8, RZ, 0x3c, !PT ;  /* 0x0000000809087212 */ /* 0x000fc800078e3cff */
[----:B------:R-:W-:-:S03]  /*a050*/  LOP3.LUT R9, R9, R8, RZ, 0x3c, !PT ;  /* 0x0000000809097212 */ /* 0x000fc600078e3cff */
[----:B------:R-:W-:-:S05]  /*a060*/  IMAD.WIDE R8, R195, 0x2, R8 ;  /* 0x00000002c3087825 */ /* 0x000fca00078e0208 */
[----:B------:R0:W-:Y:S04]  /*a070*/  STL [R1+0x2dc], R8 ;  /* 0x0002dc0801007387 */ /* 0x0001e80000100800 */
[----:B------:R1:W-:Y:S01]  /*a080*/  STL [R1+0x248], R9 ;  /* 0x0002480901007387 */ /* 0x0003e20000100800 */
[----:B0-----:R-:W-:-:S03]  /*a090*/  IMAD.MOV.U32 R8, RZ, RZ, R238 ;  /* 0x000000ffff087224 */ /* 0x001fc600078e00ee */
[----:B------:R-:W2:Y:S01]  /*a0a0*/  LDL.LU R238, [R1+0x3dc] ;  /* 0x0003dc0001ee7983 */ /* 0x000ea20000300800 */
[----:B-1----:R-:W-:-:S03]  /*a0b0*/  IMAD.MOV.U32 R9, RZ, RZ, R204 ;  /* 0x000000ffff097224 */ /* 0x002fc600078e00cc */
[----:B------:R-:W2:Y:S02]  /*a0c0*/  LDL.LU R204, [R1+0x3d8] ;  /* 0x0003d80001cc7983 */ /* 0x000ea40000300800 */
[----:B------:R-:W-:-:S04]  /*a0d0*/  LOP3.LUT R9, R9, R8, RZ, 0x3c, !PT ;  /* 0x0000000809097212 */ /* 0x000fc800078e3cff */
[----:B------:R-:W-:-:S04]  /*a0e0*/  LOP3.LUT R8, R9, R8, RZ, 0x3c, !PT ;  /* 0x0000000809087212 */ /* 0x000fc800078e3cff */
[----:B------:R-:W-:-:S03]  /*a0f0*/  LOP3.LUT R9, R9, R8, RZ, 0x3c, !PT ;  /* 0x0000000809097212 */ /* 0x000fc600078e3cff */
[----:B------:R-:W-:-:S04]  /*a100*/  IMAD.WIDE R8, R195, 0x2, R8 ;  /* 0x00000002c3087825 */ /* 0x000fc800078e0208 */
[----:B---3--:R-:W-:Y:S02]  /*a110*/  IMAD.MOV.U32 R10, RZ, RZ, R11 ;  /* 0x000000ffff0a7224 */ /* 0x008fe400078e000b */
[----:B------:R-:W-:Y:S02]  /*a120*/  IMAD.MOV.U32 R11, RZ, RZ, R229 ;  /* 0x000000ffff0b7224 */ /* 0x000fe400078e00e5 */
[----:B------:R-:W-:-:S04]  /*a130*/  IMAD.WIDE R10, R195, 0x2, R10 ;  /* 0x00000002c30a7825 */ /* 0x000fc800078e020a */
[----:B------:R-:W-:Y:S01]  /*a140*/  IMAD.MOV.U32 R229, RZ, RZ, R11 ;  /* 0x000000ffffe57224 */ /* 0x000fe200078e000b */
[----:B------:R0:W-:Y:S01]  /*a150*/  STL [R1+0x24c], R10 ;  /* 0x00024c0a01007387 */ /* 0x0001e20000100800 */
[----:B------:R-:W-:-:S03]  /*a160*/  IMAD.MOV.U32 R11, RZ, RZ, R234 ;  /* 0x000000ffff0b7224 */ /* 0x000fc600078e00ea */
[----:B------:R-:W3:Y:S04]  /*a170*/  LDL.LU R234, [R1+0x3d4] ;  /* 0x0003d40001ea7983 */ /* 0x000ee80000300800 */
[----:B------:R1:W-:Y:S01]  /*a180*/  STL [R1+0x2e0], R8 ;  /* 0x0002e00801007387 */ /* 0x0003e20000100800 */
[----:B0-----:R-:W-:-:S03]  /*a190*/  IMAD.MOV.U32 R10, RZ, RZ, R11 ;  /* 0x000000ffff0a7224 */ /* 0x001fc600078e000b */
[----:B------:R4:W-:Y:S01]  /*a1a0*/  STL [R1+0x250], R9 ;  /* 0x0002500901007387 */ /* 0x0009e20000100800 */
[----:B------:R-:W-:Y:S02]  /*a1b0*/  IMAD.MOV.U32 R11, RZ, RZ, R231 ;  /* 0x000000ffff0b7224 */ /* 0x000fe400078e00e7 */
[----:B-1----:R-:W-:Y:S02]  /*a1c0*/  IMAD.MOV.U32 R8, RZ, RZ, R206 ;  /* 0x000000ffff087224 */ /* 0x002fe400078e00ce */
[----:B----4-:R-:W-:Y:S01]  /*a1d0*/  IMAD.MOV.U32 R9, RZ, RZ, R236 ;  /* 0x000000ffff097224 */ /* 0x010fe200078e00ec */
[----:B------:R-:W4:Y:S01]  /*a1e0*/  LDL.LU R206, [R1+0x3d0] ;  /* 0x0003d00001ce7983 */ /* 0x000f220000300800 */
[----:B------:R-:W-:-:S03]  /*a1f0*/  IMAD.WIDE R10, R195, 0x2, R10 ;  /* 0x00000002c30a7825 */ /* 0x000fc600078e020a */
[-C--:B------:R-:W-:Y:S01]  /*a200*/  LOP3.LUT R9, R9, R8.reuse, RZ, 0x3c, !PT ;  /* 0x0000000809097212 */ /* 0x080fe200078e3cff */
[----:B------:R-:W3:Y:S03]  /*a210*/  LDL.LU R236, [R1+0x3cc] ;  /* 0x0003cc0001ec7983 */ /* 0x000ee60000300800 */
[C---:B------:R-:W-:Y:S01]  /*a220*/  LOP3.LUT R8, R9.reuse, R8, RZ, 0x3c, !PT ;  /* 0x0000000809087212 */ /* 0x040fe200078e3cff */
[----:B------:R0:W-:Y:S01]  /*a230*/  STL [R1+0x254], R10 ;  /* 0x0002540a01007387 */ /* 0x0001e20000100800 */
[----:B------:R-:W-:Y:S02]  /*a240*/  IMAD.MOV.U32 R231, RZ, RZ, R11 ;  /* 0x000000ffffe77224 */ /* 0x000fe400078e000b */
[----:B------:R-:W-:Y:S01]  /*a250*/  LOP3.LUT R9, R9, R8, RZ, 0x3c, !PT ;  /* 0x0000000809097212 */ /* 0x000fe200078e3cff */
[----:B--2---:R-:W-:Y:S02]  /*a260*/  IMAD.MOV.U32 R11, RZ, RZ, R238 ;  /* 0x000000ffff0b7224 */ /* 0x004fe400078e00ee */
[----:B------:R-:W-:Y:S01]  /*a270*/  IMAD.WIDE R8, R195, 0x2, R8 ;  /* 0x00000002c3087825 */ /* 0x000fe200078e0208 */
[----:B------:R-:W2:Y:S03]  /*a280*/  LDL.LU R238, [R1+0x3c8] ;  /* 0x0003c80001ee7983 */ /* 0x000ea60000300800 */
[----:B0-----:R-:W-:-:S02]  /*a290*/  IMAD.MOV.U32 R10, RZ, RZ, R11 ;  /* 0x000000ffff0a7224 */ /* 0x001fc400078e000b */
[----:B------:R-:W-:Y:S01]  /*a2a0*/  IMAD.MOV.U32 R11, RZ, RZ, R233 ;  /* 0x000000ffff0b7224 */ /* 0x000fe200078e00e9 */
[----:B------:R0:W-:Y:S01]  /*a2b0*/  STL [R1+0x2e4], R8 ;  /* 0x0002e40801007387 */ /* 0x0001e20000100800 */
[----:B------:R-:W-:-:S03]  /*a2c0*/  IMAD.WIDE R10, R195, 0x2, R10 ;  /* 0x00000002c30a7825 */ /* 0x000fc600078e020a */
[----:B------:R1:W-:Y:S01]  /*a2d0*/  STL [R1+0x258], R9 ;  /* 0x0002580901007387 */ /* 0x0003e20000100800 */
[----:B------:R-:W-:Y:S02]  /*a2e0*/  IMAD.MOV.U32 R233, RZ, RZ, R11 ;  /* 0x000000ffffe97224 */ /* 0x000fe400078e000b */
[----:B0-----:R-:W-:Y:S02]  /*a2f0*/  IMAD.MOV.U32 R8, RZ, RZ, R208 ;  /* 0x000000ffff087224 */ /* 0x001fe400078e00d0 */
[----:B------:R-:W2:Y:S01]  /*a300*/  LDL.LU R208, [R1+0x3c4] ;  /* 0x0003c40001d07983 */ /* 0x000ea20000300800 */
[----:B-1----:R-:W-:-:S03]  /*a310*/  IMAD.MOV.U32 R9, RZ, RZ, R239 ;  /* 0x000000ffff097224 */ /* 0x002fc600078e00ef */
[----:B------:R-:W2:Y:S04]  /*a320*/  LDL.LU R239, [R1+0x3c0] ;  /* 0x0003c00001ef7983 */ /* 0x000ea80000300800 */
[----:B------:R0:W-:Y:S04]  /*a330*/  STL [R1+0x25c], R10 ;  /* 0x00025c0a01007387 */ /* 0x0001e80000100800 */
[----:B------:R-:W2:Y:S01]  /*a340*/  LDL.LU R11, [R1+0x264] ;  /* 0x00026400010b7983 */ /* 0x000ea20000300800 */
[----:B------:R-:W-:Y:S02]  /*a350*/  IMAD.MOV.U32 R12, RZ, RZ, R220 ;  /* 0x000000ffff0c7224 */ /* 0x000fe400078e00dc */
[----:B------:R-:W-:-:S02]  /*a360*/  IMAD.MOV.U32 R13, RZ, RZ, R197 ;  /* 0x000000ffff0d7224 */ /* 0x000fc400078e00c5 */
[----:B------:R-:W-:-:S04]  /*a370*/  IMAD.WIDE R12, R195, 0x2, R12 ;  /* 0x00000002c30c7825 */ /* 0x000fc800078e020c */
[----:B------:R-:W-:Y:S02]  /*a380*/  IMAD.MOV.U32 R220, RZ, RZ, R12 ;  /* 0x000000ffffdc7224 */ /* 0x000fe400078e000c */
[----:B------:R-:W-:Y:S02]  /*a390*/  IMAD.MOV.U32 R197, RZ, RZ, R13 ;  /* 0x000000ffffc57224 */ /* 0x000fe400078e000d */
[----:B------:R-:W-:Y:S02]  /*a3a0*/  IMAD.MOV.U32 R12, RZ, RZ, R222 ;  /* 0x000000ffff0c7224 */ /* 0x000fe400078e00de */
[----:B------:R-:W-:Y:S02]  /*a3b0*/  IMAD.MOV.U32 R13, RZ, RZ, R198 ;  /* 0x000000ffff0d7224 */ /* 0x000fe400078e00c6 */
        /* <DEDUP_REMOVED lines=15> */
[----:B------:R-:W-:Y:S01]  /*a4b0*/  IMAD.WIDE R12, R195, 0x2, R12 ;  /* 0x00000002c30c7825 */ /* 0x000fe200078e020c */
[----:B------:R-:W-:-:S03]  /*a4c0*/  LOP3.LUT R9, R9, R8, RZ, 0x3c, !PT ;  /* 0x0000000809097212 */ /* 0x000fc600078e3cff */
[----:B------:R-:W-:Y:S02]  /*a4d0*/  IMAD.MOV.U32 R228, RZ, RZ, R12 ;  /* 0x000000ffffe47224 */ /* 0x000fe400078e000c */
[----:B------:R-:W-:Y:S02]  /*a4e0*/  IMAD.MOV.U32 R201, RZ, RZ, R13 ;  /* 0x000000ffffc97224 */ /* 0x000fe400078e000d */
[----:B------:R-:W-:Y:S02]  /*a4f0*/  IMAD.MOV.U32 R12, RZ, RZ, R230 ;  /* 0x000000ffff0c7224 */ /* 0x000fe400078e00e6 */
[----:B------:R-:W-:Y:S01]  /*a500*/  IMAD.MOV.U32 R13, RZ, RZ, R202 ;  /* 0x000000ffff0d7224 */ /* 0x000fe200078e00ca */
[----:B------:R-:W-:Y:S01]  /*a510*/  LOP3.LUT R8, R9, R8, RZ, 0x3c, !PT ;  /* 0x0000000809087212 */ /* 0x000fe200078e3cff */
[----:B------:R-:W-:-:S03]  /*a520*/  IMAD.WIDE R12, R195, 0x2, R12 ;  /* 0x00000002c30c7825 */ /* 0x000fc600078e020c */
[----:B------:R-:W-:Y:S01]  /*a530*/  LOP3.LUT R9, R9, R8, RZ, 0x3c, !PT ;  /* 0x0000000809097212 */ /* 0x000fe200078e3cff */
[----:B------:R-:W-:Y:S02]  /*a540*/  IMAD.MOV.U32 R230, RZ, RZ, R12 ;  /* 0x000000ffffe67224 */ /* 0x000fe400078e000c */
[----:B------:R-:W-:Y:S02]  /*a550*/  IMAD.MOV.U32 R202, RZ, RZ, R13 ;  /* 0x000000ffffca7224 */ /* 0x000fe400078e000d */
[----:B------:R-:W-:Y:S02]  /*a560*/  IMAD.MOV.U32 R12, RZ, RZ, R232 ;  /* 0x000000ffff0c7224 */ /* 0x000fe400078e00e8 */
[----:B------:R-:W-:Y:S02]  /*a570*/  IMAD.MOV.U32 R13, RZ, RZ, R203 ;  /* 0x000000ffff0d7224 */ /* 0x000fe400078e00cb */
[----:B------:R-:W-:-:S04]  /*a580*/  IMAD.WIDE R8, R195, 0x2, R8 ;  /* 0x00000002c3087825 */ /* 0x000fc800078e0208 */
[----:B------:R-:W-:Y:S01]  /*a590*/  IMAD.WIDE R12, R195, 0x2, R12 ;  /* 0x00000002c30c7825 */ /* 0x000fe200078e020c */
[----:B------:R-:W-:Y:S03]  /*a5a0*/  STL [R1+0x2e8], R8 ;  /* 0x0002e80801007387 */ /* 0x000fe60000100800 */
[----:B------:R-:W-:Y:S02]  /*a5b0*/  IMAD.MOV.U32 R203, RZ, RZ, R13 ;  /* 0x000000ffffcb7224 */ /* 0x000fe400078e000d */
[----:B------:R-:W-:Y:S01]  /*a5c0*/  IMAD.MOV.U32 R13, RZ, RZ, R204 ;  /* 0x000000ffff0d7224 */ /* 0x000fe200078e00cc */
[----:B------:R4:W-:Y:S01]  /*a5d0*/  STL [R1+0x260], R9 ;  /* 0x0002600901007387 */ /* 0x0009e20000100800 */
[----:B0-----:R-:W-:Y:S02]  /*a5e0*/  IMAD.MOV.U32 R10, RZ, RZ, R235 ;  /* 0x000000ffff0a7224 */ /* 0x001fe400078e00eb */
[----:B----4-:R-:W-:-:S02]  /*a5f0*/  IMAD.MOV.U32 R9, RZ, RZ, R206 ;  /* 0x000000ffff097224 */ /* 0x010fc400078e00ce */
[----:B---3--:R-:W-:-:S04]  /*a600*/  IMAD.MOV.U32 R8, RZ, RZ, R236 ;  /* 0x000000ffff087224 */ /* 0x008fc800078e00ec */
[----:B------:R-:W-:-:S04]  /*a610*/  IMAD.WIDE R8, R195, 0x2, R8 ;  /* 0x00000002c3087825 */ /* 0x000fc800078e0208 */
[----:B------:R-:W-:Y:S02]  /*a620*/  IMAD.MOV.U32 R236, RZ, RZ, R8 ;  /* 0x000000ffffec7224 */ /* 0x000fe400078e0008 */
[----:B------:R-:W-:Y:S02]  /*a630*/  IMAD.MOV.U32 R8, RZ, RZ, R210 ;  /* 0x000000ffff087224 */ /* 0x000fe400078e00d2 */
[----:B------:R-:W3:Y:S01]  /*a640*/  LDL.LU R210, [R1+0x3bc] ;  /* 0x0003bc0001d27983 */ /* 0x000ee20000300800 */
[----:B--2---:R-:W-:Y:S02]  /*a650*/  IMAD.MOV.U32 R204, RZ, RZ, R11 ;  /* 0x000000ffffcc7224 */ /* 0x004fe400078e000b */
[----:B------:R-:W-:Y:S02]  /*a660*/  IMAD.MOV.U32 R11, RZ, RZ, R205 ;  /* 0x000000ffff0b7224 */ /* 0x000fe400078e00cd */
[----:B------:R-:W-:Y:S02]  /*a670*/  IMAD.MOV.U32 R206, RZ, RZ, R204 ;  /* 0x000000ffffce7224 */ /* 0x000fe400078e00cc */
[----:B------:R-:W-:-:S04]  /*a680*/  IMAD.WIDE R10, R195, 0x2, R10 ;  /* 0x00000002c30a7825 */ /* 0x000fc800078e020a */
[----:B------:R-:W-:Y:S02]  /*a690*/  IMAD.MOV.U32 R205, RZ, RZ, R11 ;  /* 0x000000ffffcd7224 */ /* 0x000fe400078e000b */
[----:B------:R-:W-:Y:S02]  /*a6a0*/  IMAD.MOV.U32 R11, RZ, RZ, R206 ;  /* 0x000000ffff0b7224 */ /* 0x000fe400078e00ce */
[----:B------:R-:W-:Y:S02]  /*a6b0*/  IMAD.MOV.U32 R206, RZ, RZ, R9 ;  /* 0x000000ffffce7224 */ /* 0x000fe400078e0009 */
[----:B------:R-:W-:Y:S02]  /*a6c0*/  IMAD.MOV.U32 R9, RZ, RZ, R243 ;  /* 0x000000ffff097224 */ /* 0x000fe400078e00f3 */
[----:B------:R-:W2:Y:S03]  /*a6d0*/  LDL.LU R243, [R1+0x3b8] ;  /* 0x0003b80001f37983 */ /* 0x000ea60000300800 */
[----:B------:R-:W-:Y:S01]  /*a6e0*/  LOP3.LUT R9, R9, R8, RZ, 0x3c, !PT ;  /* 0x0000000809097212 */ /* 0x000fe200078e3cff */
[----:B------:R-:W-:-:S02]  /*a6f0*/  IMAD.MOV.U32 R235, RZ, RZ, R10 ;  /* 0x000000ffffeb7224 */ /* 0x000fc400078e000a */
[----:B------:R-:W-:Y:S01]  /*a700*/  IMAD.MOV.U32 R10, RZ, RZ, R11 ;  /* 0x000000ffff0a7224 */ /* 0x000fe200078e000b */
[----:B------:R-:W-:Y:S01]  /*a710*/  LOP3.LUT R8, R9, R8, RZ, 0x3c, !PT ;  /* 0x0000000809087212 */ /* 0x000fe200078e3cff */
[----:B------:R-:W-:-:S03]  /*a720*/  IMAD.MOV.U32 R11, RZ, RZ, R238 ;  /* 0x000000ffff0b7224 */ /* 0x000fc600078e00ee */
[----:B------:R-:W-:Y:S01]  /*a730*/  LOP3.LUT R9, R9, R8, RZ, 0x3c, !PT ;  /* 0x0000000809097212 */ /* 0x000fe200078e3cff */
[----:B------:R-:W-:-:S04]  /*a740*/  IMAD.WIDE R10, R195, 0x2, R10 ;  /* 0x00000002c30a7825 */ /* 0x000fc800078e020a */
[----:B------:R-:W-:Y:S01]  /*a750*/  IMAD.WIDE R8, R195, 0x2, R8 ;  /* 0x00000002c3087825 */ /* 0x000fe200078e0208 */
[----:B------:R0:W-:Y:S03]  /*a760*/  STL [R1+0x264], R10 ;  /* 0x0002640a01007387 */ /* 0x0001e60000100800 */
[----:B------:R-:W-:Y:S02]  /*a770*/  IMAD.MOV.U32 R238, RZ, RZ, R11 ;  /* 0x000000ffffee7224 */ /* 0x000fe400078e000b */
[----:B------:R-:W-:Y:S02]  /*a780*/  IMAD.MOV.U32 R11, RZ, RZ, R242 ;  /* 0x000000ffff0b7224 */ /* 0x000fe400078e00f2 */
[----:B------:R-:W4:Y:S02]  /*a790*/  LDL.LU R242, [R1+0x3b4] ;  /* 0x0003b40001f27983 */ /* 0x000f240000300800 */
[----:B0-----:R-:W-:-:S02]  /*a7a0*/  IMAD.MOV.U32 R10, RZ, RZ, R11 ;  /* 0x000000ffff0a7224 */ /* 0x001fc400078e000b */
[----:B------:R3:W-:Y:S01]  /*a7b0*/  STL [R1+0x2ec], R8 ;  /* 0x0002ec0801007387 */ /* 0x0007e20000100800 */
[----:B------:R-:W-:-:S03]  /*a7c0*/  IMAD.MOV.U32 R11, RZ, RZ, R240 ;  /* 0x000000ffff0b7224 */ /* 0x000fc600078e00f0 */
[----:B------:R2:W-:Y:S01]  /*a7d0*/  STL [R1+0x268], R9 ;  /* 0x0002680901007387 */ /* 0x0005e20000100800 */
[----:B------:R-:W-:-:S04]  /*a7e0*/  IMAD.WIDE R10, R195, 0x2, R10 ;  /* 0x00000002c30a7825 */ /* 0x000fc800078e020a */
[----:B------:R-:W-:Y:S02]  /*a7f0*/  IMAD.MOV.U32 R240, RZ, RZ, R11 ;  /* 0x000000fffff07224 */ /* 0x000fe400078e000b */
[----:B---3--:R-:W-:Y:S02]  /*a800*/  IMAD.MOV.U32 R8, RZ, RZ, R210 ;  /* 0x000000ffff087224 */ /* 0x008fe400078e00d2 */
[----:B------:R-:W3:Y:S01]  /*a810*/  LDL.LU R210, [R1+0x3b0] ;  /* 0x0003b00001d27983 */ /* 0x000ee20000300800 */
[----:B--2---:R-:W-:-:S03]  /*a820*/  IMAD.MOV.U32 R9, RZ, RZ, R243 ;  /* 0x000000ffff097224 */ /* 0x004fc600078e00f3 */
[----:B------:R-:W2:Y:S02]  /*a830*/  LDL.LU R243, [R1+0x3ac] ;  /* 0x0003ac0001f37983 */ /* 0x000ea40000300800 */
[-C--:B------:R-:W-:Y:S02]  /*a840*/  LOP3.LUT R9, R9, R8.reuse, RZ, 0x3c, !PT ;  /* 0x0000000809097212 */ /* 0x080fe400078e3cff */
[----:B------:R-:W-:Y:S02]  /*a850*/  STL [R1+0x26c], R10 ;  /* 0x00026c0a01007387 */ /* 0x000fe40000100800 */
[----:B------:R-:W-:-:S04]  /*a860*/  LOP3.LUT R8, R9, R8, RZ, 0x3c, !PT ;  /* 0x0000000809087212 */ /* 0x000fc800078e3cff */
[----:B------:R-:W-:Y:S01]  /*a870*/  LOP3.LUT R9, R9, R8, RZ, 0x3c, !PT ;  /* 0x0000000809097212 */ /* 0x000fe200078e3cff */
[----:B------:R-:W4:Y:S02]  /*a880*/  LDL.LU R11, [R1+0x274] ;  /* 0x00027400010b7983 */ /* 0x000f240000300800 */
[----:B------:R-:W-:-:S05]  /*a890*/  IMAD.WIDE R8, R195, 0x2, R8 ;  /* 0x00000002c3087825 */ /* 0x000fca00078e0208 */
[----:B------:R0:W-:Y:S04]  /*a8a0*/  STL [R1+0x2f0], R8 ;  /* 0x0002f00801007387 */ /* 0x0001e80000100800 */
[----:B------:R1:W-:Y:S01]  /*a8b0*/  STL [R1+0x270], R9 ;  /* 0x0002700901007387 */ /* 0x0003e20000100800 */
[----:B0-----:R-:W-:-:S03]  /*a8c0*/  IMAD.MOV.U32 R8, RZ, RZ, R246 ;  /* 0x000000ffff087224 */ /* 0x001fc600078e00f6 */
[----:B------:R-:W3:Y:S01]  /*a8d0*/  LDL.LU R246, [R1+0x3a8] ;  /* 0x0003a80001f67983 */ /* 0x000ee20000300800 */
[----:B-1----:R-:W-:-:S03]  /*a8e0*/  IMAD.MOV.U32 R9, RZ, RZ, R212 ;  /* 0x000000ffff097224 */ /* 0x002fc600078e00d4 */
[----:B------:R-:W2:Y:S02]  /*a8f0*/  LDL.LU R212, [R1+0x3a4] ;  /* 0x0003a40001d47983 */ /* 0x000ea40000300800 */
[----:B------:R-:W-:-:S04]  /*a900*/  LOP3.LUT R9, R9, R8, RZ, 0x3c, !PT ;  /* 0x0000000809097212 */ /* 0x000fc800078e3cff */
[----:B------:R-:W-:-:S04]  /*a910*/  LOP3.LUT R8, R9, R8, RZ, 0x3c, !PT ;  /* 0x0000000809087212 */ /* 0x000fc800078e3cff */
[----:B------:R-:W-:-:S03]  /*a920*/  LOP3.LUT R9, R9, R8, RZ, 0x3c, !PT ;  /* 0x0000000809097212 */ /* 0x000fc600078e3cff */
[----:B------:R-:W-:-:S04]  /*a930*/  IMAD.WIDE R8, R195, 0x2, R8 ;  /* 0x00000002c3087825 */ /* 0x000fc800078e0208 */
[----:B----4-:R-:W-:Y:S02]  /*a940*/  IMAD.MOV.U32 R10, RZ, RZ, R11 ;  /* 0x000000ffff0a7224 */ /* 0x010fe400078e000b */
[----:B------:R-:W-:Y:S02]  /*a950*/  IMAD.MOV.U32 R11, RZ, RZ, R242 ;  /* 0x000000ffff0b7224 */ /* 0x000fe400078e00f2 */
[----:B------:R-:W-:-:S04]  /*a960*/  IMAD.WIDE R10, R195, 0x2, R10 ;  /* 0x00000002c30a7825 */ /* 0x000fc800078e020a */
[----:B------:R-:W-:Y:S01]  /*a970*/  IMAD.MOV.U32 R242, RZ, RZ, R11 ;  /* 0x000000fffff27224 */ /* 0x000fe200078e000b */
[----:B------:R0:W-:Y:S01]  /*a980*/  STL [R1+0x274], R10 ;  /* 0x0002740a01007387 */ /* 0x0001e20000100800 */
[----:B------:R-:W-:-:S03]  /*a990*/  IMAD.MOV.U32 R11, RZ, RZ, R218 ;  /* 0x000000ffff0b7224 */ /* 0x000fc600078e00da */
[----:B------:R-:W4:Y:S04]  /*a9a0*/  LDL.LU R218, [R1+0x3a0] ;  /* 0x0003a00001da7983 */ /* 0x000f280000300800 */
[----:B------:R3:W-:Y:S01]  /*a9b0*/  STL [R1+0x2f4], R8 ;  /* 0x0002f40801007387 */ /* 0x0007e20000100800 */
[----:B0-----:R-:W-:-:S03]  /*a9c0*/  IMAD.MOV.U32 R10, RZ, RZ, R11 ;  /* 0x000000ffff0a7224 */ /* 0x001fc600078e000b */
[----:B------:R2:W-:Y:S01]  /*a9d0*/  STL [R1+0x278], R9 ;  /* 0x0002780901007387 */ /* 0x0005e20000100800 */
[----:B------:R-:W-:Y:S02]  /*a9e0*/  IMAD.MOV.U32 R11, RZ, RZ, R244 ;  /* 0x000000ffff0b7224 */ /* 0x000fe400078e00f4 */
[----:B---3--:R-:W-:Y:S02]  /*a9f0*/  IMAD.MOV.U32 R8, RZ, RZ, R246 ;  /* 0x000000ffff087224 */ /* 0x008fe400078e00f6 */
[----:B--2---:R-:W-:Y:S01]  /*aa00*/  IMAD.MOV.U32 R9, RZ, RZ, R212 ;  /* 0x000000ffff097224 */ /* 0x004fe200078e00d4 */
[----:B------:R-:W2:Y:S01]  /*aa10*/  LDL.LU R246, [R1+0x39c] ;  /* 0x00039c0001f67983 */ /* 0x000ea20000300800 */
[----:B------:R-:W-:-:S03]  /*aa20*/  IMAD.WIDE R10, R195, 0x2, R10 ;  /* 0x00000002c30a7825 */ /* 0x000fc600078e020a */
[-C--:B------:R-:W-:Y:S01]  /*aa30*/  LOP3.LUT R9, R9, R8.reuse, RZ, 0x3c, !PT ;  /* 0x0000000809097212 */ /* 0x080fe200078e3cff */
[----:B------:R-:W3:Y:S01]  /*aa40*/  LDL.LU R212, [R1+0x398] ;  /* 0x0003980001d47983 */ /* 0x000ee20000300800 */
[----:B------:R-:W-:Y:S02]  /*aa50*/  IMAD.MOV.U32 R244, RZ, RZ, R11 ;  /* 0x000000fffff47224 */ /* 0x000fe400078e000b */
[C---:B------:R-:W-:Y:S01]  /*aa60*/  LOP3.LUT R8, R9.reuse, R8, RZ, 0x3c, !PT ;  /* 0x0000000809087212 */ /* 0x040fe200078e3cff */
[----:B------:R-:W-:Y:S03]  /*aa70*/  STL [R1+0x27c], R10 ;  /* 0x00027c0a01007387 */ /* 0x000fe60000100800 */
        /* <DEDUP_REMOVED lines=8> */
[----:B------:R-:W3:Y:S02]  /*ab00*/  LDL.LU R250, [R1+0x390] ;  /* 0x0003900001fa7983 */ /* 0x000ee40000300800 */
[----:B------:R-:W-:-:S04]  /*ab10*/  LOP3.LUT R9, R9, R8, RZ, 0x3c, !PT ;  /* 0x0000000809097212 */ /* 0x000fc800078e3cff */
[----:B------:R-:W-:-:S04]  /*ab20*/  LOP3.LUT R8, R9, R8, RZ, 0x3c, !PT ;  /* 0x0000000809087212 */ /* 0x000fc800078e3cff */
[----:B------:R-:W-:-:S03]  /*ab30*/  LOP3.LUT R9, R9, R8, RZ, 0x3c, !PT ;  /* 0x0000000809097212 */ /* 0x000fc600078e3cff */
[----:B------:R-:W-:-:S04]  /*ab40*/  IMAD.WIDE R8, R195, 0x2, R8 ;  /* 0x00000002c3087825 */ /* 0x000fc800078e0208 */
[----:B----4-:R-:W-:Y:S02]  /*ab50*/  IMAD.MOV.U32 R10, RZ, RZ, R11 ;  /* 0x000000ffff0a7224 */ /* 0x010fe400078e000b */
[----:B--2---:R-:W-:Y:S02]  /*ab60*/  IMAD.MOV.U32 R11, RZ, RZ, R246 ;  /* 0x000000ffff0b7224 */ /* 0x004fe400078e00f6 */
[----:B------:R-:W-:-:S04]  /*ab70*/  IMAD.WIDE R10, R195, 0x2, R10 ;  /* 0x00000002c30a7825 */ /* 0x000fc800078e020a */
[----:B------:R-:W-:Y:S01]  /*ab80*/  IMAD.MOV.U32 R246, RZ, RZ, R11 ;  /* 0x000000fffff67224 */ /* 0x000fe200078e000b */
[----:B------:R-:W-:Y:S01]  /*ab90*/  STL [R1+0x284], R10 ;  /* 0x0002840a01007387 */ /* 0x000fe20000100800 */
[----:B------:R-:W-:-:S03]  /*aba0*/  IMAD.MOV.U32 R11, RZ, RZ, R196 ;  /* 0x000000ffff0b7224 */ /* 0x000fc600078e00c4 */
[----:B------:R-:W2:Y:S04]  /*abb0*/  LDL.LU R196, [R1+0x38c] ;  /* 0x00038c0001c47983 */ /* 0x000ea80000300800 */
[----:B------:R3:W-:Y:S04]  /*abc0*/  STL [R1+0x2fc], R8 ;  /* 0x0002fc0801007387 */ /* 0x0007e80000100800 */
[----:B------:R0:W-:Y:S01]  /*abd0*/  STL [R1+0x288], R9 ;  /* 0x0002880901007387 */ /* 0x0001e20000100800 */
[----:B---3--:R-:W-:-:S03]  /*abe0*/  IMAD.MOV.U32 R8, RZ, RZ, R250 ;  /* 0x000000ffff087224 */ /* 0x008fc600078e00fa */
[----:B------:R-:W3:Y:S04]  /*abf0*/  LDL.LU R250, [R1+0x388] ;  /* 0x0003880001fa7983 */ /* 0x000ee80000300800 */
[----:B0-----:R-:W4:Y:S01]  /*ac00*/  LDL.LU R9, [R1+0x300] ;  /* 0x0003000001097983 */ /* 0x001f220000300800 */
[----:B------:R-:W-:Y:S02]  /*ac10*/  IMAD.MOV.U32 R10, RZ, RZ, R11 ;  /* 0x000000ffff0a7224 */ /* 0x000fe400078e000b */
[----:B------:R-:W-:Y:S02]  /*ac20*/  IMAD.MOV.U32 R11, RZ, RZ, R248 ;  /* 0x000000ffff0b7224 */ /* 0x000fe400078e00f8 */
[----:B------:R-:W-:-:S04]  /*ac30*/  IMAD.WIDE R10, R195, 0x2, R10 ;  /* 0x00000002c30a7825 */ /* 0x000fc800078e020a */
[----:B------:R-:W-:Y:S01]  /*ac40*/  IMAD.MOV.U32 R248, RZ, RZ, R11 ;  /* 0x000000fffff87224 */ /* 0x000fe200078e000b */
[----:B------:R-:W-:Y:S04]  /*ac50*/  STL [R1+0x28c], R10 ;  /* 0x00028c0a01007387 */ /* 0x000fe80000100800 */
[----:B------:R-:W2:Y:S01]  /*ac60*/  LDL.LU R11, [R1+0x294] ;  /* 0x00029400010b7983 */ /* 0x000ea20000300800 */
[----:B----4-:R-:W-:-:S04]  /*ac70*/  LOP3.LUT R9, R9, R8, RZ, 0x3c, !PT ;  /* 0x0000000809097212 */ /* 0x010fc800078e3cff */
[----:B------:R-:W-:-:S04]  /*ac80*/  LOP3.LUT R8, R9, R8, RZ, 0x3c, !PT ;  /* 0x0000000809087212 */ /* 0x000fc800078e3cff */
[----:B------:R-:W-:-:S03]  /*ac90*/  LOP3.LUT R9, R9, R8, RZ, 0x3c, !PT ;  /* 0x0000000809097212 */ /* 0x000fc600078e3cff */
[----:B------:R-:W-:-:S05]  /*aca0*/  IMAD.WIDE R8, R195, 0x2, R8 ;  /* 0x00000002c3087825 */ /* 0x000fca00078e0208 */
[----:B------:R0:W-:Y:S04]  /*acb0*/  STL [R1+0x300], R8 ;  /* 0x0003000801007387 */ /* 0x0001e80000100800 */
[----:B------:R1:W-:Y:S01]  /*acc0*/  STL [R1+0x290], R9 ;  /* 0x0002900901007387 */ /* 0x0003e20000100800 */
[----:B0-----:R-:W-:Y:S02]  /*acd0*/  IMAD.MOV.U32 R8, RZ, RZ, R214 ;  /* 0x000000ffff087224 */ /* 0x001fe400078e00d6 */
[----:B-1----:R-:W-:Y:S01]  /*ace0*/  IMAD.MOV.U32 R9, RZ, RZ, R251 ;  /* 0x000000ffff097224 */ /* 0x002fe200078e00fb */
[----:B------:R-:W4:Y:S04]  /*acf0*/  LDL.LU R214, [R1+0x384] ;  /* 0x0003840001d67983 */ /* 0x000f280000300800 */
[-C--:B------:R-:W-:Y:S01]  /*ad00*/  LOP3.LUT R9, R9, R8.reuse, RZ, 0x3c, !PT ;  /* 0x0000000809097212 */ /* 0x080fe200078e3cff */
[----:B--2---:R-:W-:Y:S01]  /*ad10*/  IMAD.MOV.U32 R10, RZ, RZ, R11 ;  /* 0x000000ffff0a7224 */ /* 0x004fe200078e000b */
[----:B------:R-:W2:Y:S02]  /*ad20*/  LDL.LU R251, [R1+0x380] ;  /* 0x0003800001fb7983 */ /* 0x000ea40000300800 */
[----:B------:R-:W-:Y:S01]  /*ad30*/  LOP3.LUT R8, R9, R8, RZ, 0x3c, !PT ;  /* 0x0000000809087212 */ /* 0x000fe200078e3cff */
[----:B---3--:R-:W-:-:S03]  /*ad40*/  IMAD.MOV.U32 R11, RZ, RZ, R250 ;  /* 0x000000ffff0b7224 */ /* 0x008fc600078e00fa */
[----:B------:R-:W-:Y:S01]  /*ad50*/  LOP3.LUT R9, R9, R8, RZ, 0x3c, !PT ;  /* 0x0000000809097212 */ /* 0x000fe200078e3cff */
[----:B------:R-:W-:-:S04]  /*ad60*/  IMAD.WIDE R10, R195, 0x2, R10 ;  /* 0x00000002c30a7825 */ /* 0x000fc800078e020a */
[----:B------:R-:W-:Y:S01]  /*ad70*/  IMAD.WIDE R8, R195, 0x2, R8 ;  /* 0x00000002c3087825 */ /* 0x000fe200078e0208 */
[----:B------:R-:W-:Y:S03]  /*ad80*/  STL [R1+0x294], R10 ;  /* 0x0002940a01007387 */ /* 0x000fe60000100800 */
[----:B------:R-:W-:Y:S02]  /*ad90*/  IMAD.MOV.U32 R250, RZ, RZ, R11 ;  /* 0x000000fffffa7224 */ /* 0x000fe400078e000b */
[----:B------:R-:W-:Y:S02]  /*ada0*/  IMAD.MOV.U32 R11, RZ, RZ, R3 ;  /* 0x000000ffff0b7224 */ /* 0x000fe400078e0003 */
[----:B------:R-:W3:Y:S04]  /*adb0*/  LDL.LU R3, [R1+0x37c] ;  /* 0x00037c0001037983 */ /* 0x000ee80000300800 */
[----:B------:R0:W-:Y:S04]  /*adc0*/  STL [R1+0x304], R8 ;  /* 0x0003040801007387 */ /* 0x0001e80000100800 */
[----:B------:R1:W-:Y:S04]  /*add0*/  STL [R1+0x298], R9 ;  /* 0x0002980901007387 */ /* 0x0003e80000100800 */
[----:B0-----:R-:W4:Y:S04]  /*ade0*/  LDL.LU R8, [R1+0x2a0] ;  /* 0x0002a00001087983 */ /* 0x001f280000300800 */
[----:B-1----:R-:W4:Y:S01]  /*adf0*/  LDL.LU R9, [R1+0x308] ;  /* 0x0003080001097983 */ /* 0x002f220000300800 */
[----:B------:R-:W-:-:S02]  /*ae00*/  IMAD.MOV.U32 R10, RZ, RZ, R11 ;  /* 0x000000ffff0a7224 */ /* 0x000fc400078e000b */
[----:B------:R-:W-:Y:S02]  /*ae10*/  IMAD.MOV.U32 R11, RZ, RZ, R252 ;  /* 0x000000ffff0b7224 */ /* 0x000fe400078e00fc */
[----:B------:R-:W-:-:S04]  /*ae20*/  IMAD.WIDE R10, R195, 0x2, R10 ;  /* 0x00000002c30a7825 */ /* 0x000fc800078e020a */
[----:B------:R-:W-:Y:S01]  /*ae30*/  IMAD.MOV.U32 R252, RZ, RZ, R11 ;  /* 0x000000fffffc7224 */ /* 0x000fe200078e000b */
[----:B------:R0:W-:Y:S04]  /*ae40*/  STL [R1+0x29c], R10 ;  /* 0x00029c0a01007387 */ /* 0x0001e80000100800 */
[----:B0-----:R-:W3:Y:S04]  /*ae50*/  LDL.LU R10, [R1+0x204] ;  /* 0x00020400010a7983 */ /* 0x001ee80000300800 */
[----:B------:R-:W3:Y:S01]  /*ae60*/  LDL.LU R11, [R1+0x2a4] ;  /* 0x0002a400010b7983 */ /* 0x000ee20000300800 */
[----:B------:R-:W-:-:S02]  /*ae70*/  IMAD.MOV.U32 R232, RZ, RZ, R12 ;  /* 0x000000ffffe87224 */ /* 0x000fc400078e000c */
[----:B------:R-:W-:-:S04]  /*ae80*/  IMAD.MOV.U32 R12, RZ, RZ, R234 ;  /* 0x000000ffff0c7224 */ /* 0x000fc800078e00ea */
[----:B------:R-:W-:-:S04]  /*ae90*/  IMAD.WIDE R12, R195, 0x2, R12 ;  /* 0x00000002c30c7825 */ /* 0x000fc800078e020c */
[----:B------:R-:W-:Y:S02]  /*aea0*/  IMAD.MOV.U32 R234, RZ, RZ, R12 ;  /* 0x000000ffffea7224 */ /* 0x000fe400078e000c */
[----:B------:R-:W-:Y:S02]  /*aeb0*/  IMAD.MOV.U32 R204, RZ, RZ, R13 ;  /* 0x000000ffffcc7224 */ /* 0x000fe400078e000d */
[----:B------:R-:W-:Y:S02]  /*aec0*/  IMAD.MOV.U32 R12, RZ, RZ, R237 ;  /* 0x000000ffff0c7224 */ /* 0x000fe400078e00ed */
[----:B------:R-:W-:Y:S02]  /*aed0*/  IMAD.MOV.U32 R13, RZ, RZ, R207 ;  /* 0x000000ffff0d7224 */ /* 0x000fe400078e00cf */
[----:B------:R-:W-:-:S04]  /*aee0*/  IMAD.WIDE R12, R195, 0x2, R12 ;  /* 0x00000002c30c7825 */ /* 0x000fc800078e020c */
[----:B------:R-:W-:Y:S02]  /*aef0*/  IMAD.MOV.U32 R237, RZ, RZ, R12 ;  /* 0x000000ffffed7224 */ /* 0x000fe400078e000c */
[----:B------:R-:W-:Y:S01]  /*af00*/  IMAD.MOV.U32 R207, RZ, RZ, R13 ;  /* 0x000000ffffcf7224 */ /* 0x000fe200078e000d */
[----:B----4-:R-:W-:-:S04]  /*af10*/  LOP3.LUT R9, R9, R8, RZ, 0x3c, !PT ;  /* 0x0000000809097212 */ /* 0x010fc800078e3cff */
[----:B------:R-:W-:-:S04]  /*af20*/  LOP3.LUT R8, R9, R8, RZ, 0x3c, !PT ;  /* 0x0000000809087212 */ /* 0x000fc800078e3cff */
[----:B------:R-:W-:-:S03]  /*af30*/  LOP3.LUT R9, R9, R8, RZ, 0x3c, !PT ;  /* 0x0000000809097212 */ /* 0x000fc600078e3cff */
[----:B------:R-:W-:-:S05]  /*af40*/  IMAD.WIDE R8, R195, 0x2, R8 ;  /* 0x00000002c3087825 */ /* 0x000fca00078e0208 */
[----:B------:R0:W-:Y:S04]  /*af50*/  STL [R1+0x308], R8 ;  /* 0x0003080801007387 */ /* 0x0001e80000100800 */
[----:B------:R1:W-:Y:S01]  /*af60*/  STL [R1+0x2a0], R9 ;  /* 0x0002a00901007387 */ /* 0x0003e20000100800 */
[----:B0-----:R-:W-:-:S03]  /*af70*/  IMAD.MOV.U32 R8, RZ, RZ, R14 ;  /* 0x000000ffff087224 */ /* 0x001fc600078e000e */
[----:B------:R-:W4:Y:S04]  /*af80*/  LDL.LU R14, [R1+0x378] ;  /* 0x00037800010e7983 */ /* 0x000f280000300800 */
[----:B-1----:R-:W4:Y:S01]  /*af90*/  LDL.LU R9, [R1+0x30c] ;  /* 0x00030c0001097983 */ /* 0x002f220000300800 */
        /* <DEDUP_REMOVED lines=30> */
[----:B--2---:R-:W-:Y:S02]  /*b180*/  IMAD.MOV.U32 R12, RZ, RZ, R251 ;  /* 0x000000ffff0c7224 */ /* 0x004fe400078e00fb */
[----:B------:R-:W-:Y:S02]  /*b190*/  IMAD.MOV.U32 R13, RZ, RZ, R214 ;  /* 0x000000ffff0d7224 */ /* 0x000fe400078e00d6 */
[----:B------:R-:W-:-:S04]  /*b1a0*/  IMAD.WIDE R12, R195, 0x2, R12 ;  /* 0x00000002c30c7825 */ /* 0x000fc800078e020c */
[----:B------:R-:W-:Y:S02]  /*b1b0*/  IMAD.MOV.U32 R251, RZ, RZ, R12 ;  /* 0x000000fffffb7224 */ /* 0x000fe400078e000c */
[----:B------:R-:W-:Y:S02]  /*b1c0*/  IMAD.MOV.U32 R214, RZ, RZ, R13 ;  /* 0x000000ffffd67224 */ /* 0x000fe400078e000d */
[----:B------:R-:W-:Y:S02]  /*b1d0*/  IMAD.MOV.U32 R12, RZ, RZ, R216 ;  /* 0x000000ffff0c7224 */ /* 0x000fe400078e00d8 */
[----:B------:R-:W-:Y:S01]  /*b1e0*/  IMAD.MOV.U32 R13, RZ, RZ, R215 ;  /* 0x000000ffff0d7224 */ /* 0x000fe200078e00d7 */
[----:B------:R-:W2:Y:S01]  /*b1f0*/  LDL.LU R216, [R1+0x374] ;  /* 0x0003740001d87983 */ /* 0x000ea20000300800 */
[----:B------:R-:W-:Y:S01]  /*b200*/  IMAD.WIDE R12, R195, 0x2, R12 ;  /* 0x00000002c30c7825 */ /* 0x000fe200078e020c */
[----:B---3--:R-:W-:-:S03]  /*b210*/  LOP3.LUT R11, R11, R10, RZ, 0x3c, !PT ;  /* 0x0000000a0b0b7212 */ /* 0x008fc600078e3cff */
[----:B------:R-:W-:Y:S01]  /*b220*/  IMAD.MOV.U32 R215, RZ, RZ, R13 ;  /* 0x000000ffffd77224 */ /* 0x000fe200078e000d */
[----:B------:R0:W-:Y:S01]  /*b230*/  STL [R1+0x200], R12 ;  /* 0x0002000c01007387 */ /* 0x0001e20000100800 */
[----:B------:R-:W-:-:S04]  /*b240*/  LOP3.LUT R10, R11, R10, RZ, 0x3c, !PT ;  /* 0x0000000a0b0a7212 */ /* 0x000fc800078e3cff */
[----:B------:R-:W-:Y:S01]  /*b250*/  LOP3.LUT R11, R11, R10, RZ, 0x3c, !PT ;  /* 0x0000000a0b0b7212 */ /* 0x000fe200078e3cff */
[----:B0-----:R-:W3:Y:S04]  /*b260*/  LDL.LU R12, [R1+0x310] ;  /* 0x00031000010c7983 */ /* 0x001ee80000300800 */
[----:B------:R-:W2:Y:S01]  /*b270*/  LDL.LU R13, [R1+0x208] ;  /* 0x00020800010d7983 */ /* 0x000ea20000300800 */
[----:B------:R-:W-:-:S05]  /*b280*/  IMAD.WIDE R10, R195, 0x2, R10 ;  /* 0x00000002c30a7825 */ /* 0x000fca00078e020a */
[----:B------:R0:W-:Y:S04]  /*b290*/  STL [R1+0x2a4], R10 ;  /* 0x0002a40a01007387 */ /* 0x0001e80000100800 */
[----:B------:R1:W-:Y:S01]  /*b2a0*/  STL [R1+0x204], R11 ;  /* 0x0002040b01007387 */ /* 0x0003e20000100800 */
[----:B0-----:R-:W-:-:S03]  /*b2b0*/  IMAD.MOV.U32 R10, RZ, RZ, R6 ;  /* 0x000000ffff0a7224 */ /* 0x001fc600078e0006 */
[----:B------:R-:W2:Y:S01]  /*b2c0*/  LDL.LU R6, [R1+0x370] ;  /* 0x0003700001067983 */ /* 0x000ea20000300800 */
[----:B-1----:R-:W-:-:S03]  /*b2d0*/  IMAD.MOV.U32 R11, RZ, RZ, R7 ;  /* 0x000000ffff0b7224 */ /* 0x002fc600078e0007 */
[----:B------:R-:W2:Y:S01]  /*b2e0*/  LDL.LU R7, [R1+0x36c] ;  /* 0x00036c0001077983 */ /* 0x000ea20000300800 */
[----:B----4-:R-:W-:-:S04]  /*b2f0*/  LOP3.LUT R9, R9, R8, RZ, 0x3c, !PT ;  /* 0x0000000809097212 */ /* 0x010fc800078e3cff */
[----:B------:R-:W-:-:S04]  /*b300*/  LOP3.LUT R8, R9, R8, RZ, 0x3c, !PT ;  /* 0x0000000809087212 */ /* 0x000fc800078e3cff */
[----:B------:R-:W-:-:S03]  /*b310*/  LOP3.LUT R9, R9, R8, RZ, 0x3c, !PT ;  /* 0x0000000809097212 */ /* 0x000fc600078e3cff */
[----:B------:R-:W-:-:S05]  /*b320*/  IMAD.WIDE R8, R195, 0x2, R8 ;  /* 0x00000002c3087825 */ /* 0x000fca00078e0208 */
[----:B------:R0:W-:Y:S04]  /*b330*/  STL [R1+0x30c], R8 ;  /* 0x00030c0801007387 */ /* 0x0001e80000100800 */
[----:B------:R3:W-:Y:S04]  /*b340*/  STL [R1+0x2a8], R9 ;  /* 0x0002a80901007387 */ /* 0x0007e80000100800 */
[----:B0-----:R-:W4:Y:S01]  /*b350*/  LDL.LU R8, [R1+0x2b0] ;  /* 0x0002b00001087983 */ /* 0x001f220000300800 */
[----:B------:R-:W-:-:S04]  /*b360*/  LOP3.LUT R11, R11, R10, RZ, 0x3c, !PT ;  /* 0x0000000a0b0b7212 */ /* 0x000fc800078e3cff */
[----:B------:R-:W-:-:S04]  /*b370*/  LOP3.LUT R10, R11, R10, RZ, 0x3c, !PT ;  /* 0x0000000a0b0a7212 */ /* 0x000fc800078e3cff */
[----:B------:R-:W-:-:S03]  /*b380*/  LOP3.LUT R11, R11, R10, RZ, 0x3c, !PT ;  /* 0x0000000a0b0b7212 */ /* 0x000fc600078e3cff */
[----:B------:R-:W-:-:S04]  /*b390*/  IMAD.WIDE R10, R195, 0x2, R10 ;  /* 0x00000002c30a7825 */ /* 0x000fc800078e020a */
[----:B---3--:R-:W-:Y:S02]  /*b3a0*/  IMAD.MOV.U32 R9, RZ, RZ, R12 ;  /* 0x000000ffff097224 */ /* 0x008fe400078e000c */
[----:B--2---:R-:W-:Y:S02]  /*b3b0*/  IMAD.MOV.U32 R12, RZ, RZ, R13 ;  /* 0x000000ffff0c7224 */ /* 0x004fe400078e000d */
[----:B------:R-:W-:Y:S02]  /*b3c0*/  IMAD.MOV.U32 R13, RZ, RZ, R216 ;  /* 0x000000ffff0d7224 */ /* 0x000fe400078e00d8 */
[----:B------:R-:W-:-:S05]  /*b3d0*/  IMAD.WIDE R12, R195, 0x2, R12 ;  /* 0x00000002c30c7825 */ /* 0x000fca00078e020c */
[----:B------:R-:W-:Y:S04]  /*b3e0*/  STL [R1+0x208], R12 ;  /* 0x0002080c01007387 */ /* 0x000fe80000100800 */
[----:B------:R0:W-:Y:S04]  /*b3f0*/  STL [R1+0x2ac], R10 ;  /* 0x0002ac0a01007387 */ /* 0x0001e80000100800 */
[----:B------:R1:W-:Y:S04]  /*b400*/  STL [R1+0x20c], R11 ;  /* 0x00020c0b01007387 */ /* 0x0003e80000100800 */
[----:B0-----:R-:W2:Y:S04]  /*b410*/  LDL.LU R10, [R1+0x214] ;  /* 0x00021400010a7983 */ /* 0x001ea80000300800 */
[----:B-1----:R-:W2:Y:S01]  /*b420*/  LDL.LU R11, [R1+0x2b4] ;  /* 0x0002b400010b7983 */ /* 0x002ea20000300800 */
[----:B----4-:R-:W-:-:S04]  /*b430*/  LOP3.LUT R9, R9, R8, RZ, 0x3c, !PT ;  /* 0x0000000809097212 */ /* 0x010fc800078e3cff */
[----:B------:R-:W-:-:S04]  /*b440*/  LOP3.LUT R8, R9, R8, RZ, 0x3c, !PT ;  /* 0x0000000809087212 */ /* 0x000fc800078e3cff */
[----:B------:R-:W-:-:S03]  /*b450*/  LOP3.LUT R9, R9, R8, RZ, 0x3c, !PT ;  /* 0x0000000809097212 */ /* 0x000fc600078e3cff */
[----:B------:R-:W-:-:S05]  /*b460*/  IMAD.WIDE R8, R195, 0x2, R8 ;  /* 0x00000002c3087825 */ /* 0x000fca00078e0208 */
[----:B------:R0:W-:Y:S04]  /*b470*/  STL [R1+0x310], R8 ;  /* 0x0003100801007387 */ /* 0x0001e80000100800 */
[----:B------:R1:W-:Y:S01]  /*b480*/  STL [R1+0x2b0], R9 ;  /* 0x0002b00901007387 */ /* 0x0003e20000100800 */
[----:B0-----:R-:W-:-:S03]  /*b490*/  IMAD.MOV.U32 R8, RZ, RZ, R218 ;  /* 0x000000ffff087224 */ /* 0x001fc600078e00da */
[----:B------:R-:W3:Y:S01]  /*b4a0*/  LDL.LU R218, [R1+0x368] ;  /* 0x0003680001da7983 */ /* 0x000ee20000300800 */
[----:B-1----:R-:W-:-:S03]  /*b4b0*/  IMAD.MOV.U32 R9, RZ, RZ, R196 ;  /* 0x000000ffff097224 */ /* 0x002fc600078e00c4 */
[----:B------:R-:W4:Y:S01]  /*b4c0*/  LDL.LU R196, [R1+0x364] ;  /* 0x0003640001c47983 */ /* 0x000f220000300800 */
[----:B------:R-:W-:Y:S02]  /*b4d0*/  IMAD.MOV.U32 R216, RZ, RZ, R13 ;  /* 0x000000ffffd87224 */ /* 0x000fe400078e000d */
[----:B------:R-:W-:Y:S02]  /*b4e0*/  IMAD.MOV.U32 R12, RZ, RZ, R2 ;  /* 0x000000ffff0c7224 */ /* 0x000fe400078e0002 */
[----:B------:R-:W-:Y:S01]  /*b4f0*/  IMAD.MOV.U32 R13, RZ, RZ, R217 ;  /* 0x000000ffff0d7224 */ /* 0x000fe200078e00d9 */
[-C--:B------:R-:W-:Y:S01]  /*b500*/  LOP3.LUT R9, R9, R8.reuse, RZ, 0x3c, !PT ;  /* 0x0000000809097212 */ /* 0x080fe200078e3cff */
[----:B------:R-:W3:Y:S01]  /*b510*/  LDL.LU R2, [R1+0x360] ;  /* 0x0003600001027983 */ /* 0x000ee20000300800 */
[----:B------:R-:W-:Y:S02]  /*b520*/  IMAD.WIDE R12, R195, 0x2, R12 ;  /* 0x00000002c30c7825 */ /* 0x000fe400078e020c */
[----:B------:R-:W-:-:S03]  /*b530*/  LOP3.LUT R8, R9, R8, RZ, 0x3c, !PT ;  /* 0x0000000809087212 */ /* 0x000fc600078e3cff */
[----:B------:R-:W-:Y:S01]  /*b540*/  STL [R1+0x210], R12 ;  /* 0x0002100c01007387 */ /* 0x000fe20000100800 */
[----:B------:R-:W-:-:S03]  /*b550*/  LOP3.LUT R9, R9, R8, RZ, 0x3c, !PT ;  /* 0x0000000809097212 */ /* 0x000fc600078e3cff */
[----:B------:R-:W-:Y:S01]  /*b560*/  IMAD.WIDE R8, R195, 0x2, R8 ;  /* 0x00000002c3087825 */ /* 0x000fe200078e0208 */
[----:B--2---:R-:W-:-:S04]  /*b570*/  LOP3.LUT R11, R11, R10, RZ, 0x3c, !PT ;  /* 0x0000000a0b0b7212 */ /* 0x004fc800078e3cff */
        /* <DEDUP_REMOVED lines=8> */
[----:B------:R0:W5:Y:S04]  /*b600*/  LDL.LU R14, [R1+0x358] ;  /* 0x00035800010e7983 */ /* 0x0001680000300800 */
[----:B------:R4:W-:Y:S04]  /*b610*/  STL [R1+0x314], R8 ;  /* 0x0003140801007387 */ /* 0x0009e80000100800 */
[----:B------:R3:W-:Y:S01]  /*b620*/  STL [R1+0x2b8], R9 ;  /* 0x0002b80901007387 */ /* 0x0007e20000100800 */
[----:B----4-:R-:W-:-:S03]  /*b630*/  IMAD.MOV.U32 R8, RZ, RZ, R196 ;  /* 0x000000ffff087224 */ /* 0x010fc600078e00c4 */
[----:B------:R-:W4:Y:S01]  /*b640*/  LDL.LU R196, [R1+0x354] ;  /* 0x0003540001c47983 */ /* 0x000f220000300800 */
[----:B------:R-:W-:Y:S01]  /*b650*/  WARPGROUP.ARRIVE ;  /* 0x00000000000079c5 */ /* 0x000fe20000000000 */
[----:B------:R-:W-:Y:S01]  /*b660*/  UMOV UR18, UR6 ;  /* 0x0000000600127c82 */ /* 0x000fe20008000000 */
[----:B------:R-:W-:-:S04]  /*b670*/  UMOV UR19, UR7 ;  /* 0x0000000700137c82 */ /* 0x000fc80008000000 */
[----:B------:R-:W-:Y:S01]  /*b680*/  HGMMA.64x256x16.F32.BF16 R24, gdesc[UR16].tnspA, R24, gsb0 ;  /* 0x23e00000101879f0 */ /* 0x000fe20008001818 */
[----:B---3--:R-:W-:Y:S01]  /*b690*/  IMAD.MOV.U32 R9, RZ, RZ, R2 ;  /* 0x000000ffff097224 */ /* 0x008fe200078e0002 */
[----:B------:R-:W-:Y:S01]  /*b6a0*/  LOP3.LUT R11, R11, R10, RZ, 0x3c, !PT ;  /* 0x0000000a0b0b7212 */ /* 0x000fe200078e3cff */
[----:B------:R-:W-:Y:S01]  /*b6b0*/  IMAD.MOV.U32 R217, RZ, RZ, R13 ;  /* 0x000000ffffd97224 */ /* 0x000fe200078e000d */
[----:B------:R-:W3:Y:S02]  /*b6c0*/  LDL.LU R2, [R1+0x350] ;  /* 0x0003500001027983 */ /* 0x000ee40000300800 */
[----:B------:R-:W-:Y:S02]  /*b6d0*/  LOP3.LUT R9, R9, R8, RZ, 0x3c, !PT ;  /* 0x0000000809097212 */ /* 0x000fe400078e3cff */
[----:B------:R-:W-:Y:S01]  /*b6e0*/  LOP3.LUT R10, R11, R10, RZ, 0x3c, !PT ;  /* 0x0000000a0b0a7212 */ /* 0x000fe200078e3cff */
[----:B------:R-:W-:Y:S01]  /*b6f0*/  IMAD.MOV.U32 R13, RZ, RZ, R218 ;  /* 0x000000ffff0d7224 */ /* 0x000fe200078e00da */
[----:B------:R-:W-:-:S02]  /*b700*/  LOP3.LUT R8, R9, R8, RZ, 0x3c, !PT ;  /* 0x0000000809087212 */ /* 0x000fc400078e3cff */
[----:B------:R-:W-:Y:S02]  /*b710*/  LOP3.LUT R11, R11, R10, RZ, 0x3c, !PT ;  /* 0x0000000a0b0b7212 */ /* 0x000fe400078e3cff */
[----:B------:R-:W-:Y:S01]  /*b720*/  LOP3.LUT R9, R9, R8, RZ, 0x3c, !PT ;  /* 0x0000000809097212 */ /* 0x000fe200078e3cff */
[----:B------:R-:W-:-:S04]  /*b730*/  IMAD.WIDE R10, R195, 0x2, R10 ;  /* 0x00000002c30a7825 */ /* 0x000fc800078e020a */
[----:B------:R-:W-:-:S04]  /*b740*/  IMAD.WIDE R8, R195, 0x2, R8 ;  /* 0x00000002c3087825 */ /* 0x000fc800078e0208 */
[----:B--2---:R-:W-:Y:S02]  /*b750*/  IMAD.MOV.U32 R12, RZ, RZ, R3 ;  /* 0x000000ffff0c7224 */ /* 0x004fe400078e0003 */
[----:B------:R-:W3:Y:S02]  /*b760*/  LDL.LU R3, [R1+0x34c] ;  /* 0x00034c0001037983 */ /* 0x000ee40000300800 */
[----:B------:R-:W-:-:S05]  /*b770*/  IMAD.WIDE R12, R195, 0x2, R12 ;  /* 0x00000002c30c7825 */ /* 0x000fca00078e020c */
[----:B------:R4:W-:Y:S01]  /*b780*/  STL [R1+0x218], R12 ;  /* 0x0002180c01007387 */ /* 0x0009e20000100800 */
[----:B------:R-:W-:Y:S01]  /*b790*/  UMOV UR22, UR10 ;  /* 0x0000000a00167c82 */ /* 0x000fe20008000000 */
[----:B------:R-:W-:Y:S01]  /*b7a0*/  UMOV UR23, UR11 ;  /* 0x0000000b00177c82 */ /* 0x000fe20008000000 */
[----:B----4-:R-:W-:Y:S02]  /*b7b0*/  IMAD.MOV.U32 R12, RZ, RZ, R196 ;  /* 0x000000ffff0c7224 */ /* 0x010fe400078e00c4 */
[----:B------:R-:W2:Y:S04]  /*b7c0*/  LDL.LU R196, [R1+0x348] ;  /* 0x0003480001c47983 */ /* 0x000ea80000300800 */
[----:B------:R-:W-:Y:S04]  /*b7d0*/  STL [R1+0x2bc], R10 ;  /* 0x0002bc0a01007387 */ /* 0x000fe80000100800 */
[----:B------:R-:W-:Y:S04]  /*b7e0*/  STL [R1+0x21c], R11 ;  /* 0x00021c0b01007387 */ /* 0x000fe80000100800 */
[----:B------:R-:W-:Y:S04]  /*b7f0*/  STL [R1+0x318], R8 ;  /* 0x0003180801007387 */ /* 0x000fe80000100800 */
[----:B------:R1:W-:Y:S04]  /*b800*/  STL [R1+0x2c0], R9 ;  /* 0x0002c00901007387 */ /* 0x0003e80000100800 */
[----:B-1----:R-:W4:Y:S01]  /*b810*/  LDL.LU R9, [R1+0x2c8] ;  /* 0x0002c80001097983 */ /* 0x002f220000300800 */
[----:B------:R-:W-:-:S03]  /*b820*/  IMAD.MOV.U32 R11, RZ, RZ, R6 ;  /* 0x000000ffff0b7224 */ /* 0x000fc600078e0006 */
[----:B------:R-:W4:Y:S01]  /*b830*/  LDL.LU R6, [R1+0x344] ;  /* 0x0003440001067983 */ /* 0x000f220000300800 */
[----:B------:R-:W-:Y:S02]  /*b840*/  WARPGROUP.DEPBAR.LE gsb0, 0x0 ;  /* 0x00008000000079c5 */ /* 0x000fe40000010000 */
[----:B------:R-:W-:-:S06]  /*b850*/  WARPGROUP.ARRIVE ;  /* 0x00000000000079c5 */ /* 0x000fcc0000000000 */
[----:B------:R-:W-:Y:S01]  /*b860*/  HGMMA.64x256x16.F32.BF16 R24, gdesc[UR20].tnspA, R24, gsb0 ;  /* 0x23e00000141879f0 */ /* 0x000fe20008001818 */
[----:B------:R-:W-:Y:S02]  /*b870*/  IMAD.MOV.U32 R218, RZ, RZ, R13 ;  /* 0x000000ffffda7224 */ /* 0x000fe400078e000d */
[----:B------:R-:W1:Y:S01]  /*b880*/  LDC R13, c[0x0][0x238] ;  /* 0x00008e00ff0d7b82 */ /* 0x000e620000000800 */
[----:B------:R-:W-:Y:S02]  /*b890*/  IMAD.MOV.U32 R10, RZ, RZ, R7 ;  /* 0x000000ffff0a7224 */ /* 0x000fe400078e0007 */
[----:B------:R-:W-:Y:S01]  /*b8a0*/  IMAD.MOV.U32 R8, RZ, RZ, R12 ;  /* 0x000000ffff087224 */ /* 0x000fe200078e000c */
[----:B------:R0:W5:Y:S01]  /*b8b0*/  LDL.LU R7, [R1+0x340] ;  /* 0x0003400001077983 */ /* 0x0001620000300800 */
[----:B------:R-:W-:-:S05]  /*b8c0*/  IMAD.WIDE R10, R195, 0x2, R10 ;  /* 0x00000002c30a7825 */ /* 0x000fca00078e020a */
[----:B------:R-:W-:Y:S04]  /*b8d0*/  STL [R1+0x2c4], R10 ;  /* 0x0002c40a01007387 */ /* 0x000fe80000100800 */
[----:B------:R-:W-:Y:S01]  /*b8e0*/  STL [R1+0x220], R11 ;  /* 0x0002200b01007387 */ /* 0x000fe20000100800 */
[----:B-1----:R-:W-:-:S04]  /*b8f0*/  IMAD.SHL.U32 R13, R13, 0x20, RZ ;  /* 0x000000200d0d7824 */ /* 0x002fc800078e00ff */
[----:B---3--:R-:W-:-:S04]  /*b900*/  IMAD.WIDE R2, R13, 0x2, R2 ;  /* 0x000000020d027825 */ /* 0x008fc800078e0202 */
[----:B--2---:R-:W-:-:S05]  /*b910*/  VIADD R196, R196, 0xffffffff ;  /* 0xffffffffc4c47836 */ /* 0x004fca0000000000 */
[----:B------:R-:W-:Y:S01]  /*b920*/  ISETP.NE.U32.AND P0, PT, R196, RZ, PT ;  /* 0x000000ffc400720c */ /* 0x000fe20003f05070 */
[----:B----4-:R-:W-:-:S05]  /*b930*/  IMAD.WIDE R8, R195, 0x2, R8 ;  /* 0x00000002c3087825 */ /* 0x010fca00078e0208 */
[----:B------:R1:W-:Y:S04]  /*b940*/  STL [R1+0x31c], R8 ;  /* 0x00031c0801007387 */ /* 0x0003e80000100800 */
[----:B------:R0:W-:Y:S01]  /*b950*/  STL [R1+0x2c8], R9 ;  /* 0x0002c80901007387 */ /* 0x0001e20000100800 */
[----:B------:R-:W-:Y:S02]  /*b960*/  WARPGROUP.DEPBAR.LE gsb0, 0x0 ;  /* 0x00008000000079c5 */ /* 0x000fe40000010000 */
[----:B------:R-:W-:Y:S02]  /*b970*/  VIADD R6, R6, 0xffffffe0 ;  /* 0xffffffe006067836 */ /* 0x000fe40000000000 */
[----:B-1----:R-:W-:Y:S02]  /*b980*/  IMAD.MOV.U32 R8, RZ, RZ, R2 ;  /* 0x000000ffff087224 */ /* 0x002fe400078e0002 */
[----:B------:R-:W-:Y:S01]  /*b990*/  IMAD.MOV.U32 R2, RZ, RZ, R3 ;  /* 0x000000ffff027224 */ /* 0x000fe200078e0003 */
[----:B------:R-:W-:Y:S06]  /*b9a0*/  @P0 BRA `(.L_x_1) ;  /* 0xffffffa000c80947 */ /* 0x000fec000383ffff */
[----:B------:R1:W-:Y:S04]  /*b9b0*/  STL [R1+0x344], R153 ;  /* 0x0003449901007387 */ /* 0x0003e80000100800 */
[----:B-1----:R-:W2:Y:S04]  /*b9c0*/  LDL.LU R153, [R1+0x1fc] ;  /* 0x0001fc0001997983 */ /* 0x002ea80000300800 */
[----:B-----5:R1:W-:Y:S04]  /*b9d0*/  STL [R1+0x340], R7 ;  /* 0x0003400701007387 */ /* 0x0203e80000100800 */
[----:B-1----:R-:W3:Y:S04]  /*b9e0*/  LDL.LU R7, [R1+0x1f4] ;  /* 0x0001f40001077983 */ /* 0x002ee80000300800 */
[----:B------:R-:W4:Y:S04]  /*b9f0*/  LDL.LU R14, [R1+0x1e8] ;  /* 0x0001e800010e7983 */ /* 0x000f280000300800 */
        /* <DEDUP_REMOVED lines=64> */
[----:B------:R-:W4:Y:S01]  /*be00*/  LDL.LU R3, [R1+0xe4] ;  /* 0x0000e40001037983 */ /* 0x000f220000300800 */
[----:B------:R-:W-:-:S03]  /*be10*/  F2FP.BF16.F32.PACK_AB R151, R151, R150 ;  /* 0x000000969797723e */ /* 0x000fc600000010ff */
[----:B0-----:R-:W4:Y:S01]  /*be20*/  LDL.LU R9, [R1+0xe0] ;  /* 0x0000e00001097983 */ /* 0x001f220000300800 */
[----:B------:R-:W-:-:S03]  /*be30*/  F2FP.BF16.F32.PACK_AB R150, R149, R148 ;  /* 0x000000949596723e */ /* 0x000fc600000010ff */
[----:B------:R-:W4:Y:S04]  /*be40*/  LDL.LU R10, [R1+0xdc] ;  /* 0x0000dc00010a7983 */ /* 0x000f280000300800 */
[----:B------:R-:W4:Y:S04]  /*be50*/  LDL.LU R11, [R1+0xd8] ;  /* 0x0000d800010b7983 */ /* 0x000f280000300800 */
[----:B------:R-:W4:Y:S04]  /*be60*/  LDL.LU R12, [R1+0xd4] ;  /* 0x0000d400010c7983 */ /* 0x000f280000300800 */
[----:B------:R-:W4:Y:S04]  /*be70*/  LDL.LU R13, [R1+0xd0] ;  /* 0x0000d000010d7983 */ /* 0x000f280000300800 */
[----:B------:R-:W2:Y:S04]  /*be80*/  LDL.LU R149, [R1+0x1f8] ;  /* 0x0001f80001957983 */ /* 0x000ea80000300800 */
[----:B------:R-:W3:Y:S01]  /*be90*/  LDL.LU R148, [R1+0x1f0] ;  /* 0x0001f00001947983 */ /* 0x000ee20000300800 */
[----:B------:R-:W-:-:S02]  /*bea0*/  F2FP.BF16.F32.PACK_AB R147, R147, R146 ;  /* 0x000000929393723e */ /* 0x000fc400000010ff */
[----:B------:R-:W-:Y:S02]  /*beb0*/  F2FP.BF16.F32.PACK_AB R146, R145, R144 ;  /* 0x000000909192723e */ /* 0x000fe400000010ff */
[----:B--2---:R-:W-:Y:S02]  /*bec0*/  F2FP.BF16.F32.PACK_AB R149, R153, R149 ;  /* 0x000000959995723e */ /* 0x004fe400000010ff */
[----:B------:R-:W2:Y:S01]  /*bed0*/  LDL.LU R153, [R1+0x344] ;  /* 0x0003440001997983 */ /* 0x000ea20000300800 */
[----:B---3--:R-:W-:-:S03]  /*bee0*/  F2FP.BF16.F32.PACK_AB R148, R7, R148 ;  /* 0x000000940794723e */ /* 0x008fc600000010ff */
[----:B------:R1:W5:Y:S04]  /*bef0*/  LDL.LU R7, [R1+0x340] ;  /* 0x0003400001077983 */ /* 0x0003680000300800 */
[----:B------:R-:W3:Y:S01]  /*bf00*/  LDL.LU R145, [R1+0x1ec] ;  /* 0x0001ec0001917983 */ /* 0x000ee20000300800 */
[----:B------:R-:W-:Y:S02]  /*bf10*/  F2FP.BF16.F32.PACK_AB R79, R79, R78 ;  /* 0x0000004e4f4f723e */ /* 0x000fe400000010ff */
[----:B----4-:R-:W-:Y:S02]  /*bf20*/  F2FP.BF16.F32.PACK_AB R144, R5, R8 ;  /* 0x000000080590723e */ /* 0x010fe400000010ff */
[----:B------:R-:W-:Y:S02]  /*bf30*/  F2FP.BF16.F32.PACK_AB R78, R77, R76 ;  /* 0x0000004c4d4e723e */ /* 0x000fe400000010ff */
[----:B------:R-:W-:-:S02]  /*bf40*/  F2FP.BF16.F32.PACK_AB R83, R83, R82 ;  /* 0x000000525353723e */ /* 0x000fc400000010ff */
[----:B------:R-:W-:Y:S02]  /*bf50*/  F2FP.BF16.F32.PACK_AB R76, R12, R13 ;  /* 0x0000000d0c4c723e */ /* 0x000fe400000010ff */
[----:B------:R-:W-:Y:S02]  /*bf60*/  F2FP.BF16.F32.PACK_AB R8, R172, R15 ;  /* 0x0000000fac08723e */ /* 0x000fe400000010ff */
[----:B------:R-:W-:Y:S02]  /*bf70*/  F2FP.BF16.F32.PACK_AB R143, R143, R142 ;  /* 0x0000008e8f8f723e */ /* 0x000fe400000010ff */
[----:B------:R-:W-:Y:S02]  /*bf80*/  F2FP.BF16.F32.PACK_AB R139, R139, R138 ;  /* 0x0000008a8b8b723e */ /* 0x000fe400000010ff */
        /* <DEDUP_REMOVED lines=109> */
[----:B--2---:R-:W-:-:S02]  /*c660*/  F2FP.BF16.F32.PACK_AB R36, R153, R152 ;  /* 0x000000989924723e */ /* 0x004fc400000010ff */
[----:B---3--:R-:W-:Y:S02]  /*c670*/  F2FP.BF16.F32.PACK_AB R145, R145, R14 ;  /* 0x0000000e9191723e */ /* 0x008fe400000010ff */
[----:B------:R-:W-:Y:S02]  /*c680*/  F2FP.BF16.F32.PACK_AB R14, R49, R48 ;  /* 0x00000030310e723e */ /* 0x000fe400000010ff */
[----:B------:R-:W-:Y:S02]  /*c690*/  F2FP.BF16.F32.PACK_AB R49, R167, R166 ;  /* 0x000000a6a731723e */ /* 0x000fe400000010ff */
[----:B-1----:R-:W-:-:S07]  /*c6a0*/  F2FP.BF16.F32.PACK_AB R48, R165, R164 ;  /* 0x000000a4a530723e */ /* 0x002fce00000010ff */
.L_x_0:
[----:B------:R-:W1:Y:S01]  /*c6b0*/  S2R R4, SR_TID.X ;  /* 0x0000000000047919 */ /* 0x000e620000002100 */
[----:B------:R-:W-:Y:S01]  /*c6c0*/  ULDC.64 UR4, c[0x0][0x228] ;  /* 0x00008a0000047ab9 */ /* 0x000fe20000000a00 */
[----:B------:R-:W-:Y:S01]  /*c6d0*/  ULDC UR6, c[0x0][0x22c] ;  /* 0x00008b0000067ab9 */ /* 0x000fe20000000800 */
[----:B0-----:R-:W0:Y:S01]  /*c6e0*/  S2R R24, SR_TID.X ;  /* 0x0000000000187919 */ /* 0x001e220000002100 */
[----:B------:R-:W2:Y:S01]  /*c6f0*/  LDL.LU R6, [R1+0x320] ;  /* 0x0003200001067983 */ /* 0x000ea20000300800 */
[----:B------:R-:W3:Y:S01]  /*c700*/  S2R R235, SR_CgaCtaId ;  /* 0x0000000000eb7919 */ /* 0x000ee20000008800 */
[C---:B-1----:R-:W-:Y:S02]  /*c710*/  IMAD.SHL.U32 R0, R4.reuse, 0x10, RZ ;  /* 0x0000001004007824 */ /* 0x042fe400078e00ff */
[----:B------:R-:W-:Y:S01]  /*c720*/  IMAD.SHL.U32 R2, R4, 0x40, RZ ;  /* 0x0000004004027824 */ /* 0x000fe200078e00ff */
[----:B0-----:R-:W-:Y:S02]  /*c730*/  LOP3.LUT R24, R24, 0x7f, RZ, 0xc0, !PT ;  /* 0x0000007f18187812 */ /* 0x001fe400078ec0ff */
[----:B------:R-:W-:-:S02]  /*c740*/  LOP3.LUT R0, R0, 0xf0, RZ, 0xc0, !PT ;  /* 0x000000f000007812 */ /* 0x000fc400078ec0ff */
[----:B------:R-:W-:Y:S02]  /*c750*/  LOP3.LUT R3, R2, 0x400, RZ, 0xc0, !PT ;  /* 0x0000040002037812 */ /* 0x000fe400078ec0ff */
[----:B------:R-:W-:Y:S01]  /*c760*/  LEA R213, R24, UR12, 0x4 ;  /* 0x0000000c18d57c11 */ /* 0x000fe2000f8e20ff */
[----:B------:R-:W-:Y:S01]  /*c770*/  BAR.SYNC.DEFER_BLOCKING 0x0 ;  /* 0x0000000000007b1d */ /* 0x000fe20000010000 */
[----:B------:R-:W-:Y:S01]  /*c780*/  IADD3 R3, R3, UR12, R0 ;  /* 0x0000000c03037c10 */ /* 0x000fe2000fffe000 */
[----:B------:R-:W-:Y:S02]  /*c790*/  IMAD.SHL.U32 R0, R4, 0x8, RZ ;  /* 0x0000000804007824 */ /* 0x000fe400078e00ff */
[----:B---3--:R-:W-:-:S03]  /*c7a0*/  IMAD.SHL.U32 R235, R235, 0x100, RZ ;  /* 0x00000100ebeb7824 */ /* 0x008fc600078e00ff */
[----:B------:R-:W-:Y:S02]  /*c7b0*/  LOP3.LUT R0, R0, 0x300, RZ, 0xc0, !PT ;  /* 0x0000030000007812 */ /* 0x000fe400078ec0ff */
[----:B------:R-:W-:-:S03]  /*c7c0*/  LOP3.LUT R235, R235, 0x100, RZ, 0xc0, !PT ;  /* 0x00000100ebeb7812 */ /* 0x000fc600078ec0ff */
[----:B------:R-:W-:Y:S01]  /*c7d0*/  IMAD.IADD R3, R0, 0x1, R3 ;  /* 0x0000000100037824 */ /* 0x000fe200078e0203 */
[C-C-:B-----5:R-:W-:Y:S02]  /*c7e0*/  LOP3.LUT R5, R7.reuse, 0x1, R235.reuse, 0xfe, !PT ;  /* 0x0000000107057812 */ /* 0x160fe400078efeeb */
[C-C-:B------:R-:W-:Y:S02]  /*c7f0*/  LOP3.LUT R2, R7.reuse, 0x3, R235.reuse, 0xfe, !PT ;  /* 0x0000000307027812 */ /* 0x140fe400078efeeb */
[C-C-:B------:R-:W-:Y:S02]  /*c800*/  LOP3.LUT R4, R7.reuse, 0x2, R235.reuse, 0xfe, !PT ;  /* 0x0000000207047812 */ /* 0x140fe400078efeeb */
[C---:B------:R-:W-:Y:S02]  /*c810*/  LOP3.LUT R0, R7.reuse, R235, RZ, 0xfc, !PT ;  /* 0x000000eb07007212 */ /* 0x040fe400078efcff */
[C-C-:B------:R-:W-:Y:S02]  /*c820*/  LOP3.LUT R231, R7.reuse, 0x64, R235.reuse, 0xfe, !PT ;  /* 0x0000006407e77812 */ /* 0x140fe400078efeeb */
[C-C-:B------:R-:W-:Y:S01]  /*c830*/  LOP3.LUT R226, R7.reuse, 0x69, R235.reuse, 0xfe, !PT ;  /* 0x0000006907e27812 */ /* 0x140fe200078efeeb */
[----:B------:R-:W-:Y:S01]  /*c840*/  STSM.16.M88.4 [R3], R36 ;  /* 0x0000002403007844 */ /* 0x000fe20000000200 */
[----:B------:R-:W-:-:S02]  /*c850*/  LOP3.LUT R225, R7, 0x6a, R235, 0xfe, !PT ;  /* 0x0000006a07e17812 */ /* 0x000fc400078efeeb */
[C-C-:B------:R-:W-:Y:S01]  /*c860*/  LOP3.LUT R221, R7.reuse, 0x6b, R235.reuse, 0xfe, !PT ;  /* 0x0000006b07dd7812 */ /* 0x140fe200078efeeb */
[----:B------:R-:W-:Y:S01]  /*c870*/  BAR.SYNC.DEFER_BLOCKING 0x0 ;  /* 0x0000000000007b1d */ /* 0x000fe20000010000 */
[C-C-:B------:R-:W-:Y:S02]  /*c880*/  LOP3.LUT R219, R7.reuse, 0x6c, R235.reuse, 0xfe, !PT ;  /* 0x0000006c07db7812 */ /* 0x140fe400078efeeb */
[C-C-:B------:R-:W-:Y:S02]  /*c890*/  LOP3.LUT R217, R7.reuse, 0x6d, R235.reuse, 0xfe, !PT ;  /* 0x0000006d07d97812 */ /* 0x140fe400078efeeb */
[C-C-:B------:R-:W-:Y:S02]  /*c8a0*/  LOP3.LUT R218, R7.reuse, 0x6e, R235.reuse, 0xfe, !PT ;  /* 0x0000006e07da7812 */ /* 0x140fe400078efeeb */
[C-C-:B------:R-:W-:Y:S02]  /*c8b0*/  LOP3.LUT R229, R7.reuse, 0x71, R235.reuse, 0xfe, !PT ;  /* 0x0000007107e57812 */ /* 0x140fe400078efeeb */
[----:B------:R-:W-:-:S02]  /*c8c0*/  LOP3.LUT R234, R7, 0x6f, R235, 0xfe, !PT ;  /* 0x0000006f07ea7812 */ /* 0x000fc400078efeeb */
[C-C-:B------:R-:W-:Y:S02]  /*c8d0*/  LOP3.LUT R232, R7.reuse, 0x70, R235.reuse, 0xfe, !PT ;  /* 0x0000007007e87812 */ /* 0x140fe400078efeeb */
[C-C-:B------:R-:W-:Y:S02]  /*c8e0*/  LOP3.LUT R230, R7.reuse, 0x72, R235.reuse, 0xfe, !PT ;  /* 0x0000007207e67812 */ /* 0x140fe400078efeeb */
[C-C-:B------:R-:W-:Y:S02]  /*c8f0*/  LOP3.LUT R223, R7.reuse, 0x75, R235.reuse, 0xfe, !PT ;  /* 0x0000007507df7812 */ /* 0x140fe400078efeeb */
[C-C-:B------:R-:W-:Y:S02]  /*c900*/  LOP3.LUT R228, R7.reuse, 0x73, R235.reuse, 0xfe, !PT ;  /* 0x0000007307e47812 */ /* 0x140fe400078efeeb */
[C-C-:B------:R-:W-:Y:S02]  /*c910*/  LOP3.LUT R227, R7.reuse, 0x74, R235.reuse, 0xfe, !PT ;  /* 0x0000007407e37812 */ /* 0x140fe400078efeeb */
[----:B------:R-:W-:-:S02]  /*c920*/  LOP3.LUT R224, R7, 0x76, R235, 0xfe, !PT ;  /* 0x0000007607e07812 */ /* 0x000fc400078efeeb */
[C-C-:B------:R-:W-:Y:S01]  /*c930*/  LOP3.LUT R215, R7.reuse, 0x79, R235.reuse, 0xfe, !PT ;  /* 0x0000007907d77812 */ /* 0x140fe200078efeeb */
[----:B------:R-:W0:Y:S01]  /*c940*/  LDS.128 R24, [R213] ;  /* 0x00000000d5187984 */ /* 0x000e220000000c00 */
[C-C-:B------:R-:W-:Y:S02]  /*c950*/  LOP3.LUT R222, R7.reuse, 0x77, R235.reuse, 0xfe, !PT ;  /* 0x0000007707de7812 */ /* 0x140fe400078efeeb */
[C-C-:B------:R-:W-:Y:S01]  /*c960*/  LOP3.LUT R220, R7.reuse, 0x78, R235.reuse, 0xfe, !PT ;  /* 0x0000007807dc7812 */ /* 0x140fe200078efeeb */
[----:B------:R-:W-:Y:S01]  /*c970*/  BAR.SYNC.DEFER_BLOCKING 0x0 ;  /* 0x0000000000007b1d */ /* 0x000fe20000010000 */
        /* <DEDUP_REMOVED lines=9> */
[C-C-:B------:R-:W-:Y:S02]  /*ca10*/  LOP3.LUT R191, R7.reuse, 0x85, R235.reuse, 0xfe, !PT ;  /* 0x0000008507bf7812 */ /* 0x140fe400078efeeb */
[C-C-:B------:R-:W-:Y:S02]  /*ca20*/  LOP3.LUT R198, R7.reuse, 0x83, R235.reuse, 0xfe, !PT ;  /* 0x0000008307c67812 */ /* 0x140fe400078efeeb */
[C-C-:B------:R-:W-:Y:S01]  /*ca30*/  LOP3.LUT R196, R7.reuse, 0x84, R235.reuse, 0xfe, !PT ;  /* 0x0000008407c47812 */ /* 0x140fe200078efeeb */
[----:B------:R-:W-:Y:S01]  /*ca40*/  STSM.16.M88.4 [R3], R40 ;  /* 0x0000002803007844 */ /* 0x000fe20000000200 */
[C-C-:B------:R-:W-:Y:S02]  /*ca50*/  LOP3.LUT R192, R7.reuse, 0x86, R235.reuse, 0xfe, !PT ;  /* 0x0000008607c07812 */ /* 0x140fe400078efeeb */
[C-C-:B------:R-:W-:Y:S01]  /*ca60*/  LOP3.LUT R183, R7.reuse, 0x89, R235.reuse, 0xfe, !PT ;  /* 0x0000008907b77812 */ /* 0x140fe200078efeeb */
[----:B------:R-:W-:Y:S01]  /*ca70*/  BAR.SYNC.DEFER_BLOCKING 0x0 ;  /* 0x0000000000007b1d */ /* 0x000fe20000010000 */
        /* <DEDUP_REMOVED lines=11> */
[C-C-:B------:R-:W-:Y:S01]  /*cb30*/  LOP3.LUT R169, R7.reuse, 0x93, R235.reuse, 0xfe, !PT ;  /* 0x0000009307a97812 */ /* 0x140fe200078efeeb */
[----:B------:R-:W1:Y:S01]  /*cb40*/  LDS.128 R28, [R213] ;  /* 0x00000000d51c7984 */ /* 0x000e620000000c00 */
        /* <DEDUP_REMOVED lines=15> */
[----:B------:R-:W-:Y:S01]  /*cc40*/  STSM.16.M88.4 [R3], R44 ;  /* 0x0000002c03007844 */ /* 0x000fe20000000200 */
[C-C-:B------:R-:W-:Y:S02]  /*cc50*/  LOP3.LUT R197, R7.reuse, 0xf7, R235.reuse, 0xfe, !PT ;  /* 0x000000f707c57812 */ /* 0x140fe400078efeeb */
[C-C-:B------:R-:W-:Y:S01]  /*cc60*/  LOP3.LUT R201, R7.reuse, 0xf8, R235.reuse, 0xfe, !PT ;  /* 0x000000f807c97812 */ /* 0x140fe200078efeeb */
[----:B------:R-:W-:Y:S01]  /*cc70*/  BAR.SYNC.DEFER_BLOCKING 0x0 ;  /* 0x0000000000007b1d */ /* 0x000fe20000010000 */
[C-C-:B------:R-:W-:Y:S02]  /*cc80*/  LOP3.LUT R203, R7.reuse, 0xfa, R235.reuse, 0xfe, !PT ;  /* 0x000000fa07cb7812 */ /* 0x140fe400078efeeb */
[C-C-:B------:R-:W-:Y:S02]  /*cc90*/  LOP3.LUT R205, R7.reuse, 0xfb, R235.reuse, 0xfe, !PT ;  /* 0x000000fb07cd7812 */ /* 0x140fe400078efeeb */
[----:B------:R-:W-:-:S02]  /*cca0*/  LOP3.LUT R209, R7, 0xfc, R235, 0xfe, !PT ;  /* 0x000000fc07d17812 */ /* 0x000fc400078efeeb */
[C-C-:B------:R-:W-:Y:S02]  /*ccb0*/  LOP3.LUT R210, R7.reuse, 0xfd, R235.reuse, 0xfe, !PT ;  /* 0x000000fd07d27812 */ /* 0x140fe400078efeeb */
[----:B------:R-:W-:Y:S01]  /*ccc0*/  LOP3.LUT R211, R7, 0xff, R235, 0xfe, !PT ;  /* 0x000000ff07d37812 */ /* 0x000fe200078efeeb */
[----:B------:R-:W3:Y:S01]  /*ccd0*/  LDS.128 R32, [R213] ;  /* 0x00000000d5207984 */ /* 0x000ee20000000c00 */
[----:B------:R-:W-:Y:S06]  /*cce0*/  BAR.SYNC.DEFER_BLOCKING 0x0 ;  /* 0x0000000000007b1d */ /* 0x000fec0000010000 */
[----:B------:R-:W-:Y:S02]  /*ccf0*/  STSM.16.M88.4 [R3], R48 ;  /* 0x0000003003007844 */ /* 0x000fe40000000200 */
[----:B------:R-:W-:Y:S06]  /*cd00*/  BAR.SYNC.DEFER_BLOCKING 0x0 ;  /* 0x0000000000007b1d */ /* 0x000fec0000010000 */
[----:B------:R-:W4:Y:S02]  /*cd10*/  LDS.128 R36, [R213] ;  /* 0x00000000d5247984 */ /* 0x000f240000000c00 */
[----:B------:R-:W-:Y:S06]  /*cd20*/  BAR.SYNC.DEFER_BLOCKING 0x0 ;  /* 0x0000000000007b1d */ /* 0x000fec0000010000 */
[----:B------:R-:W-:Y:S02]  /*cd30*/  STSM.16.M88.4 [R3], R20 ;  /* 0x0000001403007844 */ /* 0x000fe40000000200 */
[----:B------:R-:W-:Y:S01]  /*cd40*/  BAR.SYNC.DEFER_BLOCKING 0x0 ;  /* 0x0000000000007b1d */ /* 0x000fe20000010000 */
[----:B--2---:R-:W-:-:S05]  /*cd50*/  ISETP.GE.AND P0, PT, R6, UR4, PT ;  /* 0x0000000406007c0c */ /* 0x004fca000bf06270 */
[----:B------:R-:W-:Y:S01]  /*cd60*/  ULDC UR4, c[0x0][0x22c] ;  /* 0x00008b0000047ab9 */ /* 0x000fe20000000800 */
[----:B------:R-:W-:Y:S01]  /*cd70*/  ISETP.LT.AND P1, PT, R5, UR6, !P0 ;  /* 0x0000000605007c0c */ /* 0x000fe2000c721270 */
[----:B------:R-:W-:Y:S01]  /*cd80*/  ULDC UR6, c[0x0][0x22c] ;  /* 0x00008b0000067ab9 */ /* 0x000fe20000000800 */
[----:B------:R-:W-:Y:S01]  /*cd90*/  ISETP.LT.AND P4, PT, R4, UR4, !P0 ;  /* 0x0000000404007c0c */ /* 0x000fe2000c781270 */
[----:B------:R-:W-:Y:S01]  /*cda0*/  ULDC UR4, c[0x0][0x22c] ;  /* 0x00008b0000047ab9 */ /* 0x000fe20000000800 */
[----:B------:R-:W-:Y:S01]  /*cdb0*/  ISETP.LT.AND P3, PT, R2, UR6, !P0 ;  /* 0x0000000602007c0c */ /* 0x000fe2000c761270 */
[----:B------:R-:W-:Y:S01]  /*cdc0*/  ULDC UR6, c[0x0][0x248] ;  /* 0x0000920000067ab9 */ /* 0x000fe20000000800 */
[----:B------:R-:W-:Y:S01]  /*cdd0*/  LOP3.LUT R2, R7, 0x4, R235, 0xfe, !PT ;  /* 0x0000000407027812 */ /* 0x000fe200078efeeb */
[----:B------:R-:W2:Y:S01]  /*cde0*/  LDS.128 R40, [R213] ;  /* 0x00000000d5287984 */ /* 0x000ea20000000c00 */
[----:B------:R-:W-:Y:S02]  /*cdf0*/  BAR.SYNC.DEFER_BLOCKING 0x0 ;  /* 0x0000000000007b1d */ /* 0x000fe40000010000 */
[----:B------:R-:W-:Y:S01]  /*ce00*/  ISETP.LT.AND P6, PT, R2, UR4, !P0 ;  /* 0x0000000402007c0c */ /* 0x000fe2000c7c1270 */
[C---:B------:R-:W-:Y:S01]  /*ce10*/  IMAD R5, R0.reuse, UR6, RZ ;  /* 0x0000000600057c24 */ /* 0x040fe2000f8e02ff */
[----:B------:R-:W-:-:S02]  /*ce20*/  ISETP.LT.AND P2, PT, R0, UR5, !P0 ;  /* 0x0000000500007c0c */ /* 0x000fc4000c741270 */
[----:B------:R-:W-:Y:S01]  /*ce30*/  ULDC UR4, c[0x0][0x244] ;  /* 0x0000910000047ab9 */ /* 0x000fe20000000800 */
[----:B------:R-:W-:Y:S01]  /*ce40*/  ULDC UR6, c[0x0][0x22c] ;  /* 0x00008b0000067ab9 */ /* 0x000fe20000000800 */
[----:B------:R-:W-:Y:S01]  /*ce50*/  IMAD R2, R6, UR4, RZ ;  /* 0x0000000406027c24 */ /* 0x000fe2000f8e02ff */
[----:B------:R-:W-:Y:S01]  /*ce60*/  ULDC.64 UR4, c[0x0][0x220] ;  /* 0x0000880000047ab9 */ /* 0x000fe20000000a00 */
[----:B------:R-:W-:-:S03]  /*ce70*/  LOP3.LUT R6, R7, 0x5, R235, 0xfe, !PT ;  /* 0x0000000507067812 */ /* 0x000fc600078efeeb */
[----:B------:R-:W-:Y:S01]  /*ce80*/  LEA R0, P5, R2, UR4, 0x1 ;  /* 0x0000000402007c11 */ /* 0x000fe2000f8a08ff */
[----:B------:R-:W-:-:S03]  /*ce90*/  ULDC UR4, c[0x0][0x248] ;  /* 0x0000920000047ab9 */ /* 0x000fc60000000800 */
[----:B------:R-:W-:Y:S01]  /*cea0*/  LEA.HI.X.SX32 R2, R2, UR5, 0x1, P5 ;  /* 0x0000000502027c11 */ /* 0x000fe2000a8f0eff */
[----:B------:R-:W-:Y:S01]  /*ceb0*/  ULDC UR5, c[0x0][0x22c] ;  /* 0x00008b0000057ab9 */ /* 0x000fe20000000800 */
[C---:B------:R-:W-:Y:S01]  /*cec0*/  LEA R4, P5, R5.reuse, R0, 0x1 ;  /* 0x0000000005047211 */ /* 0x040fe200078a08ff */
[----:B------:R-:W-:Y:S01]  /*ced0*/  STSM.16.M88.4 [R3], R16 ;  /* 0x0000001003007844 */ /* 0x000fe20000000200 */
[----:B------:R-:W-:Y:S06]  /*cee0*/  BAR.SYNC.DEFER_BLOCKING 0x0 ;  /* 0x0000000000007b1d */ /* 0x000fec0000010000 */
[----:B------:R-:W2:Y:S02]  /*cef0*/  LDS.128 R44, [R213] ;  /* 0x00000000d52c7984 */ /* 0x000ea40000000c00 */
[----:B------:R-:W-:Y:S06]  /*cf00*/  BAR.SYNC.DEFER_BLOCKING 0x0 ;  /* 0x0000000000007b1d */ /* 0x000fec0000010000 */
[----:B------:R-:W-:Y:S02]  /*cf10*/  STSM.16.M88.4 [R3], R12 ;  /* 0x0000000c03007844 */ /* 0x000fe40000000200 */
        /* <DEDUP_REMOVED lines=67> */
[----:B------:R0:W-:Y:S02]  /*d350*/  STSM.16.M88.4 [R3], R116 ;  /* 0x0000007403007844 */ /* 0x0001e40000000200 */
[----:B------:R-:W-:Y:S01]  /*d360*/  BAR.SYNC.DEFER_BLOCKING 0x0 ;  /* 0x0000000000007b1d */ /* 0x000fe20000010000 */
[----:B0-----:R-:W-:-:S05]  /*d370*/  VIADD R117, R5, UR4 ;  /* 0x0000000405757c36 */ /* 0x001fca0008000000 */
[----:B------:R-:W-:Y:S01]  /*d380*/  ULDC UR4, c[0x0][0x248] ;  /* 0x0000920000047ab9 */ /* 0x000fe20000000800 */
[----:B------:R-:W-:Y:S02]  /*d390*/  LEA.HI.X.SX32 R5, R5, R2, 0x1, P5 ;  /* 0x0000000205057211 */ /* 0x000fe400028f0eff */
[----:B------:R-:W-:Y:S02]  /*d3a0*/  PRMT R119, R24, 0x7632, R119 ;  /* 0x0000763218777816 */ /* 0x000fe40000000077 */
[C---:B------:R-:W-:Y:S01]  /*d3b0*/  LEA R116, P5, R117.reuse, R0, 0x1 ;  /* 0x0000000075747211 */ /* 0x040fe200078a08ff */
[----:B------:R-:W0:Y:S01]  /*d3c0*/  LDS.128 R84, [R213] ;  /* 0x00000000d5547984 */ /* 0x000e220000000c00 */
[----:B------:R-:W-:Y:S06]  /*d3d0*/  BAR.SYNC.DEFER_BLOCKING 0x0 ;  /* 0x0000000000007b1d */ /* 0x000fec0000010000 */
[----:B------:R1:W-:Y:S02]  /*d3e0*/  STSM.16.M88.4 [R3], R120 ;  /* 0x0000007803007844 */ /* 0x0003e40000000200 */
[----:B------:R-:W-:Y:S01]  /*d3f0*/  BAR.SYNC.DEFER_BLOCKING 0x0 ;  /* 0x0000000000007b1d */ /* 0x000fe20000010000 */
[C---:B-1----:R-:W-:Y:S01]  /*d400*/  VIADD R121, R117.reuse, UR4 ;  /* 0x0000000475797c36 */ /* 0x042fe20008000000 */
[----:B------:R-:W-:-:S04]  /*d410*/  LEA.HI.X.SX32 R117, R117, R2, 0x1, P5 ;  /* 0x0000000275757211 */ /* 0x000fc800028f0eff */
[----:B------:R-:W-:Y:S01]  /*d420*/  ULDC UR4, c[0x0][0x248] ;  /* 0x0000920000047ab9 */ /* 0x000fe20000000800 */
[--C-:B------:R-:W-:Y:S02]  /*d430*/  LOP3.LUT R123, R7, 0xbd, R235.reuse, 0xfe, !PT ;  /* 0x000000bd077b7812 */ /* 0x100fe400078efeeb */
[----:B------:R-:W-:Y:S02]  /*d440*/  LEA R118, P5, R121, R0, 0x1 ;  /* 0x0000000079767211 */ /* 0x000fe400078a08ff */
[C-C-:B------:R-:W-:Y:S02]  /*d450*/  LOP3.LUT R122, R7.reuse, 0xc0, R235.reuse, 0xfe, !PT ;  /* 0x000000c0077a7812 */ /* 0x140fe400078efeeb */
[C-C-:B------:R-:W-:Y:S01]  /*d460*/  LOP3.LUT R120, R7.reuse, 0xc2, R235.reuse, 0xfe, !PT ;  /* 0x000000c207787812 */ /* 0x140fe200078efeeb */
[----:B------:R-:W1:Y:S01]  /*d470*/  LDS.128 R88, [R213] ;  /* 0x00000000d5587984 */ /* 0x000e620000000c00 */
[----:B------:R-:W-:Y:S06]  /*d480*/  BAR.SYNC.DEFER_BLOCKING 0x0 ;  /* 0x0000000000007b1d */ /* 0x000fec0000010000 */
[----:B------:R3:W-:Y:S02]  /*d490*/  STSM.16.M88.4 [R3], R124 ;  /* 0x0000007c03007844 */ /* 0x0007e40000000200 */
[----:B------:R-:W-:Y:S01]  /*d4a0*/  BAR.SYNC.DEFER_BLOCKING 0x0 ;  /* 0x0000000000007b1d */ /* 0x000fe20000010000 */
[----:B---3--:R-:W-:-:S02]  /*d4b0*/  LOP3.LUT R127, R7, 0xb9, R235, 0xfe, !PT ;  /* 0x000000b9077f7812 */ /* 0x008fc400078efeeb */
[C-C-:B------:R-:W-:Y:S02]  /*d4c0*/  LOP3.LUT R125, R7.reuse, 0xbb, R235.reuse, 0xfe, !PT ;  /* 0x000000bb077d7812 */ /* 0x140fe400078efeeb */
[C-C-:B------:R-:W-:Y:S02]  /*d4d0*/  LOP3.LUT R126, R7.reuse, 0xbc, R235.reuse, 0xfe, !PT ;  /* 0x000000bc077e7812 */ /* 0x140fe400078efeeb */
[C-C-:B------:R-:W-:Y:S01]  /*d4e0*/  LOP3.LUT R124, R7.reuse, 0xbe, R235.reuse, 0xfe, !PT ;  /* 0x000000be077c7812 */ /* 0x140fe200078efeeb */
[----:B------:R-:W3:Y:S01]  /*d4f0*/  LDS.128 R92, [R213] ;  /* 0x00000000d55c7984 */ /* 0x000ee20000000c00 */
[----:B------:R-:W-:Y:S06]  /*d500*/  BAR.SYNC.DEFER_BLOCKING 0x0 ;  /* 0x0000000000007b1d */ /* 0x000fec0000010000 */
[----:B------:R4:W-:Y:S02]  /*d510*/  STSM.16.M88.4 [R3], R128 ;  /* 0x0000008003007844 */ /* 0x0009e40000000200 */
[----:B------:R-:W-:Y:S01]  /*d520*/  BAR.SYNC.DEFER_BLOCKING 0x0 ;  /* 0x0000000000007b1d */ /* 0x000fe20000010000 */
[----:B----4-:R-:W-:-:S02]  /*d530*/  LOP3.LUT R131, R7, 0xb5, R235, 0xfe, !PT ;  /* 0x000000b507837812 */ /* 0x010fc400078efeeb */
[C-C-:B------:R-:W-:Y:S02]  /*d540*/  LOP3.LUT R129, R7.reuse, 0xb7, R235.reuse, 0xfe, !PT ;  /* 0x000000b707817812 */ /* 0x140fe400078efeeb */
[C-C-:B------:R-:W-:Y:S02]  /*d550*/  LOP3.LUT R130, R7.reuse, 0xb8, R235.reuse, 0xfe, !PT ;  /* 0x000000b807827812 */ /* 0x140fe400078efeeb */
[C-C-:B------:R-:W-:Y:S01]  /*d560*/  LOP3.LUT R128, R7.reuse, 0xba, R235.reuse, 0xfe, !PT ;  /* 0x000000ba07807812 */ /* 0x140fe200078efeeb */
[----:B------:R-:W4:Y:S01]  /*d570*/  LDS.128 R96, [R213] ;  /* 0x00000000d5607984 */ /* 0x000f220000000c00 */
[----:B------:R-:W-:Y:S06]  /*d580*/  BAR.SYNC.DEFER_BLOCKING 0x0 ;  /* 0x0000000000007b1d */ /* 0x000fec0000010000 */
[----:B------:R2:W-:Y:S02]  /*d590*/  STSM.16.M88.4 [R3], R132 ;  /* 0x0000008403007844 */ /* 0x0005e40000000200 */
[----:B------:R-:W-:Y:S01]  /*d5a0*/  BAR.SYNC.DEFER_BLOCKING 0x0 ;  /* 0x0000000000007b1d */ /* 0x000fe20000010000 */
[----:B--2---:R-:W-:-:S02]  /*d5b0*/  LOP3.LUT R135, R7, 0xb1, R235, 0xfe, !PT ;  /* 0x000000b107877812 */ /* 0x004fc400078efeeb */
[C-C-:B------:R-:W-:Y:S02]  /*d5c0*/  LOP3.LUT R133, R7.reuse, 0xb3, R235.reuse, 0xfe, !PT ;  /* 0x000000b307857812 */ /* 0x140fe400078efeeb */
[C-C-:B------:R-:W-:Y:S02]  /*d5d0*/  LOP3.LUT R134, R7.reuse, 0xb4, R235.reuse, 0xfe, !PT ;  /* 0x000000b407867812 */ /* 0x140fe400078efeeb */
[C-C-:B------:R-:W-:Y:S01]  /*d5e0*/  LOP3.LUT R132, R7.reuse, 0xb6, R235.reuse, 0xfe, !PT ;  /* 0x000000b607847812 */ /* 0x140fe200078efeeb */
[----:B------:R-:W2:Y:S01]  /*d5f0*/  LDS.128 R100, [R213] ;  /* 0x00000000d5647984 */ /* 0x000ea20000000c00 */
[----:B------:R-:W-:Y:S06]  /*d600*/  BAR.SYNC.DEFER_BLOCKING 0x0 ;  /* 0x0000000000007b1d */ /* 0x000fec0000010000 */
[----:B------:R0:W-:Y:S02]  /*d610*/  STSM.16.M88.4 [R3], R136 ;  /* 0x0000008803007844 */ /* 0x0001e40000000200 */
[----:B------:R-:W-:Y:S01]  /*d620*/  BAR.SYNC.DEFER_BLOCKING 0x0 ;  /* 0x0000000000007b1d */ /* 0x000fe20000010000 */
[----:B0-----:R-:W-:-:S02]  /*d630*/  LOP3.LUT R139, R7, 0xad, R235, 0xfe, !PT ;  /* 0x000000ad078b7812 */ /* 0x001fc400078efeeb */
[C-C-:B------:R-:W-:Y:S02]  /*d640*/  LOP3.LUT R137, R7.reuse, 0xaf, R235.reuse, 0xfe, !PT ;  /* 0x000000af07897812 */ /* 0x140fe400078efeeb */
[C-C-:B------:R-:W-:Y:S02]  /*d650*/  LOP3.LUT R138, R7.reuse, 0xb0, R235.reuse, 0xfe, !PT ;  /* 0x000000b0078a7812 */ /* 0x140fe400078efeeb */
[C-C-:B------:R-:W-:Y:S01]  /*d660*/  LOP3.LUT R136, R7.reuse, 0xb2, R235.reuse, 0xfe, !PT ;  /* 0x000000b207887812 */ /* 0x140fe200078efeeb */
[----:B------:R-:W0:Y:S01]  /*d670*/  LDS.128 R104, [R213] ;  /* 0x00000000d5687984 */ /* 0x000e220000000c00 */
[----:B------:R-:W-:Y:S06]  /*d680*/  BAR.SYNC.DEFER_BLOCKING 0x0 ;  /* 0x0000000000007b1d */ /* 0x000fec0000010000 */
[----:B------:R1:W-:Y:S02]  /*d690*/  STSM.16.M88.4 [R3], R140 ;  /* 0x0000008c03007844 */ /* 0x0003e40000000200 */
[----:B------:R-:W-:Y:S01]  /*d6a0*/  BAR.SYNC.DEFER_BLOCKING 0x0 ;  /* 0x0000000000007b1d */ /* 0x000fe20000010000 */
[----:B-1----:R-:W-:-:S02]  /*d6b0*/  LOP3.LUT R143, R7, 0xa9, R235, 0xfe, !PT ;  /* 0x000000a9078f7812 */ /* 0x002fc400078efeeb */
[C-C-:B------:R-:W-:Y:S02]  /*d6c0*/  LOP3.LUT R141, R7.reuse, 0xab, R235.reuse, 0xfe, !PT ;  /* 0x000000ab078d7812 */ /* 0x140fe400078efeeb */
        /* <DEDUP_REMOVED lines=17> */
[C-C-:B------:R-:W-:Y:S02]  /*d7e0*/  LOP3.LUT R150, R7.reuse, 0xa4, R235.reuse, 0xfe, !PT ;  /* 0x000000a407967812 */ /* 0x140fe400078efeeb */
[--C-:B------:R-:W-:Y:S01]  /*d7f0*/  LOP3.LUT R148, R7, 0xa6, R235.reuse, 0xfe, !PT ;  /* 0x000000a607947812 */ /* 0x100fe200078efeeb */
[----:B------:R-:W-:Y:S01]  /*d800*/  @P2 STG.E.U16 desc[UR14][R4.64], R24 ;  /* 0x0000001804002986 */ /* 0x000fe2000c10150e */
[----:B------:R-:W-:Y:S01]  /*d810*/  ISETP.LT.AND P2, PT, R6, UR5, !P0 ;  /* 0x0000000506007c0c */ /* 0x000fe2000c741270 */
[----:B------:R-:W-:Y:S01]  /*d820*/  ULDC UR5, c[0x0][0x22c] ;  /* 0x00008b0000057ab9 */ /* 0x000fe20000000800 */
[----:B------:R-:W-:Y:S01]  /*d830*/  PRMT R6, R25, 0x7632, R6 ;  /* 0x0000763219067816 */ /* 0x000fe20000000006 */
[----:B------:R4:W-:Y:S01]  /*d840*/  @P1 STG.E.U16 desc[UR14][R116.64], R119 ;  /* 0x0000007774001986 */ /* 0x0009e2000c10150e */
[----:B------:R-:W-:Y:S01]  /*d850*/  ISETP.LT.AND P1, PT, R3, UR5, !P0 ;  /* 0x0000000503007c0c */ /* 0x000fe2000c721270 */
[----:B------:R-:W-:Y:S01]  /*d860*/  ULDC UR5, c[0x0][0x22c] ;  /* 0x00008b0000057ab9 */ /* 0x000fe20000000800 */
[----:B------:R-:W-:-:S02]  /*d870*/  LOP3.LUT R3, R7, 0x7, R235, 0xfe, !PT ;  /* 0x0000000707037812 */ /* 0x000fc400078efeeb */
[C---:B----4-:R-:W-:Y:S01]  /*d880*/  LEA.HI.X.SX32 R119, R121.reuse, R2, 0x1, P5 ;  /* 0x0000000279777211 */ /* 0x050fe200028f0eff */
[----:B------:R-:W-:Y:S01]  /*d890*/  VIADD R121, R121, UR4 ;  /* 0x0000000479797c36 */ /* 0x000fe20008000000 */
[----:B------:R-:W-:-:S03]  /*d8a0*/  ULDC UR4, c[0x0][0x248] ;  /* 0x0000920000047ab9 */ /* 0x000fc60000000800 */
[C---:B------:R-:W-:Y:S01]  /*d8b0*/  VIADD R117, R121.reuse, UR4 ;  /* 0x0000000479757c36 */ /* 0x040fe20008000000 */
[----:B------:R-:W-:Y:S01]  /*d8c0*/  LEA R4, P5, R121, R0, 0x1 ;  /* 0x0000000079047211 */ /* 0x000fe200078a08ff */
[----:B------:R4:W-:Y:S01]  /*d8d0*/  @P4 STG.E.U16 desc[UR14][R118.64], R25 ;  /* 0x0000001976004986 */ /* 0x0009e2000c10150e */
[----:B------:R-:W-:Y:S01]  /*d8e0*/  ISETP.LT.AND P4, PT, R3, UR5, !P0 ;  /* 0x0000000503007c0c */ /* 0x000fe2000c781270 */
[----:B------:R-:W-:Y:S01]  /*d8f0*/  ULDC UR4, c[0x0][0x22c] ;  /* 0x00008b0000047ab9 */ /* 0x000fe20000000800 */
[----:B------:R-:W-:Y:S01]  /*d900*/  LEA.HI.X.SX32 R5, R121, R2, 0x1, P5 ;  /* 0x0000000279057211 */ /* 0x000fe200028f0eff */
[----:B------:R-:W-:Y:S01]  /*d910*/  ULDC UR5, c[0x0][0x22c] ;  /* 0x00008b0000057ab9 */ /* 0x000fe20000000800 */
[--C-:B------:R-:W-:Y:S02]  /*d920*/  LOP3.LUT R3, R7, 0x8, R235.reuse, 0xfe, !PT ;  /* 0x0000000807037812 */ /* 0x100fe400078efeeb */
[----:B------:R-:W-:Y:S01]  /*d930*/  LEA R24, P5, R117, R0, 0x1 ;  /* 0x0000000075187211 */ /* 0x000fe200078a08ff */
[----:B------:R2:W-:Y:S01]  /*d940*/  @P3 STG.E.U16 desc[UR14][R4.64], R6 ;  /* 0x0000000604003986 */ /* 0x0005e2000c10150e */
[----:B------:R-:W-:Y:S01]  /*d950*/  ISETP.LT.AND P3, PT, R3, UR4, !P0 ;  /* 0x0000000403007c0c */ /* 0x000fe2000c761270 */
[----:B------:R-:W-:Y:S01]  /*d960*/  ULDC UR4, c[0x0][0x248] ;  /* 0x0000920000047ab9 */ /* 0x000fe20000000800 */
[----:B------:R-:W-:-:S02]  /*d970*/  LOP3.LUT R3, R7, 0x9, R235, 0xfe, !PT ;  /* 0x0000000907037812 */ /* 0x000fc400078efeeb */
[C---:B----4-:R-:W-:Y:S01]  /*d980*/  LEA.HI.X.SX32 R25, R117.reuse, R2, 0x1, P5 ;  /* 0x0000000275197211 */ /* 0x050fe200028f0eff */
[----:B------:R-:W-:Y:S01]  /*d990*/  VIADD R117, R117, UR4 ;  /* 0x0000000475757c36 */ /* 0x000fe20008000000 */
[----:B------:R-:W-:Y:S01]  /*d9a0*/  ULDC UR4, c[0x0][0x248] ;  /* 0x0000920000047ab9 */ /* 0x000fe20000000800 */
[----:B------:R-:W-:Y:S01]  /*d9b0*/  ISETP.LT.AND P5, PT, R3, UR5, !P0 ;  /* 0x0000000503007c0c */ /* 0x000fe2000c7a1270 */
[----:B------:R-:W-:Y:S01]  /*d9c0*/  ULDC UR5, c[0x0][0x248] ;  /* 0x0000920000057ab9 */ /* 0x000fe20000000800 */
[----:B------:R4:W-:Y:S01]  /*d9d0*/  @P6 STG.E.U16 desc[UR14][R24.64], R26 ;  /* 0x0000001a18006986 */ /* 0x0009e2000c10150e */
[C---:B------:R-:W-:Y:S01]  /*d9e0*/  LEA R116, P6, R117.reuse, R0, 0x1 ;  /* 0x0000000075747211 */ /* 0x040fe200078c08ff */
[----:B--2---:R-:W-:Y:S01]  /*d9f0*/  VIADD R5, R117, UR4 ;  /* 0x0000000475057c36 */ /* 0x004fe20008000000 */
[----:B------:R-:W-:Y:S01]  /*da00*/  LOP3.LUT R3, R7, 0xa, R235, 0xfe, !PT ;  /* 0x0000000a07037812 */ /* 0x000fe200078efeeb */
[----:B------:R-:W-:Y:S01]  /*da10*/  ULDC UR4, c[0x0][0x22c] ;  /* 0x00008b0000047ab9 */ /* 0x000fe20000000800 */
[----:B------:R-:W-:Y:S01]  /*da20*/  LEA.HI.X.SX32 R117, R117, R2, 0x1, P6 ;  /* 0x0000000275757211 */ /* 0x000fe200030f0eff */
[C---:B------:R-:W-:Y:S01]  /*da30*/  VIADD R119, R5.reuse, UR5 ;  /* 0x0000000505777c36 */ /* 0x040fe20008000000 */
[----:B------:R-:W-:Y:S01]  /*da40*/  LEA R4, P6, R5, R0, 0x1 ;  /* 0x0000000005047211 */ /* 0x000fe200078c08ff */
[----:B------:R-:W-:Y:S01]  /*da50*/  ULDC UR5, c[0x0][0x22c] ;  /* 0x00008b0000057ab9 */ /* 0x000fe20000000800 */
[----:B------:R-:W-:-:S02]  /*da60*/  PRMT R6, R27, 0x7632, R6 ;  /* 0x000076321b067816 */ /* 0x000fc40000000006 */
[----:B------:R-:W-:Y:S02]  /*da70*/  LEA.HI.X.SX32 R5, R5, R2, 0x1, P6 ;  /* 0x0000000205057211 */ /* 0x000fe400030f0eff */
[----:B----4-:R-:W-:Y:S02]  /*da80*/  PRMT R25, R26, 0x7632, R25 ;  /* 0x000076321a197816 */ /* 0x010fe40000000019 */
[----:B------:R-:W-:Y:S02]  /*da90*/  LEA R24, P6, R119, R0, 0x1 ;  /* 0x0000000077187211 */ /* 0x000fe400078c08ff */
[--C-:B------:R-:W-:Y:S01]  /*daa0*/  LOP3.LUT R121, R7, 0xbf, R235.reuse, 0xfe, !PT ;  /* 0x000000bf07797812 */ /* 0x100fe200078efeeb */
[----:B------:R2:W-:Y:S01]  /*dab0*/  @P2 STG.E.U16 desc[UR14][R116.64], R25 ;  /* 0x0000001974002986 */ /* 0x0005e2000c10150e */
[----:B------:R-:W-:Y:S01]  /*dac0*/  ISETP.LT.AND P2, PT, R3, UR4, !P0 ;  /* 0x0000000403007c0c */ /* 0x000fe2000c741270 */
[----:B------:R-:W-:Y:S01]  /*dad0*/  ULDC UR4, c[0x0][0x22c] ;  /* 0x00008b0000047ab9 */ /* 0x000fe20000000800 */
[C-C-:B------:R-:W-:Y:S01]  /*dae0*/  LOP3.LUT R3, R7.reuse, 0xb, R235.reuse, 0xfe, !PT ;  /* 0x0000000b07037812 */ /* 0x140fe200078efeeb */
[----:B------:R4:W-:Y:S01]  /*daf0*/  @P1 STG.E.U16 desc[UR14][R4.64], R27 ;  /* 0x0000001b04001986 */ /* 0x0009e2000c10150e */
[----:B------:R-:W-:-:S02]  /*db00*/  LOP3.LUT R118, R7, 0xc4, R235, 0xfe, !PT ;  /* 0x000000c407767812 */ /* 0x000fc400078efeeb */
[----:B------:R-:W-:Y:S01]  /*db10*/  ISETP.LT.AND P1, PT, R3, UR4, !P0 ;  /* 0x0000000403007c0c */ /* 0x000fe2000c721270 */
[----:B------:R-:W-:Y:S01]  /*db20*/  ULDC UR4, c[0x0][0x248] ;  /* 0x0000920000047ab9 */ /* 0x000fe20000000800 */
[----:B------:R-:W-:Y:S02]  /*db30*/  LOP3.LUT R3, R7, 0xc, R235, 0xfe, !PT ;  /* 0x0000000c07037812 */ /* 0x000fe400078efeeb */
[C---:B--2---:R-:W-:Y:S01]  /*db40*/  LEA.HI.X.SX32 R25, R119.reuse, R2, 0x1, P6 ;  /* 0x0000000277197211 */ /* 0x044fe200030f0eff */
[----:B------:R-:W-:Y:S01]  /*db50*/  VIADD R119, R119, UR4 ;  /* 0x0000000477777c36 */ /* 0x000fe20008000000 */
[----:B------:R-:W-:-:S03]  /*db60*/  ULDC UR4, c[0x0][0x248] ;  /* 0x0000920000047ab9 */ /* 0x000fc60000000800 */
[----:B------:R2:W-:Y:S01]  /*db70*/  @P4 STG.E.U16 desc[UR14][R24.64], R6 ;  /* 0x0000000618004986 */ /* 0x0005e2000c10150e */
[----:B------:R-:W-:Y:S02]  /*db80*/  LEA R116, P6, R119, R0, 0x1 ;  /* 0x0000000077747211 */ /* 0x000fe400078c08ff */
[----:B------:R-:W-:Y:S01]  /*db90*/  ISETP.LT.AND P4, PT, R3, UR5, !P0 ;  /* 0x0000000503007c0c */ /* 0x000fe2000c781270 */
[C---:B------:R-:W-:Y:S01]  /*dba0*/  VIADD R3, R119.reuse, UR4 ;  /* 0x0000000477037c36 */ /* 0x040fe20008000000 */
[----:B------:R-:W-:Y:S01]  /*dbb0*/  ULDC UR4, c[0x0][0x248] ;  /* 0x0000920000047ab9 */ /* 0x000fe20000000800 */
[----:B------:R-:W-:Y:S01]  /*dbc0*/  LEA.HI.X.SX32 R117, R119, R2, 0x1, P6 ;  /* 0x0000000277757211 */ /* 0x000fe200030f0eff */
[----:B------:R-:W-:Y:S01]  /*dbd0*/  ULDC UR5, c[0x0][0x22c] ;  /* 0x00008b0000057ab9 */ /* 0x000fe20000000800 */
[C---:B----4-:R-:W-:Y:S01]  /*dbe0*/  VIADD R27, R3.reuse, UR4 ;  /* 0x00000004031b7c36 */ /* 0x050fe20008000000 */
[----:B------:R-:W-:Y:S01]  /*dbf0*/  LEA R4, P6, R3, R0, 0x1 ;  /* 0x0000000003047211 */ /* 0x000fe200078c08ff */
[----:B------:R-:W-:Y:S01]  /*dc00*/  ULDC UR4, c[0x0][0x248] ;  /* 0x0000920000047ab9 */ /* 0x000fe20000000800 */
[----:B------:R4:W-:Y:S01]  /*dc10*/  @P3 STG.E.U16 desc[UR14][R116.64], R28 ;  /* 0x0000001c74003986 */ /* 0x0009e2000c10150e */
[----:B--2---:R-:W-:-:S02]  /*dc20*/  LOP3.LUT R24, R7, 0xd, R235, 0xfe, !PT ;  /* 0x0000000d07187812 */ /* 0x004fc400078efeeb */
[----:B------:R-:W-:Y:S02]  /*dc30*/  LEA.HI.X.SX32 R5, R3, R2, 0x1, P6 ;  /* 0x0000000203057211 */ /* 0x000fe400030f0eff */
[----:B------:R-:W-:Y:S01]  /*dc40*/  ISETP.LT.AND P3, PT, R24, UR5, !P0 ;  /* 0x0000000518007c0c */ /* 0x000fe2000c761270 */
[----:B------:R-:W-:Y:S01]  /*dc50*/  ULDC UR5, c[0x0][0x22c] ;  /* 0x00008b0000057ab9 */ /* 0x000fe20000000800 */
[C---:B------:R-:W-:Y:S02]  /*dc60*/  LEA R24, P6, R27.reuse, R0, 0x1 ;  /* 0x000000001b187211 */ /* 0x040fe400078c08ff */
[----:B------:R-:W-:Y:S02]  /*dc70*/  PRMT R6, R28, 0x7632, R6 ;  /* 0x000076321c067816 */ /* 0x000fe40000000006 */
[C---:B------:R-:W-:Y:S01]  /*dc80*/  LEA.HI.X.SX32 R25, R27.reuse, R2, 0x1, P6 ;  /* 0x000000021b197211 */ /* 0x040fe200030f0eff */
[----:B------:R-:W-:Y:S01]  /*dc90*/  VIADD R27, R27, UR4 ;  /* 0x000000041b1b7c36 */ /* 0x000fe20008000000 */
[C-C-:B------:R-:W-:Y:S01]  /*dca0*/  LOP3.LUT R3, R7.reuse, 0xe, R235.reuse, 0xfe, !PT ;  /* 0x0000000e07037812 */ /* 0x140fe200078efeeb */
[----:B------:R2:W-:Y:S01]  /*dcb0*/  @P5 STG.E.U16 desc[UR14][R4.64], R6 ;  /* 0x0000000604005986 */ /* 0x0005e2000c10150e */
[----:B------:R-:W-:Y:S01]  /*dcc0*/  ULDC UR4, c[0x0][0x248] ;  /* 0x0000920000047ab9 */ /* 0x000fe20000000800 */
[--C-:B------:R-:W-:Y:S01]  /*dcd0*/  LOP3.LUT R119, R7, 0xc1, R235.reuse, 0xfe, !PT ;  /* 0x000000c107777812 */ /* 0x100fe200078efeeb */
[----:B----4-:R-:W-:Y:S01]  /*dce0*/  VIADD R117, R27, UR4 ;  /* 0x000000041b757c36 */ /* 0x010fe20008000000 */
[----:B------:R-:W-:Y:S01]  /*dcf0*/  @P2 STG.E.U16 desc[UR14][R24.64], R29 ;  /* 0x0000001d18002986 */ /* 0x000fe2000c10150e */
[----:B------:R-:W-:Y:S01]  /*dd00*/  ISETP.LT.AND P5, PT, R3, UR5, !P0 ;  /* 0x0000000503007c0c */ /* 0x000fe2000c7a1270 */
[----:B------:R-:W-:Y:S01]  /*dd10*/  ULDC UR5, c[0x0][0x22c] ;  /* 0x00008b0000057ab9 */ /* 0x000fe20000000800 */
[----:B------:R-:W-:Y:S01]  /*dd20*/  LEA R26, P2, R27, R0, 0x1 ;  /* 0x000000001b1a7211 */ /* 0x000fe200078408ff */
[----:B------:R-:W-:Y:S01]  /*dd30*/  ULDC UR4, c[0x0][0x22c] ;  /* 0x00008b0000047ab9 */ /* 0x000fe20000000800 */
[----:B------:R-:W-:-:S02]  /*dd40*/  LOP3.LUT R3, R7, 0xf, R235, 0xfe, !PT ;  /* 0x0000000f07037812 */ /* 0x000fc400078efeeb */
[----:B------:R-:W-:Y:S02]  /*dd50*/  LEA.HI.X.SX32 R27, R27, R2, 0x1, P2 ;  /* 0x000000021b1b7211 */ /* 0x000fe400010f0eff */
[----:B--2---:R-:W-:Y:S02]  /*dd60*/  PRMT R5, R29, 0x7632, R5 ;  /* 0x000076321d057816 */ /* 0x004fe40000000005 */
[----:B------:R-:W-:Y:S01]  /*dd70*/  ISETP.LT.AND P2, PT, R3, UR5, !P0 ;  /* 0x0000000503007c0c */ /* 0x000fe2000c741270 */
[----:B------:R-:W-:Y:S01]  /*dd80*/  ULDC UR5, c[0x0][0x22c] ;  /* 0x00008b0000057ab9 */ /* 0x000fe20000000800 */
[--C-:B------:R-:W-:Y:S01]  /*dd90*/  LOP3.LUT R3, R7, 0x10, R235.reuse, 0xfe, !PT ;  /* 0x0000001007037812 */ /* 0x100fe200078efeeb */
[----:B------:R2:W-:Y:S01]  /*dda0*/  @P1 STG.E.U16 desc[UR14][R26.64], R5 ;  /* 0x000000051a001986 */ /* 0x0005e2000c10150e */
[----:B------:R-:W-:Y:S02]  /*ddb0*/  LEA R4, P6, R117, R0, 0x1 ;  /* 0x0000000075047211 */ /* 0x000fe400078c08ff */
[----:B------:R-:W-:Y:S01]  /*ddc0*/  ISETP.LT.AND P1, PT, R3, UR4, !P0 ;  /* 0x0000000403007c0c */ /* 0x000fe2000c721270 */
[----:B------:R-:W-:Y:S01]  /*ddd0*/  ULDC UR4, c[0x0][0x248] ;  /* 0x0000920000047ab9 */ /* 0x000fe20000000800 */
[----:B------:R-:W-:-:S02]  /*dde0*/  LOP3.LUT R3, R7, 0x11, R235, 0xfe, !PT ;  /* 0x0000001107037812 */ /* 0x000fc400078efeeb */
[----:B------:R-:W-:Y:S02]  /*ddf0*/  PRMT R6, R31, 0x7632, R6 ;  /* 0x000076321f067816 */ /* 0x000fe40000000006 */
[----:B------:R-:W-:Y:S02]  /*de00*/  LOP3.LUT R116, R7, 0xc6, R235, 0xfe, !PT ;  /* 0x000000c607747812 */ /* 0x000fe400078efeeb */
[C---:B--2---:R-:W-:Y:S01]  /*de10*/  LEA.HI.X.SX32 R5, R117.reuse, R2, 0x1, P6 ;  /* 0x0000000275057211 */ /* 0x044fe200030f0eff */
[----:B------:R-:W-:Y:S01]  /*de20*/  VIADD R117, R117, UR4 ;  /* 0x0000000475757c36 */ /* 0x000fe20008000000 */
[----:B------:R-:W-:-:S03]  /*de30*/  ULDC UR4, c[0x0][0x22c] ;  /* 0x00008b0000047ab9 */ /* 0x000fc60000000800 */
[----:B------:R2:W-:Y:S01]  /*de40*/  @P4 STG.E.U16 desc[UR14][R4.64], R30 ;  /* 0x0000001e04004986 */ /* 0x0005e2000c10150e */
[----:B------:R-:W-:Y:S02]  /*de50*/  LEA R24, P6, R117, R0, 0x1 ;  /* 0x0000000075187211 */ /* 0x000fe400078c08ff */
[----:B------:R-:W-:Y:S01]  /*de60*/  ISETP.LT.AND P4, PT, R3, UR4, !P0 ;  /* 0x0000000403007c0c */ /* 0x000fe2000c781270 */
[----:B------:R-:W-:Y:S01]  /*de70*/  ULDC UR4, c[0x0][0x248] ;  /* 0x0000920000047ab9 */ /* 0x000fe20000000800 */
[C---:B------:R-:W-:Y:S01]  /*de80*/  LEA.HI.X.SX32 R25, R117.reuse, R2, 0x1, P6 ;  /* 0x0000000275197211 */ /* 0x040fe200030f0eff */
[----:B------:R-:W-:Y:S01]  /*de90*/  VIADD R117, R117, UR4 ;  /* 0x0000000475757c36 */ /* 0x000fe20008000000 */
[----:B------:R-:W-:Y:S01]  /*dea0*/  LOP3.LUT R3, R7, 0x12, R235, 0xfe, !PT ;  /* 0x0000001207037812 */ /* 0x000fe200078efeeb */
[----:B------:R-:W-:Y:S02]  /*deb0*/  ULDC UR4, c[0x0][0x248] ;  /* 0x0000920000047ab9 */ /* 0x000fe40000000800 */
[----:B------:R-:W-:Y:S01]  /*dec0*/  VIADD R27, R117, UR4 ;  /* 0x00000004751b7c36 */ /* 0x000fe20008000000 */
[----:B------:R-:W-:Y:S01]  /*ded0*/  ISETP.LT.AND P6, PT, R3, UR5, !P0 ;  /* 0x0000000503007c0c */ /* 0x000fe2000c7c1270 */
[----:B------:R-:W-:Y:S01]  /*dee0*/  ULDC UR5, c[0x0][0x248] ;  /* 0x0000920000057ab9 */ /* 0x000fe20000000800 */
[----:B--2---:R-:W-:Y:S01]  /*def0*/  PRMT R5, R30, 0x7632, R5 ;  /* 0x000076321e057816 */ /* 0x004fe20000000005 */
[----:B------:R-:W-:Y:S01]  /*df00*/  VIADD R29, R27, UR5 ;  /* 0x000000051b1d7c36 */ /* 0x000fe20008000000 */
[----:B------:R-:W-:Y:S01]  /*df10*/  LOP3.LUT R3, R7, 0x13, R235, 0xfe, !PT ;  /* 0x0000001307037812 */ /* 0x000fe200078efeeb */
[----:B------:R-:W-:Y:S01]  /*df20*/  ULDC UR4, c[0x0][0x22c] ;  /* 0x00008b0000047ab9 */ /* 0x000fe20000000800 */
[----:B------:R-:W-:Y:S01]  /*df30*/  ULDC UR5, c[0x0][0x22c] ;  /* 0x00008b0000057ab9 */ /* 0x000fe20000000800 */
[----:B------:R2:W-:Y:S01]  /*df40*/  @P3 STG.E.U16 desc[UR14][R24.64], R5 ;  /* 0x0000000518003986 */ /* 0x0005e2000c10150e */
[----:B------:R-:W-:-:S02]  /*df50*/  LEA R4, P3, R117, R0, 0x1 ;  /* 0x0000000075047211 */ /* 0x000fc400078608ff */
[--C-:B------:R-:W-:Y:S02]  /*df60*/  LOP3.LUT R30, R7, 0xe0, R235.reuse, 0xfe, !PT ;  /* 0x000000e0071e7812 */ /* 0x100fe400078efeeb */
[----:B--2---:R-:W-:Y:S02]  /*df70*/  LEA.HI.X.SX32 R5, R117, R2, 0x1, P3 ;  /* 0x0000000275057211 */ /* 0x004fe400018f0eff */
[----:B------:R-:W-:Y:S02]  /*df80*/  LEA R26, P3, R27, R0, 0x1 ;  /* 0x000000001b1a7211 */ /* 0x000fe400078608ff */
[--C-:B------:R-:W-:Y:S01]  /*df90*/  LOP3.LUT R117, R7, 0xc3, R235.reuse, 0xfe, !PT ;  /* 0x000000c307757812 */ /* 0x100fe200078efeeb */
[----:B------:R2:W-:Y:S01]  /*dfa0*/  @P5 STG.E.U16 desc[UR14][R4.64], R31 ;  /* 0x0000001f04005986 */ /* 0x0005e2000c10150e */
[----:B------:R-:W-:Y:S02]  /*dfb0*/  LEA.HI.X.SX32 R27, R27, R2, 0x1, P3 ;  /* 0x000000021b1b7211 */ /* 0x000fe400018f0eff */
[----:B------:R-:W-:Y:S01]  /*dfc0*/  ISETP.LT.AND P5, PT, R3, UR4, !P0 ;  /* 0x0000000403007c0c */ /* 0x000fe2000c7a1270 */
[----:B------:R-:W-:Y:S01]  /*dfd0*/  ULDC UR4, c[0x0][0x22c] ;  /* 0x00008b0000047ab9 */ /* 0x000fe20000000800 */
[----:B------:R-:W-:Y:S01]  /*dfe0*/  LEA R24, P3, R29, R0, 0x1 ;  /* 0x000000001d187211 */ /* 0x000fe200078608ff */
[----:B------:R4:W-:Y:S01]  /*dff0*/  @P2 STG.E.U16 desc[UR14][R26.64], R6 ;  /* 0x000000061a002986 */ /* 0x0009e2000c10150e */
[----:B------:R-:W-:-:S02]  /*e000*/  LOP3.LUT R3, R7, 0x14, R235, 0xfe, !PT ;  /* 0x0000001407037812 */ /* 0x000fc400078efeeb */
[----:B------:R-:W-:Y:S02]  /*e010*/  LEA.HI.X.SX32 R25, R29, R2, 0x1, P3 ;  /* 0x000000021d197211 */ /* 0x000fe400018f0eff */
[----:B------:R-:W-:Y:S01]  /*e020*/  ISETP.LT.AND P3, PT, R3, UR4, !P0 ;  /* 0x0000000403007c0c */ /* 0x000fe2000c761270 */
[----:B------:R-:W-:Y:S01]  /*e030*/  ULDC UR4, c[0x0][0x248] ;  /* 0x0000920000047ab9 */ /* 0x000fe20000000800 */
[----:B------:R-:W-:Y:S01]  /*e040*/  LOP3.LUT R3, R7, 0x15, R235, 0xfe, !PT ;  /* 0x0000001507037812 */ /* 0x000fe200078efeeb */
[----:B------:R-:W-:Y:S01]  /*e050*/  VIADD R29, R29, UR4 ;  /* 0x000000041d1d7c36 */ /* 0x000fe20008000000 */
[----:B------:R0:W-:Y:S01]  /*e060*/  @P1 STG.E.U16 desc[UR14][R24.64], R32 ;  /* 0x0000002018001986 */ /* 0x0001e2000c10150e */
[----:B------:R-:W-:Y:S02]  /*e070*/  ULDC UR4, c[0x0][0x22c] ;  /* 0x00008b0000047ab9 */ /* 0x000fe40000000800 */
[----:B------:R-:W-:Y:S01]  /*e080*/  ISETP.LT.AND P2, PT, R3, UR4, !P0 ;  /* 0x0000000403007c0c */ /* 0x000fe2000c741270 */
[----:B------:R-:W-:Y:S01]  /*e090*/  ULDC UR4, c[0x0][0x248] ;  /* 0x0000920000047ab9 */ /* 0x000fe20000000800 */
[----:B--2---:R-:W-:-:S02]  /*e0a0*/  LEA R4, P1, R29, R0, 0x1 ;  /* 0x000000001d047211 */ /* 0x004fc400078208ff */
[----:B----4-:R-:W-:Y:S02]  /*e0b0*/  PRMT R6, R32, 0x7632, R6 ;  /* 0x0000763220067816 */ /* 0x010fe40000000006 */
[C---:B------:R-:W-:Y:S01]  /*e0c0*/  LEA.HI.X.SX32 R5, R29.reuse, R2, 0x1, P1 ;  /* 0x000000021d057211 */ /* 0x040fe200008f0eff */
[----:B------:R-:W-:Y:S01]  /*e0d0*/  VIADD R29, R29, UR4 ;  /* 0x000000041d1d7c36 */ /* 0x000fe20008000000 */
[----:B------:R-:W-:Y:S01]  /*e0e0*/  ULDC UR4, c[0x0][0x248] ;  /* 0x0000920000047ab9 */ /* 0x000fe20000000800 */
[--C-:B------:R-:W-:Y:S02]  /*e0f0*/  LOP3.LUT R3, R7, 0x16, R235.reuse, 0xfe, !PT ;  /* 0x0000001607037812 */ /* 0x100fe400078efeeb */
[----:B------:R2:W-:Y:S01]  /*e100*/  @P4 STG.E.U16 desc[UR14][R4.64], R6 ;  /* 0x0000000604004986 */ /* 0x0005e2000c10150e */
[C---:B0-----:R-:W-:Y:S01]  /*e110*/  LEA R24, P4, R29.reuse, R0, 0x1 ;  /* 0x000000001d187211 */ /* 0x041fe200078808ff */
[----:B------:R-:W-:Y:S01]  /*e120*/  VIADD R27, R29, UR4 ;  /* 0x000000041d1b7c36 */ /* 0x000fe20008000000 */
[----:B------:R-:W-:Y:S01]  /*e130*/  ULDC UR4, c[0x0][0x248] ;  /* 0x0000920000047ab9 */ /* 0x000fe20000000800 */
[----:B------:R-:W-:Y:S01]  /*e140*/  ISETP.LT.AND P1, PT, R3, UR5, !P0 ;  /* 0x0000000503007c0c */ /* 0x000fe2000c721270 */
[----:B------:R-:W-:Y:S01]  /*e150*/  ULDC UR5, c[0x0][0x22c] ;  /* 0x00008b0000057ab9 */ /* 0x000fe20000000800 */
[----:B------:R-:W-:Y:S01]  /*e160*/  LEA.HI.X.SX32 R25, R29, R2, 0x1, P4 ;  /* 0x000000021d197211 */ /* 0x000fe200020f0eff */
[C---:B------:R-:W-:Y:S01]  /*e170*/  VIADD R29, R27.reuse, UR4 ;  /* 0x000000041b1d7c36 */ /* 0x040fe20008000000 */
[----:B------:R-:W-:Y:S01]  /*e180*/  LEA R26, P4, R27, R0, 0x1 ;  /* 0x000000001b1a7211 */ /* 0x000fe200078808ff */
[----:B------:R-:W-:Y:S01]  /*e190*/  ULDC UR4, c[0x0][0x248] ;  /* 0x0000920000047ab9 */ /* 0x000fe20000000800 */
[----:B------:R-:W-:Y:S01]  /*e1a0*/  LOP3.LUT R3, R7, 0x17, R235, 0xfe, !PT ;  /* 0x0000001707037812 */ /* 0x000fe200078efeeb */
[----:B------:R0:W-:Y:S01]  /*e1b0*/  @P6 STG.E.U16 desc[UR14][R24.64], R33 ;  /* 0x0000002118006986 */ /* 0x0001e2000c10150e */
[----:B--2---:R-:W-:-:S02]  /*e1c0*/  PRMT R5, R33, 0x7632, R5 ;  /* 0x0000763221057816 */ /* 0x004fc40000000005 */
[----:B------:R-:W-:Y:S02]  /*e1d0*/  LEA.HI.X.SX32 R27, R27, R2, 0x1, P4 ;  /* 0x000000021b1b7211 */ /* 0x000fe400020f0eff */
[----:B------:R-:W-:Y:S02]  /*e1e0*/  LEA R4, P6, R29, R0, 0x1 ;  /* 0x000000001d047211 */ /* 0x000fe400078c08ff */
[----:B------:R-:W-:Y:S01]  /*e1f0*/  ISETP.LT.AND P4, PT, R3, UR5, !P0 ;  /* 0x0000000503007c0c */ /* 0x000fe2000c781270 */
[----:B------:R2:W-:Y:S01]  /*e200*/  @P5 STG.E.U16 desc[UR14][R26.64], R5 ;  /* 0x000000051a005986 */ /* 0x0005e2000c10150e */
[--C-:B------:R-:W-:Y:S01]  /*e210*/  LOP3.LUT R3, R7, 0x18, R235.reuse, 0xfe, !PT ;  /* 0x0000001807037812 */ /* 0x100fe200078efeeb */
[----:B------:R-:W-:Y:S01]  /*e220*/  ULDC UR5, c[0x0][0x22c] ;  /* 0x00008b0000057ab9 */ /* 0x000fe20000000800 */
[----:B------:R-:W-:Y:S02]  /*e230*/  PRMT R6, R35, 0x7632, R6 ;  /* 0x0000763223067816 */ /* 0x000fe40000000006 */
[----:B0-----:R-:W-:-:S02]  /*e240*/  LOP3.LUT R33, R7, 0xdb, R235, 0xfe, !PT ;  /* 0x000000db07217812 */ /* 0x001fc400078efeeb */
[--C-:B------:R-:W-:Y:S02]  /*e250*/  LOP3.LUT R32, R7, 0xde, R235.reuse, 0xfe, !PT ;  /* 0x000000de07207812 */ /* 0x100fe400078efeeb */
[C---:B--2---:R-:W-:Y:S01]  /*e260*/  LEA.HI.X.SX32 R5, R29.reuse, R2, 0x1, P6 ;  /* 0x000000021d057211 */ /* 0x044fe200030f0eff */
[----:B------:R-:W-:Y:S01]  /*e270*/  VIADD R29, R29, UR4 ;  /* 0x000000041d1d7c36 */ /* 0x000fe20008000000 */
[----:B------:R-:W-:Y:S01]  /*e280*/  ISETP.LT.AND P6, PT, R3, UR5, !P0 ;  /* 0x0000000503007c0c */ /* 0x000fe2000c7c1270 */
[----:B------:R-:W-:Y:S01]  /*e290*/  ULDC UR4, c[0x0][0x248] ;  /* 0x0000920000047ab9 */ /* 0x000fe20000000800 */
[--C-:B------:R-:W-:Y:S01]  /*e2a0*/  LOP3.LUT R3, R7, 0x19, R235.reuse, 0xfe, !PT ;  /* 0x0000001907037812 */ /* 0x100fe200078efeeb */
[----:B------:R0:W-:Y:S01]  /*e2b0*/  @P3 STG.E.U16 desc[UR14][R4.64], R34 ;  /* 0x0000002204003986 */ /* 0x0001e2000c10150e */
[C---:B------:R-:W-:Y:S01]  /*e2c0*/  LEA R24, P3, R29.reuse, R0, 0x1 ;  /* 0x000000001d187211 */ /* 0x040fe200078608ff */
[----:B------:R-:W-:Y:S01]  /*e2d0*/  ULDC UR5, c[0x0][0x22c] ;  /* 0x00008b0000057ab9 */ /* 0x000fe20000000800 */
[----:B------:R-:W-:Y:S01]  /*e2e0*/  VIADD R31, R29, UR4 ;  /* 0x000000041d1f7c36 */ /* 0x000fe20008000000 */
[----:B------:R-:W-:Y:S01]  /*e2f0*/  ISETP.LT.AND P5, PT, R3, UR5, !P0 ;  /* 0x0000000503007c0c */ /* 0x000fe2000c7a1270 */
[----:B------:R-:W-:Y:S01]  /*e300*/  ULDC UR4, c[0x0][0x22c] ;  /* 0x00008b0000047ab9 */ /* 0x000fe20000000800 */
[----:B------:R-:W-:Y:S01]  /*e310*/  LEA.HI.X.SX32 R25, R29, R2, 0x1, P3 ;  /* 0x000000021d197211 */ /* 0x000fe200018f0eff */
[----:B------:R-:W-:Y:S01]  /*e320*/  ULDC UR5, c[0x0][0x22c] ;  /* 0x00008b0000057ab9 */ /* 0x000fe20000000800 */
[----:B------:R-:W-:-:S02]  /*e330*/  LOP3.LUT R3, R7, 0x1a, R235, 0xfe, !PT ;  /* 0x0000001a07037812 */ /* 0x000fc400078efeeb */
[C---:B------:R-:W-:Y:S02]  /*e340*/  LEA R26, P3, R31.reuse, R0, 0x1 ;  /* 0x000000001f1a7211 */ /* 0x040fe400078608ff */
[----:B0-----:R-:W-:Y:S02]  /*e350*/  PRMT R5, R34, 0x7632, R5 ;  /* 0x0000763222057816 */ /* 0x001fe40000000005 */
[----:B------:R-:W-:Y:S02]  /*e360*/  LEA.HI.X.SX32 R27, R31, R2, 0x1, P3 ;  /* 0x000000021f1b7211 */ /* 0x000fe400018f0eff */
[--C-:B------:R-:W-:Y:S01]  /*e370*/  LOP3.LUT R34, R7, 0xdc, R235.reuse, 0xfe, !PT ;  /* 0x000000dc07227812 */ /* 0x100fe200078efeeb */
[----:B------:R0:W-:Y:S01]  /*e380*/  @P2 STG.E.U16 desc[UR14][R24.64], R5 ;  /* 0x0000000518002986 */ /* 0x0001e2000c10150e */
[----:B------:R-:W-:Y:S01]  /*e390*/  ISETP.LT.AND P2, PT, R3, UR4, !P0 ;  /* 0x0000000403007c0c */ /* 0x000fe2000c741270 */
[----:B------:R-:W-:Y:S01]  /*e3a0*/  ULDC UR4, c[0x0][0x248] ;  /* 0x0000920000047ab9 */ /* 0x000fe20000000800 */
[----:B------:R-:W-:Y:S01]  /*e3b0*/  LOP3.LUT R3, R7, 0x1b, R235, 0xfe, !PT ;  /* 0x0000001b07037812 */ /* 0x000fe200078efeeb */
[----:B------:R-:W-:Y:S01]  /*e3c0*/  VIADD R31, R31, UR4 ;  /* 0x000000041f1f7c36 */ /* 0x000fe20008000000 */
[----:B------:R2:W-:Y:S01]  /*e3d0*/  @P1 STG.E.U16 desc[UR14][R26.64], R35 ;  /* 0x000000231a001986 */ /* 0x0005e2000c10150e */
[----:B------:R-:W-:-:S02]  /*e3e0*/  ULDC UR4, c[0x0][0x22c] ;  /* 0x00008b0000047ab9 */ /* 0x000fc40000000800 */
[----:B------:R-:W-:Y:S01]  /*e3f0*/  ISETP.LT.AND P3, PT, R3, UR4, !P0 ;  /* 0x0000000403007c0c */ /* 0x000fe2000c761270 */
[----:B------:R-:W-:Y:S01]  /*e400*/  ULDC UR4, c[0x0][0x248] ;  /* 0x0000920000047ab9 */ /* 0x000fe20000000800 */
[----:B------:R-:W-:Y:S02]  /*e410*/  LEA R4, P1, R31, R0, 0x1 ;  /* 0x000000001f047211 */ /* 0x000fe400078208ff */
[--C-:B------:R-:W-:Y:S02]  /*e420*/  LOP3.LUT R3, R7, 0x1c, R235.reuse, 0xfe, !PT ;  /* 0x0000001c07037812 */ /* 0x100fe400078efeeb */
[C---:B0-----:R-:W-:Y:S01]  /*e430*/  LEA.HI.X.SX32 R5, R31.reuse, R2, 0x1, P1 ;  /* 0x000000021f057211 */ /* 0x041fe200008f0eff */
[----:B------:R-:W-:Y:S01]  /*e440*/  VIADD R31, R31, UR4 ;  /* 0x000000041f1f7c36 */ /* 0x000fe20008000000 */
[----:B------:R-:W-:Y:S01]  /*e450*/  ULDC UR4, c[0x0][0x248] ;  /* 0x0000920000047ab9 */ /* 0x000fe20000000800 */
[----:B------:R-:W-:Y:S01]  /*e460*/  ISETP.LT.AND P1, PT, R3, UR5, !P0 ;  /* 0x0000000503007c0c */ /* 0x000fe2000c721270 */
[----:B------:R-:W-:Y:S01]  /*e470*/  ULDC UR5, c[0x0][0x22c] ;  /* 0x00008b0000057ab9 */ /* 0x000fe20000000800 */
[----:B------:R0:W-:Y:S01]  /*e480*/  @P4 STG.E.U16 desc[UR14][R4.64], R6 ;  /* 0x0000000604004986 */ /* 0x0001e2000c10150e */
[C---:B------:R-:W-:Y:S01]  /*e490*/  LEA R24, P4, R31.reuse, R0, 0x1 ;  /* 0x000000001f187211 */ /* 0x040fe200078808ff */
[----:B--2---:R-:W-:Y:S01]  /*e4a0*/  VIADD R27, R31, UR4 ;  /* 0x000000041f1b7c36 */ /* 0x004fe20008000000 */
[----:B------:R-:W-:Y:S01]  /*e4b0*/  ULDC UR4, c[0x0][0x248] ;  /* 0x0000920000047ab9 */ /* 0x000fe20000000800 */
[----:B------:R-:W-:-:S02]  /*e4c0*/  LOP3.LUT R3, R7, 0x1d, R235, 0xfe, !PT ;  /* 0x0000001d07037812 */ /* 0x000fc400078efeeb */
[----:B------:R-:W-:Y:S01]  /*e4d0*/  LEA.HI.X.SX32 R25, R31, R2, 0x1, P4 ;  /* 0x000000021f197211 */ /* 0x000fe200020f0eff */
[C---:B------:R-:W-:Y:S01]  /*e4e0*/  VIADD R29, R27.reuse, UR4 ;  /* 0x000000041b1d7c36 */ /* 0x040fe20008000000 */
[----:B------:R-:W-:Y:S01]  /*e4f0*/  LEA R26, P4, R27, R0, 0x1 ;  /* 0x000000001b1a7211 */ /* 0x000fe200078808ff */
[----:B------:R-:W-:Y:S01]  /*e500*/  ULDC UR4, c[0x0][0x248] ;  /* 0x0000920000047ab9 */ /* 0x000fe20000000800 */
[----:B------:R-:W-:Y:S01]  /*e510*/  LOP3.LUT R35, R7, 0xd9, R235, 0xfe, !PT ;  /* 0x000000d907237812 */ /* 0x000fe200078efeeb */
[----:B------:R2:W-:Y:S01]  /*e520*/  @P6 STG.E.U16 desc[UR14][R24.64], R36 ;  /* 0x0000002418006986 */ /* 0x0005e2000c10150e */
[----:B0-----:R-:W-:Y:S02]  /*e530*/  PRMT R5, R36, 0x7632, R5 ;  /* 0x0000763224057816 */ /* 0x001fe40000000005 */
[----:B------:R-:W-:Y:S02]  /*e540*/  LEA.HI.X.SX32 R27, R27, R2, 0x1, P4 ;  /* 0x000000021b1b7211 */ /* 0x000fe400020f0eff */
[----:B------:R-:W-:-:S02]  /*e550*/  LEA R4, P6, R29, R0, 0x1 ;  /* 0x000000001d047211 */ /* 0x000fc400078c08ff */
[----:B------:R-:W-:Y:S01]  /*e560*/  ISETP.LT.AND P4, PT, R3, UR5, !P0 ;  /* 0x0000000503007c0c */ /* 0x000fe2000c781270 */
[----:B------:R0:W-:Y:S01]  /*e570*/  @P5 STG.E.U16 desc[UR14][R26.64], R5 ;  /* 0x000000051a005986 */ /* 0x0001e2000c10150e */
[--C-:B------:R-:W-:Y:S01]  /*e580*/  LOP3.LUT R3, R7, 0x1e, R235.reuse, 0xfe, !PT ;  /* 0x0000001e07037812 */ /* 0x100fe200078efeeb */
[----:B------:R-:W-:Y:S01]  /*e590*/  ULDC UR5, c[0x0][0x22c] ;  /* 0x00008b0000057ab9 */ /* 0x000fe20000000800 */
[----:B------:R-:W-:Y:S02]  /*e5a0*/  PRMT R6, R38, 0x7632, R6 ;  /* 0x0000763226067816 */ /* 0x000fe40000000006 */
[----:B------:R-:W-:Y:S01]  /*e5b0*/  ISETP.LT.AND P5, PT, R3, UR5, !P0 ;  /* 0x0000000503007c0c */ /* 0x000fe2000c7a1270 */
[----:B------:R-:W-:Y:S01]  /*e5c0*/  ULDC UR5, c[0x0][0x22c] ;  /* 0x00008b0000057ab9 */ /* 0x000fe20000000800 */
[C-C-:B------:R-:W-:Y:S02]  /*e5d0*/  LOP3.LUT R3, R7.reuse, 0x1f, R235.reuse, 0xfe, !PT ;  /* 0x0000001f07037812 */ /* 0x140fe400078efeeb */
[----:B--2---:R-:W-:-:S02]  /*e5e0*/  LOP3.LUT R36, R7, 0xda, R235, 0xfe, !PT ;  /* 0x000000da07247812 */ /* 0x004fc400078efeeb */
[C---:B0-----:R-:W-:Y:S01]  /*e5f0*/  LEA.HI.X.SX32 R5, R29.reuse, R2, 0x1, P6 ;  /* 0x000000021d057211 */ /* 0x041fe200030f0eff */
[----:B------:R-:W-:Y:S01]  /*e600*/  VIADD R29, R29, UR4 ;  /* 0x000000041d1d7c36 */ /* 0x000fe20008000000 */
[----:B------:R-:W-:-:S03]  /*e610*/  ULDC UR4, c[0x0][0x248] ;  /* 0x0000920000047ab9 */ /* 0x000fc60000000800 */
[----:B------:R0:W-:Y:S01]  /*e620*/  @P2 STG.E.U16 desc[UR14][R4.64], R37 ;  /* 0x0000002504002986 */ /* 0x0001e2000c10150e */
[C---:B------:R-:W-:Y:S01]  /*e630*/  LEA R24, P2, R29.reuse, R0, 0x1 ;  /* 0x000000001d187211 */ /* 0x040fe200078408ff */
[C---:B------:R-:W-:Y:S01]  /*e640*/  VIADD R31, R29.reuse, UR4 ;  /* 0x000000041d1f7c36 */ /* 0x040fe20008000000 */
[----:B------:R-:W-:Y:S02]  /*e650*/  ULDC UR4, c[0x0][0x22c] ;  /* 0x00008b0000047ab9 */ /* 0x000fe40000000800 */
[----:B------:R-:W-:Y:S02]  /*e660*/  LEA.HI.X.SX32 R25, R29, R2, 0x1, P2 ;  /* 0x000000021d197211 */ /* 0x000fe400010f0eff */
[----:B------:R-:W-:Y:S01]  /*e670*/  ISETP.LT.AND P2, PT, R3, UR5, !P0 ;  /* 0x0000000503007c0c */ /* 0x000fe2000c741270 */
[----:B------:R-:W-:Y:S01]  /*e680*/  ULDC UR5, c[0x0][0x22c] ;  /* 0x00008b0000057ab9 */ /* 0x000fe20000000800 */
[----:B------:R-:W-:Y:S02]  /*e690*/  LOP3.LUT R3, R7, 0x20, R235, 0xfe, !PT ;  /* 0x0000002007037812 */ /* 0x000fe400078efeeb */
[----:B------:R-:W-:-:S02]  /*e6a0*/  LEA R26, P6, R31, R0, 0x1 ;  /* 0x000000001f1a7211 */ /* 0x000fc400078c08ff */
        /* <DEDUP_REMOVED lines=8> */
[----:B------:R-:W-:Y:S01]  /*e730*/  ULDC UR4, c[0x0][0x22c] ;  /* 0x00008b0000047ab9 */ /* 0x000fe20000000800 */
[----:B------:R2:W-:Y:S01]  /*e740*/  @P1 STG.E.U16 desc[UR14][R26.64], R38 ;  /* 0x000000261a001986 */ /* 0x0005e2000c10150e */
[----:B------:R-:W-:Y:S01]  /*e750*/  ISETP.LT.AND P1, PT, R3, UR4, !P0 ;  /* 0x0000000403007c0c */ /* 0x000fe2000c721270 */
[----:B------:R-:W-:Y:S01]  /*e760*/  ULDC UR4, c[0x0][0x248] ;  /* 0x0000920000047ab9 */ /* 0x000fe20000000800 */
[----:B------:R-:W-:-:S02]  /*e770*/  LEA R4, P6, R31, R0, 0x1 ;  /* 0x000000001f047211 */ /* 0x000fc400078c08ff */
        /* <DEDUP_REMOVED lines=9> */
[--C-:B------:R-:W-:Y:S01]  /*e810*/  LOP3.LUT R3, R7, 0x23, R235.reuse, 0xfe, !PT ;  /* 0x0000002307037812 */ /* 0x100fe200078efeeb */
[----:B------:R-:W-:Y:S01]  /*e820*/  ULDC UR4, c[0x0][0x22c] ;  /* 0x00008b0000047ab9 */ /* 0x000fe20000000800 */
[----:B------:R-:W-:Y:S01]  /*e830*/  LEA.HI.X.SX32 R25, R31, R2, 0x1, P4 ;  /* 0x000000021f197211 */ /* 0x000fe200020f0eff */
[C---:B------:R-:W-:Y:S01]  /*e840*/  VIADD R29, R27.reuse, UR5 ;  /* 0x000000051b1d7c36 */ /* 0x040fe20008000000 */
[----:B------:R-:W-:Y:S01]  /*e850*/  LEA R26, P4, R27, R0, 0x1 ;  /* 0x000000001b1a7211 */ /* 0x000fe200078808ff */
[----:B------:R-:W-:Y:S01]  /*e860*/  ULDC UR5, c[0x0][0x22c] ;  /* 0x00008b0000057ab9 */ /* 0x000fe20000000800 */
[----:B------:R-:W-:Y:S01]  /*e870*/  LOP3.LUT R38, R7, 0xd8, R235, 0xfe, !PT ;  /* 0x000000d807267812 */ /* 0x000fe200078efeeb */
[----:B------:R2:W-:Y:S01]  /*e880*/  @P5 STG.E.U16 desc[UR14][R24.64], R39 ;  /* 0x0000002718005986 */ /* 0x0005e2000c10150e */
[----:B------:R-:W-:-:S02]  /*e890*/  LEA.HI.X.SX32 R27, R27, R2, 0x1, P4 ;  /* 0x000000021b1b7211 */ /* 0x000fc400020f0eff */
[----:B0-----:R-:W-:Y:S02]  /*e8a0*/  PRMT R5, R39, 0x7632, R5 ;  /* 0x0000763227057816 */ /* 0x001fe40000000005 */
        /* <DEDUP_REMOVED lines=9> */
[----:B--2---:R-:W-:Y:S02]  /*e940*/  LOP3.LUT R39, R7, 0xd5, R235, 0xfe, !PT ;  /* 0x000000d507277812 */ /* 0x004fe400078efeeb */
[C---:B0-----:R-:W-:Y:S01]  /*e950*/  LEA.HI.X.SX32 R5, R29.reuse, R2, 0x1, P4 ;  /* 0x000000021d057211 */ /* 0x041fe200020f0eff */
        /* <DEDUP_REMOVED lines=8> */
[----:B------:R-:W-:Y:S01]  /*e9e0*/  ULDC UR4, c[0x0][0x248] ;  /* 0x0000920000047ab9 */ /* 0x000fe20000000800 */
[----:B------:R-:W-:Y:S02]  /*e9f0*/  LOP3.LUT R3, R7, 0x26, R235, 0xfe, !PT ;  /* 0x0000002607037812 */ /* 0x000fe400078efeeb */
[----:B------:R-:W-:Y:S01]  /*ea00*/  VIADD R27, R29, UR4 ;  /* 0x000000041d1b7c36 */ /* 0x000fe20008000000 */
[----:B------:R-:W-:Y:S01]  /*ea10*/  ULDC UR4, c[0x0][0x248] ;  /* 0x0000920000047ab9 */ /* 0x000fe20000000800 */
[----:B0-----:R-:W-:-:S02]  /*ea20*/  PRMT R5, R40, 0x7632, R5 ;  /* 0x0000763228057816 */ /* 0x001fc40000000005 */
[----:B------:R-:W-:Y:S01]  /*ea30*/  ISETP.LT.AND P4, PT, R3, UR5, !P0 ;  /* 0x0000000503007c0c */ /* 0x000fe2000c781270 */
[----:B------:R-:W-:Y:S01]  /*ea40*/  ULDC UR5, c[0x0][0x22c] ;  /* 0x00008b0000057ab9 */ /* 0x000fe20000000800 */
[--C-:B------:R-:W-:Y:S01]  /*ea50*/  LOP3.LUT R3, R7, 0x27, R235.reuse, 0xfe, !PT ;  /* 0x0000002707037812 */ /* 0x100fe200078efeeb */
[----:B------:R0:W-:Y:S01]  /*ea60*/  @P1 STG.E.U16 desc[UR14][R24.64], R5 ;  /* 0x0000000518001986 */ /* 0x0001e2000c10150e */
[----:B------:R-:W-:Y:S02]  /*ea70*/  LEA R4, P1, R29, R0, 0x1 ;  /* 0x000000001d047211 */ /* 0x000fe400078208ff */
[----:B------:R-:W-:Y:S02]  /*ea80*/  LOP3.LUT R40, R7, 0xd6, R235, 0xfe, !PT ;  /* 0x000000d607287812 */ /* 0x000fe400078efeeb */
[----:B0-----:R-:W-:Y:S01]  /*ea90*/  LEA.HI.X.SX32 R5, R29, R2, 0x1, P1 ;  /* 0x000000021d057211 */ /* 0x001fe200008f0eff */
[C---:B------:R-:W-:Y:S01]  /*eaa0*/  VIADD R29, R27.reuse, UR4 ;  /* 0x000000041b1d7c36 */ /* 0x040fe20008000000 */
[----:B------:R-:W-:Y:S01]  /*eab0*/  LEA R26, P1, R27, R0, 0x1 ;  /* 0x000000001b1a7211 */ /* 0x000fe200078208ff */
[----:B------:R-:W-:-:S02]  /*eac0*/  ULDC UR4, c[0x0][0x248] ;  /* 0x0000920000047ab9 */ /* 0x000fc40000000800 */
[----:B------:R0:W-:Y:S01]  /*ead0*/  @P6 STG.E.U16 desc[UR14][R4.64], R41 ;  /* 0x0000002904006986 */ /* 0x0001e2000c10150e */
[----:B------:R-:W-:Y:S02]  /*eae0*/  LEA R24, P6, R29, R0, 0x1 ;  /* 0x000000001d187211 */ /* 0x000fe400078c08ff */
[-C--:B------:R-:W-:Y:S02]  /*eaf0*/  LEA.HI.X.SX32 R27, R27, R2.reuse, 0x1, P1 ;  /* 0x000000021b1b7211 */ /* 0x080fe400008f0eff */
[C---:B------:R-:W-:Y:S01]  /*eb00*/  LEA.HI.X.SX32 R25, R29.reuse, R2, 0x1, P6 ;  /* 0x000000021d197211 */ /* 0x040fe200030f0eff */
[----:B------:R-:W-:Y:S01]  /*eb10*/  VIADD R29, R29, UR4 ;  /* 0x000000041d1d7c36 */ /* 0x000fe20008000000 */
[----:B------:R-:W-:Y:S01]  /*eb20*/  ISETP.LT.AND P1, PT, R3, UR5, !P0 ;  /* 0x0000000503007c0c */ /* 0x000fe2000c721270 */
[----:B------:R2:W-:Y:S01]  /*eb30*/  @P5 STG.E.U16 desc[UR14][R26.64], R6 ;  /* 0x000000061a005986 */ /* 0x0005e2000c10150e */
[--C-:B------:R-:W-:Y:S01]  /*eb40*/  LOP3.LUT R3, R7, 0x28, R235.reuse, 0xfe, !PT ;  /* 0x0000002807037812 */ /* 0x100fe200078efeeb */
[----:B------:R-:W-:Y:S01]  /*eb50*/  ULDC UR5, c[0x0][0x22c] ;  /* 0x00008b0000057ab9 */ /* 0x000fe20000000800 */
[----:B------:R-:W-:Y:S01]  /*eb60*/  ULDC UR4, c[0x0][0x248] ;  /* 0x0000920000047ab9 */ /* 0x000fe20000000800 */
[----:B------:R4:W-:Y:S01]  /*eb70*/  @P2 STG.E.U16 desc[UR14][R24.64], R42 ;  /* 0x0000002a18002986 */ /* 0x0009e2000c10150e */
[----:B------:R-:W-:Y:S01]  /*eb80*/  ISETP.LT.AND P6, PT, R3, UR5, !P0 ;  /* 0x0000000503007c0c */ /* 0x000fe2000c7c1270 */
[----:B------:R-:W-:Y:S01]  /*eb90*/  ULDC UR5, c[0x0][0x22c] ;  /* 0x00008b0000057ab9 */ /* 0x000fe20000000800 */
[C---:B0-----:R-:W-:Y:S01]  /*eba0*/  LEA R4, P2, R29.reuse, R0, 0x1 ;  /* 0x000000001d047211 */ /* 0x041fe200078408ff */
[----:B------:R-:W-:Y:S01]  /*ebb0*/  VIADD R31, R29, UR4 ;  /* 0x000000041d1f7c36 */ /* 0x000fe20008000000 */
[----:B------:R-:W-:Y:S01]  /*ebc0*/  LOP3.LUT R3, R7, 0x29, R235, 0xfe, !PT ;  /* 0x0000002907037812 */ /* 0x000fe200078efeeb */
[----:B------:R-:W-:Y:S01]  /*ebd0*/  ULDC UR4, c[0x0][0x22c] ;  /* 0x00008b0000047ab9 */ /* 0x000fe20000000800 */
[----:B------:R-:W-:-:S02]  /*ebe0*/  LEA.HI.X.SX32 R5, R29, R2, 0x1, P2 ;  /* 0x000000021d057211 */ /* 0x000fc400010f0eff */
        /* <DEDUP_REMOVED lines=8> */
[C---:B------:R-:W-:Y:S01]  /*ec70*/  LEA.HI.X.SX32 R27, R31.reuse, R2, 0x1, P5 ;  /* 0x000000021f1b7211 */ /* 0x040fe200028f0eff */
[----:B------:R-:W-:Y:S01]  /*ec80*/  VIADD R31, R31, UR4 ;  /* 0x000000041f1f7c36 */ /* 0x000fe20008000000 */
[C-C-:B------:R-:W-:Y:S01]  /*ec90*/  LOP3.LUT R3, R7.reuse, 0x2b, R235.reuse, 0xfe, !PT ;  /* 0x0000002b07037812 */ /* 0x140fe200078efeeb */
[----:B------:R-:W-:Y:S01]  /*eca0*/  ULDC UR4, c[0x0][0x22c] ;  /* 0x00008b0000047ab9 */ /* 0x000fe20000000800 */
[----:B------:R-:W-:Y:S01]  /*ecb0*/  LOP3.LUT R41, R7, 0xd3, R235, 0xfe, !PT ;  /* 0x000000d307297812 */ /* 0x000fe200078efeeb */
[----:B------:R2:W-:Y:S01]  /*ecc0*/  @P4 STG.E.U16 desc[UR14][R26.64], R43 ;  /* 0x0000002b1a004986 */ /* 0x0005e2000c10150e */
[----:B----4-:R-:W-:-:S02]  /*ecd0*/  LEA R24, P5, R31, R0, 0x1 ;  /* 0x000000001f187211 */ /* 0x010fc400078a08ff */
[----:B------:R-:W-:Y:S01]  /*ece0*/  ISETP.LT.AND P4, PT, R3, UR4, !P0 ;  /* 0x0000000403007c0c */ /* 0x000fe2000c781270 */
[----:B------:R-:W-:Y:S01]  /*ecf0*/  ULDC UR4, c[0x0][0x248] ;  /* 0x0000920000047ab9 */ /* 0x000fe20000000800 */
[----:B0-----:R-:W-:Y:S02]  /*ed00*/  PRMT R5, R43, 0x7632, R5 ;  /* 0x000076322b057816 */ /* 0x001fe40000000005 */
[C---:B------:R-:W-:Y:S01]  /*ed10*/  LEA.HI.X.SX32 R25, R31.reuse, R2, 0x1, P5 ;  /* 0x000000021f197211 */ /* 0x040fe200028f0eff */
[----:B------:R-:W-:Y:S01]  /*ed20*/  VIADD R31, R31, UR4 ;  /* 0x000000041f1f7c36 */ /* 0x000fe20008000000 */
[----:B------:R-:W-:Y:S01]  /*ed30*/  ULDC UR4, c[0x0][0x248] ;  /* 0x0000920000047ab9 */ /* 0x000fe20000000800 */
[--C-:B------:R-:W-:Y:S02]  /*ed40*/  LOP3.LUT R3, R7, 0x2c, R235.reuse, 0xfe, !PT ;  /* 0x0000002c07037812 */ /* 0x100fe400078efeeb */
[----:B------:R0:W-:Y:S01]  /*ed50*/  @P1 STG.E.U16 desc[UR14][R24.64], R5 ;  /* 0x0000000518001986 */ /* 0x0001e2000c10150e */
[C---:B------:R-:W-:Y:S01]  /*ed60*/  LEA R4, P1, R31.reuse, R0, 0x1 ;  /* 0x000000001f047211 */ /* 0x040fe200078208ff */
[----:B--2---:R-:W-:Y:S01]  /*ed70*/  VIADD R27, R31, UR4 ;  /* 0x000000041f1b7c36 */ /* 0x004fe20008000000 */
[----:B------:R-:W-:Y:S01]  /*ed80*/  ULDC UR4, c[0x0][0x248] ;  /* 0x0000920000047ab9 */ /* 0x000fe20000000800 */
[----:B------:R-:W-:Y:S01]  /*ed90*/  ISETP.LT.AND P5, PT, R3, UR5, !P0 ;  /* 0x0000000503007c0c */ /* 0x000fe2000c7a1270 */
[----:B------:R-:W-:Y:S01]  /*eda0*/  ULDC UR5, c[0x0][0x22c] ;  /* 0x00008b0000057ab9 */ /* 0x000fe20000000800 */
[----:B------:R-:W-:Y:S01]  /*edb0*/  VIADD R29, R27, UR4 ;  /* 0x000000041b1d7c36 */ /* 0x000fe20008000000 */
[----:B------:R-:W-:Y:S01]  /*edc0*/  LOP3.LUT R3, R7, 0x2d, R235, 0xfe, !PT ;  /* 0x0000002d07037812 */ /* 0x000fe200078efeeb */
[----:B------:R-:W-:Y:S01]  /*edd0*/  ULDC UR4, c[0x0][0x248] ;  /* 0x0000920000047ab9 */ /* 0x000fe20000000800 */
[----:B------:R-:W-:-:S02]  /*ede0*/  PRMT R6, R44, 0x7632, R6 ;  /* 0x000076322c067816 */ /* 0x000fc40000000006 */
[--C-:B------:R-:W-:Y:S02]  /*edf0*/  LOP3.LUT R43, R7, 0xd1, R235.reuse, 0xfe, !PT ;  /* 0x000000d1072b7812 */ /* 0x100fe400078efeeb */
[----:B0-----:R-:W-:Y:S02]  /*ee00*/  LEA.HI.X.SX32 R5, R31, R2, 0x1, P1 ;  /* 0x000000021f057211 */ /* 0x001fe400008f0eff */
[-C--:B------:R-:W-:Y:S02]  /*ee10*/  LEA R26, P1, R27, R0.reuse, 0x1 ;  /* 0x000000001b1a7211 */ /* 0x080fe400078208ff */
[----:B------:R-:W-:Y:S01]  /*ee20*/  LOP3.LUT R42, R7, 0xd4, R235, 0xfe, !PT ;  /* 0x000000d4072a7812 */ /* 0x000fe200078efeeb */
[----:B------:R0:W-:Y:S01]  /*ee30*/  @P6 STG.E.U16 desc[UR14][R4.64], R44 ;  /* 0x0000002c04006986 */ /* 0x0001e2000c10150e */
[----:B------:R-:W-:Y:S02]  /*ee40*/  LEA R24, P6, R29, R0, 0x1 ;  /* 0x000000001d187211 */ /* 0x000fe400078c08ff */
[----:B------:R-:W-:-:S02]  /*ee50*/  LEA.HI.X.SX32 R27, R27, R2, 0x1, P1 ;  /* 0x000000021b1b7211 */ /* 0x000fc400008f0eff */
        /* <DEDUP_REMOVED lines=27> */
[----:B----4-:R-:W-:Y:S01]  /*f010*/  LOP3.LUT R45, R7, 0xcf, R235, 0xfe, !PT ;  /* 0x000000cf072d7812 */ /* 0x010fe200078efeeb */
[----:B------:R2:W-:Y:S01]  /*f020*/  @P5 STG.E.U16 desc[UR14][R26.64], R46 ;  /* 0x0000002e1a005986 */ /* 0x0005e2000c10150e */
[----:B------:R-:W-:-:S02]  /*f030*/  LEA R24, P5, R31, R0, 0x1 ;  /* 0x000000001f187211 */ /* 0x000fc400078a08ff */
[----:B------:R-:W-:Y:S01]  /*f040*/  ISETP.LT.AND P6, PT, R3, UR4, !P0 ;  /* 0x0000000403007c0c */ /* 0x000fe2000c7c1270 */
[----:B------:R-:W-:Y:S01]  /*f050*/  ULDC UR4, c[0x0][0x248] ;  /* 0x0000920000047ab9 */ /* 0x000fe20000000800 */
[----:B0-----:R-:W-:Y:S02]  /*f060*/  PRMT R5, R46, 0x7632, R5 ;  /* 0x000076322e057816 */ /* 0x001fe40000000005 */
[C---:B------:R-:W-:Y:S01]  /*f070*/  LEA.HI.X.SX32 R25, R31.reuse, R2, 0x1, P5 ;  /* 0x000000021f197211 */ /* 0x040fe200028f0eff */
[----:B------:R-:W-:Y:S01]  /*f080*/  VIADD R31, R31, UR4 ;  /* 0x000000041f1f7c36 */ /* 0x000fe20008000000 */
[--C-:B------:R-:W-:Y:S01]  /*f090*/  LOP3.LUT R3, R7, 0x32, R235.reuse, 0xfe, !PT ;  /* 0x0000003207037812 */ /* 0x100fe200078efeeb */
[----:B------:R-:W-:Y:S01]  /*f0a0*/  ULDC UR4, c[0x0][0x248] ;  /* 0x0000920000047ab9 */ /* 0x000fe20000000800 */
[----:B------:R-:W-:Y:S01]  /*f0b0*/  PRMT R6, R47, 0x7632, R6 ;  /* 0x000076322f067816 */ /* 0x000fe20000000006 */
[----:B------:R0:W-:Y:S01]  /*f0c0*/  @P1 STG.E.U16 desc[UR14][R24.64], R5 ;  /* 0x0000000518001986 */ /* 0x0001e2000c10150e */
[C---:B------:R-:W-:Y:S01]  /*f0d0*/  LEA R4, P1, R31.reuse, R0, 0x1 ;  /* 0x000000001f047211 */ /* 0x040fe200078208ff */
[----:B--2---:R-:W-:Y:S01]  /*f0e0*/  VIADD R27, R31, UR4 ;  /* 0x000000041f1b7c36 */ /* 0x004fe20008000000 */
[----:B------:R-:W-:Y:S01]  /*f0f0*/  ISETP.LT.AND P5, PT, R3, UR5, !P0 ;  /* 0x0000000503007c0c */ /* 0x000fe2000c7a1270 */
[----:B------:R-:W-:Y:S01]  /*f100*/  ULDC UR5, c[0x0][0x248] ;  /* 0x0000920000057ab9 */ /* 0x000fe20000000800 */
[--C-:B------:R-:W-:Y:S01]  /*f110*/  LOP3.LUT R3, R7, 0x33, R235.reuse, 0xfe, !PT ;  /* 0x0000003307037812 */ /* 0x100fe200078efeeb */
[----:B------:R-:W-:Y:S01]  /*f120*/  VIADD R29, R27, UR5 ;  /* 0x000000051b1d7c36 */ /* 0x000fe20008000000 */
[----:B------:R-:W-:Y:S01]  /*f130*/  ULDC UR4, c[0x0][0x22c] ;  /* 0x00008b0000047ab9 */ /* 0x000fe20000000800 */
[----:B------:R-:W-:Y:S01]  /*f140*/  ULDC UR5, c[0x0][0x22c] ;  /* 0x00008b0000057ab9 */ /* 0x000fe20000000800 */
[----:B------:R-:W-:-:S02]  /*f150*/  LOP3.LUT R46, R7, 0xd0, R235, 0xfe, !PT ;  /* 0x000000d0072e7812 */ /* 0x000fc400078efeeb */
[----:B------:R-:W-:Y:S02]  /*f160*/  LOP3.LUT R44, R7, 0xd2, R235, 0xfe, !PT ;  /* 0x000000d2072c7812 */ /* 0x000fe400078efeeb */
[----:B0-----:R-:W-:Y:S02]  /*f170*/  LEA.HI.X.SX32 R5, R31, R2, 0x1, P1 ;  /* 0x000000021f057211 */ /* 0x001fe400008f0eff */
[----:B------:R-:W-:-:S03]  /*f180*/  LEA R26, P1, R27, R0, 0x1 ;  /* 0x000000001b1a7211 */ /* 0x000fc600078208ff */
[----:B------:R0:W-:Y:S01]  /*f190*/  @P2 STG.E.U16 desc[UR14][R4.64], R47 ;  /* 0x0000002f04002986 */ /* 0x0001e2000c10150e */
[----:B------:R-:W-:Y:S02]  /*f1a0*/  LEA.HI.X.SX32 R27, R27, R2, 0x1, P1 ;  /* 0x000000021b1b7211 */ /* 0x000fe400008f0eff */
[----:B------:R-:W-:Y:S01]  /*f1b0*/  ISETP.LT.AND P1, PT, R3, UR4, !P0 ;  /* 0x0000000403007c0c */ /* 0x000fe2000c721270 */
[----:B------:R-:W-:Y:S01]  /*f1c0*/  ULDC UR4, c[0x0][0x22c] ;  /* 0x00008b0000047ab9 */ /* 0x000fe20000000800 */
[----:B------:R-:W-:Y:S01]  /*f1d0*/  LEA R24, P2, R29, R0, 0x1 ;  /* 0x000000001d187211 */ /* 0x000fe200078408ff */
[----:B------:R2:W-:Y:S01]  /*f1e0*/  @P3 STG.E.U16 desc[UR14][R26.64], R6 ;  /* 0x000000061a003986 */ /* 0x0005e2000c10150e */
[--C-:B------:R-:W-:Y:S02]  /*f1f0*/  LOP3.LUT R3, R7, 0x34, R235.reuse, 0xfe, !PT ;  /* 0x0000003407037812 */ /* 0x100fe400078efeeb */
[----:B------:R-:W-:Y:S02]  /*f200*/  LEA.HI.X.SX32 R25, R29, R2, 0x1, P2 ;  /* 0x000000021d197211 */ /* 0x000fe400010f0eff */
[----:B------:R-:W-:Y:S01]  /*f210*/  ISETP.LT.AND P2, PT, R3, UR4, !P0 ;  /* 0x0000000403007c0c */ /* 0x000fe2000c741270 */
[----:B------:R-:W-:Y:S01]  /*f220*/  ULDC UR4, c[0x0][0x248] ;  /* 0x0000920000047ab9 */ /* 0x000fe20000000800 */
[--C-:B------:R-:W-:Y:S01]  /*f230*/  LOP3.LUT R3, R7, 0x35, R235.reuse, 0xfe, !PT ;  /* 0x0000003507037812 */ /* 0x100fe200078efeeb */
[----:B------:R-:W-:Y:S01]  /*f240*/  VIADD R29, R29, UR4 ;  /* 0x000000041d1d7c36 */ /* 0x000fe20008000000 */
[----:B------:R4:W-:Y:S01]  /*f250*/  @P4 STG.E.U16 desc[UR14][R24.64], R48 ;  /* 0x0000003018004986 */ /* 0x0009e2000c10150e */
[----:B------:R-:W-:Y:S01]  /*f260*/  ULDC UR4, c[0x0][0x22c] ;  /* 0x00008b0000047ab9 */ /* 0x000fe20000000800 */
[----:B0-----:R-:W-:-:S02]  /*f270*/  LOP3.LUT R47, R7, 0xcd, R235, 0xfe, !PT ;  /* 0x000000cd072f7812 */ /* 0x001fc400078efeeb */
[----:B------:R-:W-:Y:S02]  /*f280*/  LEA R4, P4, R29, R0, 0x1 ;  /* 0x000000001d047211 */ /* 0x000fe400078808ff */
[----:B------:R-:W-:Y:S01]  /*f290*/  ISETP.LT.AND P3, PT, R3, UR4, !P0 ;  /* 0x0000000403007c0c */ /* 0x000fe2000c761270 */
[----:B------:R-:W-:Y:S01]  /*f2a0*/  ULDC UR4, c[0x0][0x248] ;  /* 0x0000920000047ab9 */ /* 0x000fe20000000800 */
[----:B--2---:R-:W-:Y:S02]  /*f2b0*/  PRMT R6, R48, 0x7632, R6 ;  /* 0x0000763230067816 */ /* 0x004fe40000000006 */
[C---:B------:R-:W-:Y:S01]  /*f2c0*/  LEA.HI.X.SX32 R5, R29.reuse, R2, 0x1, P4 ;  /* 0x000000021d057211 */ /* 0x040fe200020f0eff */
[----:B------:R-:W-:Y:S01]  /*f2d0*/  VIADD R29, R29, UR4 ;  /* 0x000000041d1d7c36 */ /* 0x000fe20008000000 */
[----:B------:R-:W-:Y:S01]  /*f2e0*/  ULDC UR4, c[0x0][0x248] ;  /* 0x0000920000047ab9 */ /* 0x000fe20000000800 */
[--C-:B------:R-:W-:Y:S02]  /*f2f0*/  LOP3.LUT R3, R7, 0x36, R235.reuse, 0xfe, !PT ;  /* 0x0000003607037812 */ /* 0x100fe400078efeeb */
[----:B------:R0:W-:Y:S01]  /*f300*/  @P6 STG.E.U16 desc[UR14][R4.64], R6 ;  /* 0x0000000604006986 */ /* 0x0001e2000c10150e */
[C---:B----4-:R-:W-:Y:S01]  /*f310*/  LEA R24, P6, R29.reuse, R0, 0x1 ;  /* 0x000000001d187211 */ /* 0x050fe200078c08ff */
        /* <DEDUP_REMOVED lines=10> */
[----:B0-----:R-:W-:-:S02]  /*f3c0*/  PRMT R5, R49, 0x7632, R5 ;  /* 0x0000763231057816 */ /* 0x001fc40000000005 */
[----:B------:R-:W-:Y:S02]  /*f3d0*/  LEA.HI.X.SX32 R27, R27, R2, 0x1, P6 ;  /* 0x000000021b1b7211 */ /* 0x000fe400030f0eff */
[----:B------:R-:W-:Y:S02]  /*f3e0*/  LEA R4, P6, R29, R0, 0x1 ;  /* 0x000000001d047211 */ /* 0x000fe400078c08ff */
[----:B------:R-:W-:Y:S01]  /*f3f0*/  ISETP.LT.AND P5, PT, R3, UR5, !P0 ;  /* 0x0000000503007c0c */ /* 0x000fe2000c7a1270 */
[----:B------:R0:W-:Y:S01]  /*f400*/  @P1 STG.E.U16 desc[UR14][R26.64], R5 ;  /* 0x000000051a001986 */ /* 0x0001e2000c10150e */
[--C-:B------:R-:W-:Y:S01]  /*f410*/  LOP3.LUT R3, R7, 0x38, R235.reuse, 0xfe, !PT ;  /* 0x0000003807037812 */ /* 0x100fe200078efeeb */
[----:B------:R-:W-:Y:S01]  /*f420*/  ULDC UR5, c[0x0][0x22c] ;  /* 0x00008b0000057ab9 */ /* 0x000fe20000000800 */
[----:B------:R-:W-:Y:S02]  /*f430*/  PRMT R6, R51, 0x7632, R6 ;  /* 0x0000763233067816 */ /* 0x000fe40000000006 */
[----:B------:R-:W-:Y:S01]  /*f440*/  ISETP.LT.AND P1, PT, R3, UR5, !P0 ;  /* 0x0000000503007c0c */ /* 0x000fe2000c721270 */
[----:B------:R-:W-:Y:S01]  /*f450*/  ULDC UR5, c[0x0][0x22c] ;  /* 0x00008b0000057ab9 */ /* 0x000fe20000000800 */
[----:B------:R-:W-:-:S02]  /*f460*/  LOP3.LUT R3, R7, 0x39, R235, 0xfe, !PT ;  /* 0x0000003907037812 */ /* 0x000fc400078efeeb */
[C-C-:B--2---:R-:W-:Y:S02]  /*f470*/  LOP3.LUT R49, R7.reuse, 0xcb, R235.reuse, 0xfe, !PT ;  /* 0x000000cb07317812 */ /* 0x144fe400078efeeb */
[----:B------:R-:W-:Y:S02]  /*f480*/  LOP3.LUT R48, R7, 0xce, R235, 0xfe, !PT ;  /* 0x000000ce07307812 */ /* 0x000fe400078efeeb */
        /* <DEDUP_REMOVED lines=64> */
[----:B------:R-:W-:Y:S02]  /*f890*/  LEA R26, P5, R31, R0, 0x1 ;  /* 0x000000001f1a7211 */ /* 0x000fe400078a08ff */
[----:B------:R-:W-:-:S02]  /*f8a0*/  LOP3.LUT R3, R7, 0x40, R235, 0xfe, !PT ;  /* 0x0000004007037812 */ /* 0x000fc400078efeeb */
[----:B------:R-:W-:Y:S02]  /*f8b0*/  LEA.HI.X.SX32 R27, R31, R2, 0x1, P5 ;  /* 0x000000021f1b7211 */ /* 0x000fe400028f0eff */
[----:B------:R-:W-:Y:S01]  /*f8c0*/  ISETP.LT.AND P5, PT, R3, UR4, !P0 ;  /* 0x0000000403007c0c */ /* 0x000fe2000c7a1270 */
[----:B------:R-:W-:Y:S01]  /*f8d0*/  ULDC UR4, c[0x0][0x248] ;  /* 0x0000920000047ab9 */ /* 0x000fe20000000800 */
[----:B0-----:R-:W-:Y:S01]  /*f8e0*/  PRMT R5, R53, 0x7632, R5 ;  /* 0x0000763235057816 */ /* 0x001fe20000000005 */
[----:B------:R-:W-:Y:S01]  /*f8f0*/  VIADD R31, R31, UR4 ;  /* 0x000000041f1f7c36 */ /* 0x000fe20008000000 */
[C-C-:B------:R-:W-:Y:S01]  /*f900*/  LOP3.LUT R3, R7.reuse, 0x41, R235.reuse, 0xfe, !PT ;  /* 0x0000004107037812 */ /* 0x140fe200078efeeb */
[----:B------:R-:W-:Y:S01]  /*f910*/  ULDC UR4, c[0x0][0x22c] ;  /* 0x00008b0000047ab9 */ /* 0x000fe20000000800 */
[--C-:B------:R-:W-:Y:S01]  /*f920*/  LOP3.LUT R53, R7, 0xc7, R235.reuse, 0xfe, !PT ;  /* 0x000000c707357812 */ /* 0x100fe200078efeeb */
[----:B------:R0:W-:Y:S01]  /*f930*/  @P6 STG.E.U16 desc[UR14][R24.64], R5 ;  /* 0x0000000518006986 */ /* 0x0001e2000c10150e */
[----:B------:R-:W-:Y:S01]  /*f940*/  ISETP.LT.AND P6, PT, R3, UR4, !P0 ;  /* 0x0000000403007c0c */ /* 0x000fe2000c7c1270 */
[----:B------:R-:W-:Y:S01]  /*f950*/  ULDC UR4, c[0x0][0x248] ;  /* 0x0000920000047ab9 */ /* 0x000fe20000000800 */
[----:B------:R-:W-:Y:S01]  /*f960*/  LOP3.LUT R3, R7, 0x42, R235, 0xfe, !PT ;  /* 0x0000004207037812 */ /* 0x000fe200078efeeb */
[----:B------:R2:W-:Y:S01]  /*f970*/  @P4 STG.E.U16 desc[UR14][R26.64], R54 ;  /* 0x000000361a004986 */ /* 0x0005e2000c10150e */
[----:B------:R-:W-:-:S04]  /*f980*/  LEA R4, P4, R31, R0, 0x1 ;  /* 0x000000001f047211 */ /* 0x000fc800078808ff */
        /* <DEDUP_REMOVED lines=20> */
[----:B------:R-:W-:Y:S01]  /*fad0*/  LEA R4, P2, R29, R0, 0x1 ;  /* 0x000000001d047211 */ /* 0x000fe200078408ff */
[----:B------:R0:W-:Y:S01]  /*fae0*/  @P3 STG.E.U16 desc[UR14][R26.64], R5 ;  /* 0x000000051a003986 */ /* 0x0001e2000c10150e */
[--C-:B------:R-:W-:Y:S02]  /*faf0*/  LOP3.LUT R3, R7, 0x44, R235.reuse, 0xfe, !PT ;  /* 0x0000004407037812 */ /* 0x100fe400078efeeb */
[----:B------:R-:W-:Y:S02]  /*fb00*/  PRMT R6, R153, 0x7632, R6 ;  /* 0x0000763299067816 */ /* 0x000fe40000000006 */
[----:B--2---:R-:W-:-:S02]  /*fb10*/  LOP3.LUT R55, R7, 0xc5, R235, 0xfe, !PT ;  /* 0x000000c507377812 */ /* 0x004fc400078efeeb */
[----:B0-----:R-:W-:Y:S02]  /*fb20*/  LEA.HI.X.SX32 R5, R29, R2, 0x1, P2 ;  /* 0x000000021d057211 */ /* 0x001fe400010f0eff */
        /* <DEDUP_REMOVED lines=8> */
[----:B------:R-:W-:-:S02]  /*fbb0*/  LEA R24, P5, R29, R0, 0x1 ;  /* 0x000000001d187211 */ /* 0x000fc400078a08ff */
[----:B------:R-:W-:Y:S02]  /*fbc0*/  LOP3.LUT R3, R7, 0x46, R235, 0xfe, !PT ;  /* 0x0000004607037812 */ /* 0x000fe400078efeeb */
[C---:B------:R-:W-:Y:S01]  /*fbd0*/  LEA.HI.X.SX32 R25, R29.reuse, R2, 0x1, P5 ;  /* 0x000000021d197211 */ /* 0x040fe200028f0eff */
[----:B------:R-:W-:Y:S01]  /*fbe0*/  VIADD R29, R29, UR4 ;  /* 0x000000041d1d7c36 */ /* 0x000fe20008000000 */
[----:B------:R-:W-:Y:S01]  /*fbf0*/  ULDC UR4, c[0x0][0x248] ;  /* 0x0000920000047ab9 */ /* 0x000fe20000000800 */
[----:B0-----:R-:W-:Y:S02]  /*fc00*/  PRMT R5, R152, 0x7632, R5 ;  /* 0x0000763298057816 */ /* 0x001fe40000000005 */
[----:B------:R-:W-:Y:S01]  /*fc10*/  VIADD R27, R29, UR4 ;  /* 0x000000041d1b7c36 */ /* 0x000fe20008000000 */
[----:B------:R-:W-:Y:S01]  /*fc20*/  ULDC UR4, c[0x0][0x248] ;  /* 0x0000920000047ab9 */ /* 0x000fe20000000800 */
[----:B------:R-:W-:Y:S01]  /*fc30*/  ISETP.LT.AND P5, PT, R3, UR5, !P0 ;  /* 0x0000000503007c0c */ /* 0x000fe2000c7a1270 */
[----:B------:R0:W-:Y:S01]  /*fc40*/  @P6 STG.E.U16 desc[UR14][R24.64], R5 ;  /* 0x0000000518006986 */ /* 0x0001e2000c10150e */
[----:B------:R-:W-:Y:S01]  /*fc50*/  LEA R4, P6, R29, R0, 0x1 ;  /* 0x000000001d047211 */ /* 0x000fe200078c08ff */
[----:B------:R-:W-:Y:S01]  /*fc60*/  ULDC UR5, c[0x0][0x22c] ;  /* 0x00008b0000057ab9 */ /* 0x000fe20000000800 */
[----:B------:R-:W-:-:S02]  /*fc70*/  LOP3.LUT R3, R7, 0x47, R235, 0xfe, !PT ;  /* 0x0000004707037812 */ /* 0x000fc400078efeeb */
[----:B------:R-:W-:Y:S02]  /*fc80*/  LOP3.LUT R152, R7, 0xa2, R235, 0xfe, !PT ;  /* 0x000000a207987812 */ /* 0x000fe400078efeeb */
[----:B0-----:R-:W-:Y:S01]  /*fc90*/  LEA.HI.X.SX32 R5, R29, R2, 0x1, P6 ;  /* 0x000000021d057211 */ /* 0x001fe200030f0eff */
[C---:B------:R-:W-:Y:S01]  /*fca0*/  VIADD R29, R27.reuse, UR4 ;  /* 0x000000041b1d7c36 */ /* 0x040fe20008000000 */
[C---:B------:R-:W-:Y:S01]  /*fcb0*/  LEA R26, P6, R27.reuse, R0, 0x1 ;  /* 0x000000001b1a7211 */ /* 0x040fe200078c08ff */
[----:B------:R-:W-:Y:S02]  /*fcc0*/  ULDC UR4, c[0x0][0x248] ;  /* 0x0000920000047ab9 */ /* 0x000fe40000000800 */
[----:B------:R0:W-:Y:S01]  /*fcd0*/  @P4 STG.E.U16 desc[UR14][R4.64], R153 ;  /* 0x0000009904004986 */ /* 0x0001e2000c10150e */
[----:B------:R-:W-:Y:S02]  /*fce0*/  LEA.HI.X.SX32 R27, R27, R2, 0x1, P6 ;  /* 0x000000021b1b7211 */ /* 0x000fe400030f0eff */
[----:B------:R-:W-:-:S02]  /*fcf0*/  LEA R24, P6, R29, R0, 0x1 ;  /* 0x000000001d187211 */ /* 0x000fc400078c08ff */
[----:B------:R-:W-:Y:S01]  /*fd00*/  ISETP.LT.AND P4, PT, R3, UR5, !P0 ;  /* 0x0000000503007c0c */ /* 0x000fe2000c781270 */
[----:B------:R2:W-:Y:S01]  /*fd10*/  @P1 STG.E.U16 desc[UR14][R26.64], R6 ;  /* 0x000000061a001986 */ /* 0x0005e2000c10150e */
[C---:B------:R-:W-:Y:S01]  /*fd20*/  LEA.HI.X.SX32 R25, R29.reuse, R2, 0x1, P6 ;  /* 0x000000021d197211 */ /* 0x040fe200030f0eff */
[----:B------:R-:W-:Y:S01]  /*fd30*/  VIADD R29, R29, UR4 ;  /* 0x000000041d1d7c36 */ /* 0x000fe20008000000 */
        /* <DEDUP_REMOVED lines=45> */
[----:B------:R-:W-:Y:S02]  /*10010*/  LEA R26, P4, R27, R0, 0x1 ;  /* 0x000000001b1a7211 */ /* 0x000fe400078808ff */
[----:B------:R-:W-:Y:S01]  /*10020*/  LOP3.LUT R154, R7, 0xa0, R235, 0xfe, !PT ;  /* 0x000000a0079a7812 */ /* 0x000fe200078efeeb */
        /* <DEDUP_REMOVED lines=12> */
[C---:B------:R-:W-:Y:S01]  /*100f0*/  VIADD R31, R29.reuse, UR4 ;  /* 0x000000041d1f7c36 */ /* 0x040fe20008000000 */
[----:B0-----:R-:W-:Y:S01]  /*10100*/  LEA R4, P3, R29, R0, 0x1 ;  /* 0x000000001d047211 */ /* 0x001fe200078608ff */
[----:B------:R-:W-:Y:S01]  /*10110*/  ULDC UR5, c[0x0][0x22c] ;  /* 0x00008b0000057ab9 */ /* 0x000fe20000000800 */
[----:B------:R-:W-:Y:S01]  /*10120*/  LOP3.LUT R3, R7, 0x4f, R235, 0xfe, !PT ;  /* 0x0000004f07037812 */ /* 0x000fe200078efeeb */
[----:B------:R-:W-:Y:S01]  /*10130*/  ULDC UR4, c[0x0][0x22c] ;  /* 0x00008b0000047ab9 */ /* 0x000fe20000000800 */
[----:B------:R-:W-:-:S02]  /*10140*/  LEA.HI.X.SX32 R5, R29, R2, 0x1, P3 ;  /* 0x000000021d057211 */ /* 0x000fc400018f0eff */
[----:B------:R-:W-:Y:S01]  /*10150*/  ISETP.LT.AND P3, PT, R3, UR5, !P0 ;  /* 0x0000000503007c0c */ /* 0x000fe2000c761270 */
[----:B------:R-:W-:Y:S01]  /*10160*/  ULDC UR5, c[0x0][0x22c] ;  /* 0x00008b0000057ab9 */ /* 0x000fe20000000800 */
[----:B--2---:R-:W-:Y:S02]  /*10170*/  LEA R26, P4, R31, R0, 0x1 ;  /* 0x000000001f1a7211 */ /* 0x004fe400078808ff */
[--C-:B------:R-:W-:Y:S02]  /*10180*/  LOP3.LUT R3, R7, 0x50, R235.reuse, 0xfe, !PT ;  /* 0x0000005007037812 */ /* 0x100fe400078efeeb */
[----:B------:R-:W-:Y:S02]  /*10190*/  LEA.HI.X.SX32 R27, R31, R2, 0x1, P4 ;  /* 0x000000021f1b7211 */ /* 0x000fe400020f0eff */
[----:B------:R-:W-:Y:S01]  /*101a0*/  ISETP.LT.AND P4, PT, R3, UR4, !P0 ;  /* 0x0000000403007c0c */ /* 0x000fe2000c781270 */
[----:B------:R-:W-:Y:S01]  /*101b0*/  ULDC UR4, c[0x0][0x248] ;  /* 0x0000920000047ab9 */ /* 0x000fe20000000800 */
[----:B------:R-:W-:Y:S01]  /*101c0*/  PRMT R6, R157, 0x7632, R6 ;  /* 0x000076329d067816 */ /* 0x000fe20000000006 */
[----:B------:R-:W-:Y:S01]  /*101d0*/  VIADD R31, R31, UR4 ;  /* 0x000000041f1f7c36 */ /* 0x000fe20008000000 */
[C-C-:B------:R-:W-:Y:S01]  /*101e0*/  LOP3.LUT R3, R7.reuse, 0x51, R235.reuse, 0xfe, !PT ;  /* 0x0000005107037812 */ /* 0x140fe200078efeeb */
[----:B------:R-:W-:Y:S01]  /*101f0*/  ULDC UR4, c[0x0][0x22c] ;  /* 0x00008b0000047ab9 */ /* 0x000fe20000000800 */
[----:B----4-:R-:W-:Y:S01]  /*10200*/  LOP3.LUT R157, R7, 0x9b, R235, 0xfe, !PT ;  /* 0x0000009b079d7812 */ /* 0x010fe200078efeeb */
[----:B------:R0:W-:Y:S01]  /*10210*/  @P5 STG.E.U16 desc[UR14][R4.64], R6 ;  /* 0x0000000604005986 */ /* 0x0001e2000c10150e */
[----:B------:R-:W-:-:S02]  /*10220*/  LEA R24, P5, R31, R0, 0x1 ;  /* 0x000000001f187211 */ /* 0x000fc400078a08ff */
[--C-:B------:R-:W-:Y:S01]  /*10230*/  LOP3.LUT R156, R7, 0x9e, R235.reuse, 0xfe, !PT ;  /* 0x0000009e079c7812 */ /* 0x100fe200078efeeb */
[----:B------:R2:W-:Y:S01]  /*10240*/  @P6 STG.E.U16 desc[UR14][R26.64], R158 ;  /* 0x0000009e1a006986 */ /* 0x0005e2000c10150e */
[----:B------:R-:W-:Y:S01]  /*10250*/  ISETP.LT.AND P6, PT, R3, UR4, !P0 ;  /* 0x0000000403007c0c */ /* 0x000fe2000c7c1270 */
[----:B------:R-:W-:Y:S01]  /*10260*/  ULDC UR4, c[0x0][0x248] ;  /* 0x0000920000047ab9 */ /* 0x000fe20000000800 */
[C---:B------:R-:W-:Y:S01]  /*10270*/  LEA.HI.X.SX32 R25, R31.reuse, R2, 0x1, P5 ;  /* 0x000000021f197211 */ /* 0x040fe200028f0eff */
[----:B------:R-:W-:Y:S01]  /*10280*/  VIADD R31, R31, UR4 ;  /* 0x000000041f1f7c36 */ /* 0x000fe20008000000 */
[----:B------:R-:W-:Y:S01]  /*10290*/  LOP3.LUT R3, R7, 0x52, R235, 0xfe, !PT ;  /* 0x0000005207037812 */ /* 0x000fe200078efeeb */
[----:B------:R-:W-:Y:S01]  /*102a0*/  ULDC UR4, c[0x0][0x248] ;  /* 0x0000920000047ab9 */ /* 0x000fe20000000800 */
[----:B0-----:R-:W-:Y:S02]  /*102b0*/  PRMT R5, R158, 0x7632, R5 ;  /* 0x000076329e057816 */ /* 0x001fe40000000005 */
[----:B------:R-:W-:Y:S01]  /*102c0*/  ISETP.LT.AND P5, PT, R3, UR5, !P0 ;  /* 0x0000000503007c0c */ /* 0x000fe2000c7a1270 */
[----:B------:R-:W-:Y:S01]  /*102d0*/  ULDC UR5, c[0x0][0x248] ;  /* 0x0000920000057ab9 */ /* 0x000fe20000000800 */
[C---:B--2---:R-:W-:Y:S01]  /*102e0*/  VIADD R27, R31.reuse, UR4 ;  /* 0x000000041f1b7c36 */ /* 0x044fe20008000000 */
[----:B------:R0:W-:Y:S01]  /*102f0*/  @P1 STG.E.U16 desc[UR14][R24.64], R5 ;  /* 0x0000000518001986 */ /* 0x0001e2000c10150e */
[----:B------:R-:W-:Y:S01]  /*10300*/  LEA R4, P1, R31, R0, 0x1 ;  /* 0x000000001f047211 */ /* 0x000fe200078208ff */
[----:B------:R-:W-:Y:S01]  /*10310*/  ULDC UR4, c[0x0][0x22c] ;  /* 0x00008b0000047ab9 */ /* 0x000fe20000000800 */
[----:B------:R-:W-:Y:S01]  /*10320*/  VIADD R29, R27, UR5 ;  /* 0x000000051b1d7c36 */ /* 0x000fe20008000000 */
[----:B------:R-:W-:Y:S01]  /*10330*/  LOP3.LUT R3, R7, 0x53, R235, 0xfe, !PT ;  /* 0x0000005307037812 */ /* 0x000fe200078efeeb */
[----:B------:R-:W-:Y:S01]  /*10340*/  ULDC UR5, c[0x0][0x22c] ;  /* 0x00008b0000057ab9 */ /* 0x000fe20000000800 */
[----:B------:R-:W-:-:S02]  /*10350*/  PRMT R6, R159, 0x7632, R6 ;  /* 0x000076329f067816 */ /* 0x000fc40000000006 */
        /* <DEDUP_REMOVED lines=110> */
[----:B------:R-:W-:Y:S01]  /*10a40*/  VIADD R27, R29, UR4 ;  /* 0x000000041d1b7c36 */ /* 0x000fe20008000000 */
[----:B------:R-:W-:Y:S01]  /*10a50*/  ISETP.LT.AND P3, PT, R3, UR5, !P0 ;  /* 0x0000000503007c0c */ /* 0x000fe2000c761270 */
[----:B------:R-:W-:Y:S01]  /*10a60*/  ULDC UR4, c[0x0][0x22c] ;  /* 0x00008b0000047ab9 */ /* 0x000fe20000000800 */
[----:B------:R-:W-:Y:S01]  /*10a70*/  LEA.HI.X.SX32 R25, R29, R2, 0x1, P5 ;  /* 0x000000021d197211 */ /* 0x000fe200028f0eff */
[----:B------:R-:W-:Y:S01]  /*10a80*/  ULDC UR5, c[0x0][0x22c] ;  /* 0x00008b0000057ab9 */ /* 0x000fe20000000800 */
[----:B------:R-:W-:Y:S02]  /*10a90*/  LOP3.LUT R3, R7, 0x60, R235, 0xfe, !PT ;  /* 0x0000006007037812 */ /* 0x000fe400078efeeb */
[----:B0-----:R-:W-:Y:S02]  /*10aa0*/  PRMT R5, R165, 0x7632, R5 ;  /* 0x00007632a5057816 */ /* 0x001fe40000000005 */
[----:B------:R-:W-:-:S02]  /*10ab0*/  LEA R4, P5, R27, R0, 0x1 ;  /* 0x000000001b047211 */ /* 0x000fc400078a08ff */
[--C-:B------:R-:W-:Y:S01]  /*10ac0*/  LOP3.LUT R165, R7, 0x65, R235.reuse, 0xfe, !PT ;  /* 0x0000006507a57812 */ /* 0x100fe200078efeeb */
[----:B------:R0:W-:Y:S01]  /*10ad0*/  @P6 STG.E.U16 desc[UR14][R24.64], R5 ;  /* 0x0000000518006986 */ /* 0x0001e2000c10150e */
[----:B------:R-:W-:Y:S01]  /*10ae0*/  ISETP.LT.AND P6, PT, R3, UR4, !P0 ;  /* 0x0000000403007c0c */ /* 0x000fe2000c7c1270 */
[----:B------:R-:W-:Y:S01]  /*10af0*/  ULDC UR4, c[0x0][0x248] ;  /* 0x0000920000047ab9 */ /* 0x000fe20000000800 */
        /* <DEDUP_REMOVED lines=8> */
[----:B------:R-:W-:Y:S01]  /*10b80*/  VIADD R25, R27, UR4 ;  /* 0x000000041b197c36 */ /* 0x000fe20008000000 */
[----:B------:R-:W-:Y:S01]  /*10b90*/  ULDC UR4, c[0x0][0x248] ;  /* 0x0000920000047ab9 */ /* 0x000fe20000000800 */
[----:B------:R-:W-:-:S02]  /*10ba0*/  LOP3.LUT R3, R7, 0x62, R235, 0xfe, !PT ;  /* 0x0000006207037812 */ /* 0x000fc400078efeeb */
[----:B------:R-:W-:Y:S01]  /*10bb0*/  LEA.HI.X.SX32 R27, R27, R2, 0x1, P4 ;  /* 0x000000021b1b7211 */ /* 0x000fe200020f0eff */
[C---:B------:R-:W-:Y:S01]  /*10bc0*/  VIADD R29, R25.reuse, UR4 ;  /* 0x00000004191d7c36 */ /* 0x040fe20008000000 */
[C---:B------:R-:W-:Y:S01]  /*10bd0*/  LEA R24, P4, R25.reuse, R0, 0x1 ;  /* 0x0000000019187211 */ /* 0x040fe200078808ff */
[----:B------:R-:W-:Y:S01]  /*10be0*/  ULDC UR4, c[0x0][0x248] ;  /* 0x0000920000047ab9 */ /* 0x000fe20000000800 */
[----:B0-----:R-:W-:Y:S02]  /*10bf0*/  PRMT R5, R166, 0x7632, R5 ;  /* 0x00007632a6057816 */ /* 0x001fe40000000005 */
[----:B------:R-:W-:Y:S02]  /*10c00*/  LEA.HI.X.SX32 R25, R25, R2, 0x1, P4 ;  /* 0x0000000219197211 */ /* 0x000fe400020f0eff */
[----:B------:R-:W-:Y:S01]  /*10c10*/  LEA R4, P4, R29, R0, 0x1 ;  /* 0x000000001d047211 */ /* 0x000fe200078808ff */
        /* <DEDUP_REMOVED lines=8> */
[C---:B0-----:R-:W-:Y:S01]  /*10ca0*/  LEA.HI.X.SX32 R5, R29.reuse, R2, 0x1, P4 ;  /* 0x000000021d057211 */ /* 0x041fe200020f0eff */
[----:B------:R-:W-:Y:S01]  /*10cb0*/  VIADD R29, R29, UR4 ;  /* 0x000000041d1d7c36 */ /* 0x000fe20008000000 */
[----:B------:R-:W-:Y:S01]  /*10cc0*/  ULDC UR4, c[0x0][0x248] ;  /* 0x0000920000047ab9 */ /* 0x000fe20000000800 */
[----:B--2---:R-:W-:Y:S02]  /*10cd0*/  LOP3.LUT R167, R7, 0x95, R235, 0xfe, !PT ;  /* 0x0000009507a77812 */ /* 0x004fe400078efeeb */
[C---:B------:R-:W-:Y:S01]  /*10ce0*/  VIADD R3, R29.reuse, UR4 ;  /* 0x000000041d037c36 */ /* 0x040fe20008000000 */
[----:B------:R-:W-:Y:S01]  /*10cf0*/  ULDC UR4, c[0x0][0x248] ;  /* 0x0000920000047ab9 */ /* 0x000fe20000000800 */
[----:B------:R0:W-:Y:S01]  /*10d00*/  @P3 STG.E.U16 desc[UR14][R4.64], R6 ;  /* 0x0000000604003986 */ /* 0x0001e2000c10150e */
[-C--:B------:R-:W-:Y:S01]  /*10d10*/  LEA R24, P3, R29, R0.reuse, 0x1 ;  /* 0x000000001d187211 */ /* 0x080fe200078608ff */
[C---:B------:R-:W-:Y:S01]  /*10d20*/  VIADD R31, R3.reuse, UR4 ;  /* 0x00000004031f7c36 */ /* 0x040fe20008000000 */
[----:B------:R-:W-:Y:S01]  /*10d30*/  LEA R26, P4, R3, R0, 0x1 ;  /* 0x00000000031a7211 */ /* 0x000fe200078808ff */
[----:B------:R-:W-:Y:S01]  /*10d40*/  ULDC UR4, c[0x0][0x22c] ;  /* 0x00008b0000047ab9 */ /* 0x000fe20000000800 */
[----:B------:R-:W-:Y:S01]  /*10d50*/  LEA.HI.X.SX32 R25, R29, R2, 0x1, P3 ;  /* 0x000000021d197211 */ /* 0x000fe200018f0eff */
[C---:B------:R-:W-:Y:S01]  /*10d60*/  VIADD R233, R31.reuse, UR5 ;  /* 0x000000051fe97c36 */ /* 0x040fe20008000000 */
[----:B------:R-:W-:Y:S01]  /*10d70*/  LEA R28, P3, R31, R0, 0x1 ;  /* 0x000000001f1c7211 */ /* 0x000fe200078608ff */
[----:B------:R-:W-:Y:S01]  /*10d80*/  ULDC UR5, c[0x0][0x22c] ;  /* 0x00008b0000057ab9 */ /* 0x000fe20000000800 */
[-C--:B------:R-:W-:Y:S01]  /*10d90*/  LEA.HI.X.SX32 R27, R3, R2.reuse, 0x1, P4 ;  /* 0x00000002031b7211 */ /* 0x080fe200020f0eff */
[----:B------:R2:W-:Y:S01]  /*10da0*/  @P6 STG.E.U16 desc[UR14][R24.64], R8 ;  /* 0x0000000818006986 */ /* 0x0005e2000c10150e */
[----:B------:R-:W-:-:S02]  /*10db0*/  LEA.HI.X.SX32 R29, R31, R2, 0x1, P3 ;  /* 0x000000021f1d7211 */ /* 0x000fc400018f0eff */
[----:B0-----:R-:W-:Y:S02]  /*10dc0*/  PRMT R5, R8, 0x7632, R5 ;  /* 0x0000763208057816 */ /* 0x001fe40000000005 */
[----:B------:R-:W-:Y:S02]  /*10dd0*/  LEA R4, P3, R233, R0, 0x1 ;  /* 0x00000000e9047211 */ /* 0x000fe400078608ff */
[----:B------:R-:W-:Y:S01]  /*10de0*/  PRMT R3, R9, 0x7632, R3 ;  /* 0x0000763209037816 */ /* 0x000fe20000000003 */
[----:B------:R0:W-:Y:S01]  /*10df0*/  @P5 STG.E.U16 desc[UR14][R26.64], R5 ;  /* 0x000000051a005986 */ /* 0x0001e2000c10150e */
[----:B------:R-:W-:Y:S01]  /*10e00*/  ISETP.LT.AND P4, PT, R165, UR5, !P0 ;  /* 0x00000005a5007c0c */ /* 0x000fe2000c781270 */
[----:B------:R-:W-:Y:S01]  /*10e10*/  ULDC UR5, c[0x0][0x22c] ;  /* 0x00008b0000057ab9 */ /* 0x000fe20000000800 */
[--C-:B------:R-:W-:Y:S01]  /*10e20*/  LOP3.LUT R31, R7, 0xdd, R235.reuse, 0xfe, !PT ;  /* 0x000000dd071f7812 */ /* 0x100fe200078efeeb */
[----:B------:R4:W-:Y:S01]  /*10e30*/  @P1 STG.E.U16 desc[UR14][R28.64], R9 ;  /* 0x000000091c001986 */ /* 0x0009e2000c10150e */
[----:B------:R-:W-:Y:S01]  /*10e40*/  ISETP.LT.AND P5, PT, R163, UR5, !P0 ;  /* 0x00000005a3007c0c */ /* 0x000fe2000c7a1270 */
[----:B------:R-:W-:Y:S01]  /*10e50*/  ULDC UR5, c[0x0][0x22c] ;  /* 0x00008b0000057ab9 */ /* 0x000fe20000000800 */
[----:B--2---:R-:W-:-:S02]  /*10e60*/  LOP3.LUT R25, R7, 0xe3, R235, 0xfe, !PT ;  /* 0x000000e307197812 */ /* 0x004fc400078efeeb */
[C-C-:B------:R-:W-:Y:S02]  /*10e70*/  LOP3.LUT R24, R7.reuse, 0xe6, R235.reuse, 0xfe, !PT ;  /* 0x000000e607187812 */ /* 0x140fe400078efeeb */
[--C-:B------:R-:W-:Y:S02]  /*10e80*/  LOP3.LUT R6, R7, 0xe7, R235.reuse, 0xfe, !PT ;  /* 0x000000e707067812 */ /* 0x100fe400078efeeb */
[----:B0-----:R-:W-:Y:S02]  /*10e90*/  LEA.HI.X.SX32 R5, R233, R2, 0x1, P3 ;  /* 0x00000002e9057211 */ /* 0x001fe400018f0eff */
[----:B------:R-:W-:Y:S01]  /*10ea0*/  ISETP.LT.AND P3, PT, R231, UR4, !P0 ;  /* 0x00000004e7007c0c */ /* 0x000fe2000c761270 */
[----:B------:R-:W-:Y:S01]  /*10eb0*/  ULDC UR4, c[0x0][0x248] ;  /* 0x0000920000047ab9 */ /* 0x000fe20000000800 */
[--C-:B------:R-:W-:Y:S01]  /*10ec0*/  LOP3.LUT R27, R7, 0xe1, R235.reuse, 0xfe, !PT ;  /* 0x000000e1071b7812 */ /* 0x100fe200078efeeb */
[----:B------:R-:W-:Y:S01]  /*10ed0*/  VIADD R233, R233, UR4 ;  /* 0x00000004e9e97c36 */ /* 0x000fe20008000000 */
[----:B------:R-:W-:Y:S01]  /*10ee0*/  @P2 STG.E.U16 desc[UR14][R4.64], R3 ;  /* 0x0000000304002986 */ /* 0x000fe2000c10150e */
[----:B------:R-:W-:Y:S01]  /*10ef0*/  ISETP.LT.AND P2, PT, R164, UR6, !P0 ;  /* 0x00000006a4007c0c */ /* 0x000fe2000c741270 */
[----:B------:R-:W-:Y:S01]  /*10f00*/  ULDC UR4, c[0x0][0x248] ;  /* 0x0000920000047ab9 */ /* 0x000fe20000000800 */
[----:B------:R-:W-:Y:S01]  /*10f10*/  ULDC UR6, c[0x0][0x22c] ;  /* 0x00008b0000067ab9 */ /* 0x000fe20000000800 */
[C---:B------:R-:W-:Y:S01]  /*10f20*/  LEA R164, P1, R233.reuse, R0, 0x1 ;  /* 0x00000000e9a47211 */ /* 0x040fe200078208ff */
[----:B------:R-:W-:Y:S01]  /*10f30*/  VIADD R231, R233, UR4 ;  /* 0x00000004e9e77c36 */ /* 0x000fe20008000000 */
[----:B------:R-:W-:Y:S01]  /*10f40*/  ULDC UR4, c[0x0][0x248] ;  /* 0x0000920000047ab9 */ /* 0x000fe20000000800 */
[----:B----4-:R-:W-:-:S02]  /*10f50*/  LOP3.LUT R29, R7, 0xdf, R235, 0xfe, !PT ;  /* 0x000000df071d7812 */ /* 0x010fc400078efeeb */
[----:B------:R-:W-:Y:S01]  /*10f60*/  LEA.HI.X.SX32 R165, R233, R2, 0x1, P1 ;  /* 0x00000002e9a57211 */ /* 0x000fe200008f0eff */
[C---:B------:R-:W-:Y:S01]  /*10f70*/  VIADD R233, R231.reuse, UR4 ;  /* 0x00000004e7e97c36 */ /* 0x040fe20008000000 */
[----:B------:R-:W-:Y:S01]  /*10f80*/  ISETP.LT.AND P1, PT, R162, UR6, !P0 ;  /* 0x00000006a2007c0c */ /* 0x000fe2000c721270 */
[----:B------:R-:W-:Y:S01]  /*10f90*/  ULDC UR4, c[0x0][0x22c] ;  /* 0x00008b0000047ab9 */ /* 0x000fe20000000800 */
[C---:B------:R-:W-:Y:S01]  /*10fa0*/  LEA R162, P6, R231.reuse, R0, 0x1 ;  /* 0x00000000e7a27211 */ /* 0x040fe200078c08ff */
[----:B------:R0:W-:Y:S01]  /*10fb0*/  @P3 STG.E.U16 desc[UR14][R164.64], R10 ;  /* 0x0000000aa4003986 */ /* 0x0001e2000c10150e */
[----:B------:R-:W-:Y:S01]  /*10fc0*/  ISETP.LT.AND P3, PT, R226, UR4, !P0 ;  /* 0x00000004e2007c0c */ /* 0x000fe2000c761270 */
[----:B------:R-:W-:Y:S01]  /*10fd0*/  ULDC UR4, c[0x0][0x248] ;  /* 0x0000920000047ab9 */ /* 0x000fe20000000800 */
[----:B------:R-:W-:Y:S01]  /*10fe0*/  LEA.HI.X.SX32 R163, R231, R2, 0x1, P6 ;  /* 0x00000002e7a37211 */ /* 0x000fe200030f0eff */
[----:B------:R-:W-:Y:S01]  /*10ff0*/  ULDC UR6, c[0x0][0x22c] ;  /* 0x00008b0000067ab9 */ /* 0x000fe20000000800 */
[----:B------:R-:W-:-:S02]  /*11000*/  LOP3.LUT R28, R7, 0xe2, R235, 0xfe, !PT ;  /* 0x000000e2071c7812 */ /* 0x000fc400078efeeb */
[C-C-:B------:R-:W-:Y:S02]  /*11010*/  LOP3.LUT R9, R7.reuse, 0xe5, R235.reuse, 0xfe, !PT ;  /* 0x000000e507097812 */ /* 0x140fe400078efeeb */
[C-C-:B------:R-:W-:Y:S02]  /*11020*/  LOP3.LUT R26, R7.reuse, 0xe4, R235.reuse, 0xfe, !PT ;  /* 0x000000e4071a7812 */ /* 0x140fe400078efeeb */
[----:B------:R-:W-:Y:S02]  /*11030*/  LOP3.LUT R8, R7, 0xe8, R235, 0xfe, !PT ;  /* 0x000000e807087812 */ /* 0x000fe400078efeeb */
[----:B0-----:R-:W-:Y:S02]  /*11040*/  PRMT R165, R10, 0x7632, R165 ;  /* 0x000076320aa57816 */ /* 0x001fe400000000a5 */
[----:B------:R-:W-:Y:S02]  /*11050*/  LEA R164, P6, R233, R0, 0x1 ;  /* 0x00000000e9a47211 */ /* 0x000fe400078c08ff */
[--C-:B------:R-:W-:Y:S01]  /*11060*/  LOP3.LUT R4, R7, 0xe9, R235.reuse, 0xfe, !PT ;  /* 0x000000e907047812 */ /* 0x100fe200078efeeb */
[----:B------:R0:W-:Y:S01]  /*11070*/  @P4 STG.E.U16 desc[UR14][R162.64], R165 ;  /* 0x000000a5a2004986 */ /* 0x0001e2000c10150e */
[----:B------:R-:W-:Y:S01]  /*11080*/  ISETP.LT.AND P4, PT, R225, UR5, !P0 ;  /* 0x00000005e1007c0c */ /* 0x000fe2000c781270 */
[----:B------:R-:W-:Y:S01]  /*11090*/  ULDC UR5, c[0x0][0x22c] ;  /* 0x00008b0000057ab9 */ /* 0x000fe20000000800 */
[----:B------:R-:W-:-:S02]  /*110a0*/  LOP3.LUT R5, R7, 0xea, R235, 0xfe, !PT ;  /* 0x000000ea07057812 */ /* 0x000fc400078efeeb */
[C-C-:B------:R-:W-:Y:S02]  /*110b0*/  LOP3.LUT R3, R7.reuse, 0xeb, R235.reuse, 0xfe, !PT ;  /* 0x000000eb07037812 */ /* 0x140fe400078efeeb */
[----:B------:R-:W-:Y:S02]  /*110c0*/  LOP3.LUT R7, R7, 0xfe, R235, 0xfe, !PT ;  /* 0x000000fe07077812 */ /* 0x000fe400078efeeb */
[C---:B0-----:R-:W-:Y:S01]  /*110d0*/  LEA.HI.X.SX32 R165, R233.reuse, R2, 0x1, P6 ;  /* 0x00000002e9a57211 */ /* 0x041fe200030f0eff */
[----:B------:R-:W-:Y:S01]  /*110e0*/  VIADD R233, R233, UR4 ;  /* 0x00000004e9e97c36 */ /* 0x000fe20008000000 */
[----:B------:R-:W-:-:S03]  /*110f0*/  ULDC UR4, c[0x0][0x248] ;  /* 0x0000920000047ab9 */ /* 0x000fc60000000800 */
[C---:B------:R-:W-:Y:S01]  /*11100*/  VIADD R163, R233.reuse, UR4 ;  /* 0x00000004e9a37c36 */ /* 0x040fe20008000000 */
[----:B------:R-:W-:Y:S01]  /*11110*/  LEA R10, P6, R233, R0, 0x1 ;  /* 0x00000000e90a7211 */ /* 0x000fe200078c08ff */
[----:B------:R0:W-:Y:S01]  /*11120*/  @P2 STG.E.U16 desc[UR14][R164.64], R11 ;  /* 0x0000000ba4002986 */ /* 0x0001e2000c10150e */
[----:B------:R-:W-:Y:S01]  /*11130*/  ISETP.LT.AND P2, PT, R221, UR5, !P0 ;  /* 0x00000005dd007c0c */ /* 0x000fe2000c741270 */
[----:B------:R-:W-:Y:S01]  /*11140*/  ULDC UR4, c[0x0][0x248] ;  /* 0x0000920000047ab9 */ /* 0x000fe20000000800 */
[----:B------:R-:W-:Y:S01]  /*11150*/  PRMT R221, R11, 0x7632, R221 ;  /* 0x000076320bdd7816 */ /* 0x000fe200000000dd */
[----:B------:R-:W-:Y:S01]  /*11160*/  ULDC UR5, c[0x0][0x22c] ;  /* 0x00008b0000057ab9 */ /* 0x000fe20000000800 */
[----:B0-----:R-:W-:Y:S01]  /*11170*/  LEA.HI.X.SX32 R11, R233, R2, 0x1, P6 ;  /* 0x00000002e90b7211 */ /* 0x001fe200030f0eff */
[C---:B------:R-:W-:Y:S01]  /*11180*/  VIADD R165, R163.reuse, UR4 ;  /* 0x00000004a3a57c36 */ /* 0x040fe20008000000 */
[----:B------:R-:W-:Y:S01]  /*11190*/  LEA R162, P6, R163, R0, 0x1 ;  /* 0x00000000a3a27211 */ /* 0x000fe200078c08ff */
[----:B------:R-:W-:Y:S01]  /*111a0*/  ULDC UR4, c[0x0][0x248] ;  /* 0x0000920000047ab9 */ /* 0x000fe20000000800 */
[----:B------:R-:W-:Y:S01]  /*111b0*/  PRMT R164, R17, 0x7632, R164 ;  /* 0x0000763211a47816 */ /* 0x000fe200000000a4 */
[----:B------:R0:W-:Y:S01]  /*111c0*/  @P5 STG.E.U16 desc[UR14][R10.64], R221 ;  /* 0x000000dd0a005986 */ /* 0x0001e2000c10150e */
[----:B------:R-:W-:-:S02]  /*111d0*/  LEA.HI.X.SX32 R163, R163, R2, 0x1, P6 ;  /* 0x00000002a3a37211 */ /* 0x000fc400030f0eff */
[----:B------:R-:W-:Y:S01]  /*111e0*/  ISETP.LT.AND P5, PT, R219, UR5, !P0 ;  /* 0x00000005db007c0c */ /* 0x000fe2000c7a1270 */
[----:B------:R-:W-:Y:S01]  /*111f0*/  VIADD R219, R165, UR4 ;  /* 0x00000004a5db7c36 */ /* 0x000fe20008000000 */
[----:B------:R-:W-:Y:S01]  /*11200*/  ULDC UR4, c[0x0][0x22c] ;  /* 0x00008b0000047ab9 */ /* 0x000fe20000000800 */
[----:B------:R2:W-:Y:S01]  /*11210*/  @P1 STG.E.U16 desc[UR14][R162.64], R16 ;  /* 0x00000010a2001986 */ /* 0x0005e2000c10150e */
[----:B------:R-:W-:Y:S01]  /*11220*/  ISETP.LT.AND P1, PT, R217, UR4, !P0 ;  /* 0x00000004d9007c0c */ /* 0x000fe2000c721270 */
[----:B------:R-:W-:Y:S01]  /*11230*/  ULDC UR4, c[0x0][0x248] ;  /* 0x0000920000047ab9 */ /* 0x000fe20000000800 */
[----:B------:R-:W-:Y:S01]  /*11240*/  ULDC UR5, c[0x0][0x22c] ;  /* 0x00008b0000057ab9 */ /* 0x000fe20000000800 */
[----:B0-----:R-:W-:-:S04]  /*11250*/  LEA R10, P6, R165, R0, 0x1 ;  /* 0x00000000a50a7211 */ /* 0x001fc800078c08ff */
[----:B------:R-:W-:Y:S02]  /*11260*/  LEA.HI.X.SX32 R11, R165, R2, 0x1, P6 ;  /* 0x00000002a50b7211 */ /* 0x000fe400030f0eff */
[----:B--2---:R-:W-:Y:S02]  /*11270*/  PRMT R163, R16, 0x7632, R163 ;  /* 0x0000763210a37816 */ /* 0x004fe400000000a3 */
[----:B------:R-:W-:-:S03]  /*11280*/  LEA R162, P6, R219, R0, 0x1 ;  /* 0x00000000dba27211 */ /* 0x000fc600078c08ff */
[----:B------:R0:W-:Y:S01]  /*11290*/  @P3 STG.E.U16 desc[UR14][R10.64], R163 ;  /* 0x000000a30a003986 */ /* 0x0001e2000c10150e */
[----:B------:R-:W-:Y:S01]  /*112a0*/  ISETP.LT.AND P3, PT, R218, UR5, !P0 ;  /* 0x00000005da007c0c */ /* 0x000fe2000c761270 */
[----:B------:R-:W-:Y:S01]  /*112b0*/  ULDC UR5, c[0x0][0x22c] ;  /* 0x00008b0000057ab9 */ /* 0x000fe20000000800 */
[C---:B0-----:R-:W-:Y:S01]  /*112c0*/  LEA.HI.X.SX32 R163, R219.reuse, R2, 0x1, P6 ;  /* 0x00000002dba37211 */ /* 0x041fe200030f0eff */
[----:B------:R-:W-:Y:S01]  /*112d0*/  VIADD R219, R219, UR4 ;  /* 0x00000004dbdb7c36 */ /* 0x000fe20008000000 */
[----:B------:R-:W-:-:S03]  /*112e0*/  ULDC UR4, c[0x0][0x248] ;  /* 0x0000920000047ab9 */ /* 0x000fc60000000800 */
[C---:B------:R-:W-:Y:S01]  /*112f0*/  VIADD R165, R219.reuse, UR4 ;  /* 0x00000004dba57c36 */ /* 0x040fe20008000000 */
[C---:B------:R-:W-:Y:S01]  /*11300*/  LEA R10, P6, R219.reuse, R0, 0x1 ;  /* 0x00000000db0a7211 */ /* 0x040fe200078c08ff */
[----:B------:R-:W-:Y:S01]  /*11310*/  ULDC UR4, c[0x0][0x248] ;  /* 0x0000920000047ab9 */ /* 0x000fe20000000800 */
[----:B------:R0:W-:Y:S01]  /*11320*/  @P4 STG.E.U16 desc[UR14][R162.64], R17 ;  /* 0x00000011a2004986 */ /* 0x0001e2000c10150e */
[----:B------:R-:W-:Y:S01]  /*11330*/  ISETP.LT.AND P4, PT, R234, UR5, !P0 ;  /* 0x00000005ea007c0c */ /* 0x000fe2000c781270 */
[----:B------:R-:W-:Y:S01]  /*11340*/  ULDC UR5, c[0x0][0x22c] ;  /* 0x00008b0000057ab9 */ /* 0x000fe20000000800 */
[----:B------:R-:W-:Y:S02]  /*11350*/  LEA.HI.X.SX32 R11, R219, R2, 0x1, P6 ;  /* 0x00000002db0b7211 */ /* 0x000fe400030f0eff */
[----:B------:R-:W-:-:S03]  /*11360*/  LEA R16, P6, R165, R0, 0x1 ;  /* 0x00000000a5107211 */ /* 0x000fc600078c08ff */
[----:B------:R2:W-:Y:S01]  /*11370*/  @P2 STG.E.U16 desc[UR14][R10.64], R164 ;  /* 0x000000a40a002986 */ /* 0x0005e2000c10150e */
[----:B------:R-:W-:Y:S01]  /*11380*/  ISETP.LT.AND P2, PT, R232, UR5, !P0 ;  /* 0x00000005e8007c0c */ /* 0x000fe2000c741270 */
[----:B------:R-:W-:Y:S01]  /*11390*/  ULDC UR5, c[0x0][0x22c] ;  /* 0x00008b0000057ab9 */ /* 0x000fe20000000800 */
[C---:B0-----:R-:W-:Y:S01]  /*113a0*/  VIADD R163, R165.reuse, UR4 ;  /* 0x00000004a5a37c36 */ /* 0x041fe20008000000 */
[----:B------:R-:W-:Y:S01]  /*113b0*/  LEA.HI.X.SX32 R17, R165, R2, 0x1, P6 ;  /* 0x00000002a5117211 */ /* 0x000fe200030f0eff */
[----:B------:R-:W-:Y:S02]  /*113c0*/  ULDC UR4, c[0x0][0x248] ;  /* 0x0000920000047ab9 */ /* 0x000fe40000000800 */
[----:B------:R-:W-:Y:S01]  /*113d0*/  VIADD R165, R163, UR4 ;  /* 0x00000004a3a57c36 */ /* 0x000fe20008000000 */
[----:B------:R-:W-:Y:S01]  /*113e0*/  ULDC UR4, c[0x0][0x22c] ;  /* 0x00008b0000047ab9 */ /* 0x000fe20000000800 */
[----:B------:R0:W-:Y:S01]  /*113f0*/  @P5 STG.E.U16 desc[UR14][R16.64], R18 ;  /* 0x0000001210005986 */ /* 0x0001e2000c10150e */
[----:B------:R-:W-:Y:S01]  /*11400*/  ISETP.LT.AND P5, PT, R229, UR4, !P0 ;  /* 0x00000004e5007c0c */ /* 0x000fe2000c7a1270 */
[----:B------:R-:W-:Y:S01]  /*11410*/  ULDC UR4, c[0x0][0x248] ;  /* 0x0000920000047ab9 */ /* 0x000fe20000000800 */
[----:B--2---:R-:W-:-:S04]  /*11420*/  LEA R10, P6, R163, R0, 0x1 ;  /* 0x00000000a30a7211 */ /* 0x004fc800078c08ff */
[----:B------:R-:W-:Y:S02]  /*11430*/  LEA.HI.X.SX32 R11, R163, R2, 0x1, P6 ;  /* 0x00000002a30b7211 */ /* 0x000fe400030f0eff */
[----:B0-----:R-:W-:Y:S02]  /*11440*/  PRMT R17, R18, 0x7632, R17 ;  /* 0x0000763212117816 */ /* 0x001fe40000000011 */
[----:B------:R-:W-:Y:S02]  /*11450*/  LEA R16, P6, R165, R0, 0x1 ;  /* 0x00000000a5107211 */ /* 0x000fe400078c08ff */
[----:B------:R-:W-:Y:S01]  /*11460*/  PRMT R18, R19, 0x7632, R18 ;  /* 0x0000763213127816 */ /* 0x000fe20000000012 */
        /* <DEDUP_REMOVED lines=8> */
[----:B------:R0:W-:Y:S01]  /*114f0*/  @P3 STG.E.U16 desc[UR14][R16.64], R19 ;  /* 0x0000001310003986 */ /* 0x0001e2000c10150e */
[----:B------:R-:W-:Y:S01]  /*11500*/  ULDC UR4, c[0x0][0x248] ;  /* 0x0000920000047ab9 */ /* 0x000fe20000000800 */
[----:B------:R-:W-:Y:S01]  /*11510*/  ISETP.LT.AND P3, PT, R228, UR5, !P0 ;  /* 0x00000005e4007c0c */ /* 0x000fe2000c761270 */
[----:B------:R-:W-:Y:S01]  /*11520*/  ULDC UR5, c[0x0][0x22c] ;  /* 0x00008b0000057ab9 */ /* 0x000fe20000000800 */
[----:B------:R-:W-:-:S05]  /*11530*/  LEA.HI.X.SX32 R11, R165, R2, 0x1, P6 ;  /* 0x00000002a50b7211 */ /* 0x000fca00030f0eff */
[----:B------:R2:W-:Y:S01]  /*11540*/  @P4 STG.E.U16 desc[UR14][R10.64], R18 ;  /* 0x000000120a004986 */ /* 0x0005e2000c10150e */
[----:B------:R-:W-:Y:S01]  /*11550*/  ISETP.LT.AND P4, PT, R227, UR5, !P0 ;  /* 0x00000005e3007c0c */ /* 0x000fe2000c781270 */
[----:B------:R-:W-:Y:S01]  /*11560*/  ULDC UR5, c[0x0][0x22c] ;  /* 0x00008b0000057ab9 */ /* 0x000fe20000000800 */
[C---:B0-----:R-:W-:Y:S01]  /*11570*/  LEA R16, P6, R163.reuse, R0, 0x1 ;  /* 0x00000000a3107211 */ /* 0x041fe200078c08ff */
[C---:B------:R-:W-:Y:S01]  /*11580*/  VIADD R19, R163.reuse, UR4 ;  /* 0x00000004a3137c36 */ /* 0x040fe20008000000 */
[----:B------:R-:W-:Y:S02]  /*11590*/  ULDC UR4, c[0x0][0x248] ;  /* 0x0000920000047ab9 */ /* 0x000fe40000000800 */
[----:B------:R-:W-:Y:S01]  /*115a0*/  LEA.HI.X.SX32 R17, R163, R2, 0x1, P6 ;  /* 0x00000002a3117211 */ /* 0x000fe200030f0eff */
[C---:B------:R-:W-:Y:S01]  /*115b0*/  VIADD R163, R19.reuse, UR4 ;  /* 0x0000000413a37c36 */ /* 0x040fe20008000000 */
[----:B------:R-:W-:Y:S01]  /*115c0*/  ULDC UR4, c[0x0][0x22c] ;  /* 0x00008b0000047ab9 */ /* 0x000fe20000000800 */
[----:B--2---:R-:W-:-:S02]  /*115d0*/  LEA R10, P6, R19, R0, 0x1 ;  /* 0x00000000130a7211 */ /* 0x004fc400078c08ff */
[----:B------:R0:W-:Y:S01]  /*115e0*/  @P2 STG.E.U16 desc[UR14][R16.64], R56 ;  /* 0x0000003810002986 */ /* 0x0001e2000c10150e */
[----:B------:R-:W-:Y:S01]  /*115f0*/  ISETP.LT.AND P2, PT, R223, UR4, !P0 ;  /* 0x00000004df007c0c */ /* 0x000fe2000c741270 */
[----:B------:R-:W-:Y:S01]  /*11600*/  ULDC UR4, c[0x0][0x248] ;  /* 0x0000920000047ab9 */ /* 0x000fe20000000800 */
[----:B------:R-:W-:Y:S02]  /*11610*/  LEA.HI.X.SX32 R11, R19, R2, 0x1, P6 ;  /* 0x00000002130b7211 */ /* 0x000fe400030f0eff */
[----:B------:R-:W-:Y:S02]  /*11620*/  PRMT R18, R57, 0x7632, R18 ;  /* 0x0000763239127816 */ /* 0x000fe40000000012 */
[----:B0-----:R-:W-:Y:S02]  /*11630*/  PRMT R17, R56, 0x7632, R17 ;  /* 0x0000763238117816 */ /* 0x001fe40000000011 */
        /* <DEDUP_REMOVED lines=43> */
[----:B------:R-:W-:Y:S01]  /*118f0*/  LEA.HI.X.SX32 R11, R19, R2, 0x1, P6 ;  /* 0x00000002130b7211 */ /* 0x000fe200030f0eff */
[----:B------:R-:W-:Y:S01]  /*11900*/  VIADD R19, R57, UR4 ;  /* 0x0000000439137c36 */ /* 0x000fe20008000000 */
[----:B------:R-:W-:-:S03]  /*11910*/  ULDC UR4, c[0x0][0x248] ;  /* 0x0000920000047ab9 */ /* 0x000fc60000000800 */
[----:B------:R2:W-:Y:S01]  /*11920*/  @P1 STG.E.U16 desc[UR14][R10.64], R18 ;  /* 0x000000120a001986 */ /* 0x0005e2000c10150e */
[----:B------:R-:W-:Y:S01]  /*11930*/  ISETP.LT.AND P1, PT, R212, UR5, !P0 ;  /* 0x00000005d4007c0c */ /* 0x000fe2000c721270 */
[----:B------:R-:W-:Y:S01]  /*11940*/  ULDC UR5, c[0x0][0x22c] ;  /* 0x00008b0000057ab9 */ /* 0x000fe20000000800 */
[C---:B0-----:R-:W-:Y:S01]  /*11950*/  LEA R16, P6, R57.reuse, R0, 0x1 ;  /* 0x0000000039107211 */ /* 0x041fe200078c08ff */
[----:B------:R-:W0:Y:S03]  /*11960*/  LDS.128 R212, [R213] ;  /* 0x00000000d5d47984 */ /* 0x000e260000000c00 */
        /* <DEDUP_REMOVED lines=9> */
[----:B--2---:R-:W-:Y:S02]  /*11a00*/  PRMT R17, R60, 0x7632, R17 ;  /* 0x000076323c117816 */ /* 0x004fe40000000011 */
[----:B------:R-:W-:-:S03]  /*11a10*/  LEA R16, P6, R57, R0, 0x1 ;  /* 0x0000000039107211 */ /* 0x000fc600078c08ff */
[----:B------:R2:W-:Y:S01]  /*11a20*/  @P4 STG.E.U16 desc[UR14][R10.64], R17 ;  /* 0x000000110a004986 */ /* 0x0005e2000c10150e */
[----:B------:R-:W-:Y:S01]  /*11a30*/  ISETP.LT.AND P4, PT, R208, UR5, !P0 ;  /* 0x00000005d0007c0c */ /* 0x000fe2000c781270 */
[----:B------:R-:W-:Y:S01]  /*11a40*/  ULDC UR5, c[0x0][0x22c] ;  /* 0x00008b0000057ab9 */ /* 0x000fe20000000800 */
[C---:B--2---:R-:W-:Y:S01]  /*11a50*/  LEA.HI.X.SX32 R17, R57.reuse, R2, 0x1, P6 ;  /* 0x0000000239117211 */ /* 0x044fe200030f0eff */
        /* <DEDUP_REMOVED lines=14> */
[----:B--2---:R-:W-:-:S04]  /*11b40*/  LEA R16, P6, R19, R0, 0x1 ;  /* 0x0000000013107211 */ /* 0x004fc800078c08ff */
[----:B------:R-:W-:Y:S01]  /*11b50*/  LEA.HI.X.SX32 R17, R19, R2, 0x1, P6 ;  /* 0x0000000213117211 */ /* 0x000fe200030f0eff */
[C---:B------:R-:W-:Y:S01]  /*11b60*/  VIADD R19, R57.reuse, UR4 ;  /* 0x0000000439137c36 */ /* 0x040fe20008000000 */
[----:B------:R-:W-:Y:S01]  /*11b70*/  ULDC UR4, c[0x0][0x22c] ;  /* 0x00008b0000047ab9 */ /* 0x000fe20000000800 */
[----:B----4-:R-:W-:Y:S02]  /*11b80*/  LEA R10, P6, R57, R0, 0x1 ;  /* 0x00000000390a7211 */ /* 0x010fe400078c08ff */
[----:B------:R2:W-:Y:S01]  /*11b90*/  @P1 STG.E.U16 desc[UR14][R16.64], R62 ;  /* 0x0000003e10001986 */ /* 0x0005e2000c10150e */
[----:B------:R-:W-:Y:S01]  /*11ba0*/  ISETP.LT.AND P1, PT, R199, UR4, !P0 ;  /* 0x00000004c7007c0c */ /* 0x000fe2000c721270 */
[----:B------:R-:W-:Y:S01]  /*11bb0*/  ULDC UR4, c[0x0][0x248] ;  /* 0x0000920000047ab9 */ /* 0x000fe20000000800 */
[----:B------:R-:W-:Y:S02]  /*11bc0*/  LEA.HI.X.SX32 R11, R57, R2, 0x1, P6 ;  /* 0x00000002390b7211 */ /* 0x000fe400030f0eff */
[----:B------:R-:W-:-:S02]  /*11bd0*/  PRMT R18, R63, 0x7632, R18 ;  /* 0x000076323f127816 */ /* 0x000fc40000000012 */
        /* <DEDUP_REMOVED lines=108> */
[C---:B--2---:R-:W-:Y:S01]  /*122a0*/  LEA R16, P6, R19.reuse, R0, 0x1 ;  /* 0x0000000013107211 */ /* 0x044fe200078c08ff */
[C---:B------:R-:W-:Y:S01]  /*122b0*/  VIADD R21, R19.reuse, UR4 ;  /* 0x0000000413157c36 */ /* 0x040fe20008000000 */
[----:B------:R-:W-:Y:S02]  /*122c0*/  ULDC UR4, c[0x0][0x248] ;  /* 0x0000920000047ab9 */ /* 0x000fe40000000800 */
[----:B------:R-:W-:Y:S01]  /*122d0*/  LEA.HI.X.SX32 R17, R19, R2, 0x1, P6 ;  /* 0x0000000213117211 */ /* 0x000fe200030f0eff */
[C---:B------:R-:W-:Y:S01]  /*122e0*/  VIADD R19, R21.reuse, UR4 ;  /* 0x0000000415137c36 */ /* 0x040fe20008000000 */
[----:B------:R-:W-:Y:S01]  /*122f0*/  ULDC UR4, c[0x0][0x22c] ;  /* 0x00008b0000047ab9 */ /* 0x000fe20000000800 */
[----:B----4-:R-:W-:-:S02]  /*12300*/  LEA R10, P6, R21, R0, 0x1 ;  /* 0x00000000150a7211 */ /* 0x010fc400078c08ff */
        /* <DEDUP_REMOVED lines=14> */
[----:B------:R-:W-:Y:S01]  /*123f0*/  LEA R10, P6, R19, R0, 0x1 ;  /* 0x00000000130a7211 */ /* 0x000fe200078c08ff */
        /* <DEDUP_REMOVED lines=79> */
[----:B--2---:R-:W-:-:S02]  /*128f0*/  PRMT R17, R12, 0x7632, R17 ;  /* 0x000076320c117816 */ /* 0x004fc40000000011 */
        /* <DEDUP_REMOVED lines=13> */
[----:B------:R-:W-:Y:S02]  /*129d0*/  LEA.HI.X.SX32 R19, R21, R2, 0x1, P6 ;  /* 0x0000000215137211 */ /* 0x000fe400030f0eff */
[----:B------:R-:W-:Y:S02]  /*129e0*/  LEA R10, P6, R11, R0, 0x1 ;  /* 0x000000000b0a7211 */ /* 0x000fe400078c08ff */
[----:B--2---:R-:W-:Y:S01]  /*129f0*/  PRMT R17, R13, 0x7632, R17 ;  /* 0x000076320d117816 */ /* 0x004fe20000000011 */
[C---:B------:R-:W-:Y:S01]  /*12a00*/  VIADD R13, R11.reuse, UR4 ;  /* 0x000000040b0d7c36 */ /* 0x040fe20008000000 */
[----:B------:R-:W-:Y:S01]  /*12a10*/  ULDC UR4, c[0x0][0x248] ;  /* 0x0000920000047ab9 */ /* 0x000fe20000000800 */
[----:B------:R-:W-:-:S02]  /*12a20*/  LEA.HI.X.SX32 R11, R11, R2, 0x1, P6 ;  /* 0x000000020b0b7211 */ /* 0x000fc400030f0eff */
[C---:B------:R-:W-:Y:S01]  /*12a30*/  VIADD R21, R13.reuse, UR4 ;  /* 0x000000040d157c36 */ /* 0x040fe20008000000 */
[C---:B------:R-:W-:Y:S01]  /*12a40*/  LEA R12, P6, R13.reuse, R0, 0x1 ;  /* 0x000000000d0c7211 */ /* 0x040fe200078c08ff */
[----:B------:R2:W-:Y:S01]  /*12a50*/  @P3 STG.E.U16 desc[UR14][R18.64], R17 ;  /* 0x0000001112003986 */ /* 0x0005e2000c10150e */
[----:B------:R-:W-:Y:S01]  /*12a60*/  ULDC UR4, c[0x0][0x22c] ;  /* 0x00008b0000047ab9 */ /* 0x000fe20000000800 */
[----:B------:R-:W-:Y:S01]  /*12a70*/  ISETP.LT.AND P3, PT, R154, UR5, !P0 ;  /* 0x000000059a007c0c */ /* 0x000fe2000c761270 */
[----:B------:R-:W-:Y:S01]  /*12a80*/  ULDC UR5, c[0x0][0x22c] ;  /* 0x00008b0000057ab9 */ /* 0x000fe20000000800 */
[----:B------:R-:W-:Y:S01]  /*12a90*/  LEA.HI.X.SX32 R13, R13, R2, 0x1, P6 ;  /* 0x000000020d0d7211 */ /* 0x000fe200030f0eff */
[----:B------:R4:W-:Y:S01]  /*12aa0*/  @P4 STG.E.U16 desc[UR14][R10.64], R14 ;  /* 0x0000000e0a004986 */ /* 0x0009e2000c10150e */
[----:B------:R-:W-:Y:S02]  /*12ab0*/  LEA R16, P6, R21, R0, 0x1 ;  /* 0x0000000015107211 */ /* 0x000fe400078c08ff */
[----:B------:R-:W-:Y:S01]  /*12ac0*/  ISETP.LT.AND P4, PT, R151, UR4, !P0 ;  /* 0x0000000497007c0c */ /* 0x000fe2000c781270 */
[----:B------:R-:W-:Y:S01]  /*12ad0*/  ULDC UR4, c[0x0][0x248] ;  /* 0x0000920000047ab9 */ /* 0x000fe20000000800 */
[C---:B--2---:R-:W-:Y:S01]  /*12ae0*/  LEA.HI.X.SX32 R17, R21.reuse, R2, 0x1, P6 ;  /* 0x0000000215117211 */ /* 0x044fe200030f0eff */
[----:B------:R-:W-:Y:S01]  /*12af0*/  VIADD R21, R21, UR4 ;  /* 0x0000000415157c36 */ /* 0x000fe20008000000 */
[----:B------:R-:W-:Y:S01]  /*12b00*/  ULDC UR4, c[0x0][0x248] ;  /* 0x0000920000047ab9 */ /* 0x000fe20000000800 */
[----:B----4-:R-:W-:-:S03]  /*12b10*/  PRMT R11, R14, 0x7632, R11 ;  /* 0x000076320e0b7816 */ /* 0x010fc6000000000b */
[----:B------:R-:W-:Y:S02]  /*12b20*/  LEA R10, P6, R21, R0, 0x1 ;  /* 0x00000000150a7211 */ /* 0x000fe400078c08ff */
[----:B------:R2:W-:Y:S01]  /*12b30*/  @P2 STG.E.U16 desc[UR14][R12.64], R11 ;  /* 0x0000000b0c002986 */ /* 0x0005e2000c10150e */
[----:B------:R-:W-:Y:S01]  /*12b40*/  ISETP.LT.AND P2, PT, R152, UR5, !P0 ;  /* 0x0000000598007c0c */ /* 0x000fe2000c741270 */
[----:B------:R-:W-:Y:S02]  /*12b50*/  ULDC UR5, c[0x0][0x22c] ;  /* 0x00008b0000057ab9 */ /* 0x000fe40000000800 */
[----:B------:R4:W-:Y:S01]  /*12b60*/  @P5 STG.E.U16 desc[UR14][R16.64], R15 ;  /* 0x0000000f10005986 */ /* 0x0009e2000c10150e */
[----:B------:R-:W-:Y:S01]  /*12b70*/  ISETP.LT.AND P5, PT, R149, UR5, !P0 ;  /* 0x0000000595007c0c */ /* 0x000fe2000c7a1270 */
[----:B------:R-:W-:Y:S01]  /*12b80*/  ULDC UR5, c[0x0][0x22c] ;  /* 0x00008b0000057ab9 */ /* 0x000fe20000000800 */
[C---:B--2---:R-:W-:Y:S01]  /*12b90*/  VIADD R13, R21.reuse, UR4 ;  /* 0x00000004150d7c36 */ /* 0x044fe20008000000 */
[----:B------:R-:W-:Y:S01]  /*12ba0*/  ULDC UR4, c[0x0][0x248] ;  /* 0x0000920000047ab9 */ /* 0x000fe20000000800 */
[----:B------:R-:W-:-:S02]  /*12bb0*/  LEA.HI.X.SX32 R11, R21, R2, 0x1, P6 ;  /* 0x00000002150b7211 */ /* 0x000fc400030f0eff */
[----:B----4-:R-:W-:Y:S01]  /*12bc0*/  PRMT R17, R15, 0x7632, R17 ;  /* 0x000076320f117816 */ /* 0x010fe20000000011 */
[C---:B------:R-:W-:Y:S01]  /*12bd0*/  VIADD R15, R13.reuse, UR4 ;  /* 0x000000040d0f7c36 */ /* 0x040fe20008000000 */
[----:B------:R-:W-:Y:S01]  /*12be0*/  LEA R12, P6, R13, R0, 0x1 ;  /* 0x000000000d0c7211 */ /* 0x000fe200078c08ff */
[----:B------:R-:W-:Y:S02]  /*12bf0*/  ULDC UR4, c[0x0][0x248] ;  /* 0x0000920000047ab9 */ /* 0x000fe40000000800 */
[----:B------:R-:W-:Y:S01]  /*12c00*/  VIADD R19, R15, UR4 ;  /* 0x000000040f137c36 */ /* 0x000fe20008000000 */
[----:B------:R-:W-:Y:S01]  /*12c10*/  LEA.HI.X.SX32 R13, R13, R2, 0x1, P6 ;  /* 0x000000020d0d7211 */ /* 0x000fe200030f0eff */
[----:B------:R2:W-:Y:S01]  /*12c20*/  @P1 STG.E.U16 desc[UR14][R10.64], R17 ;  /* 0x000000110a001986 */ /* 0x0005e2000c10150e */
[C---:B------:R-:W-:Y:S01]  /*12c30*/  LEA R14, P6, R15.reuse, R0, 0x1 ;  /* 0x000000000f0e7211 */ /* 0x040fe200078c08ff */
[----:B------:R-:W-:Y:S01]  /*12c40*/  ULDC UR4, c[0x0][0x22c] ;  /* 0x00008b0000047ab9 */ /* 0x000fe20000000800 */
[----:B------:R-:W-:Y:S01]  /*12c50*/  ISETP.LT.AND P1, PT, R150, UR5, !P0 ;  /* 0x0000000596007c0c */ /* 0x000fe2000c721270 */
[----:B------:R4:W-:Y:S01]  /*12c60*/  @P3 STG.E.U16 desc[UR14][R12.64], R72 ;  /* 0x000000480c003986 */ /* 0x0009e2000c10150e */
[----:B------:R-:W-:Y:S01]  /*12c70*/  LEA.HI.X.SX32 R15, R15, R2, 0x1, P6 ;  /* 0x000000020f0f7211 */ /* 0x000fe200030f0eff */
[----:B------:R-:W-:Y:S01]  /*12c80*/  ULDC UR5, c[0x0][0x22c] ;  /* 0x00008b0000057ab9 */ /* 0x000fe20000000800 */
[----:B------:R-:W-:-:S02]  /*12c90*/  LEA R16, P6, R19, R0, 0x1 ;  /* 0x0000000013107211 */ /* 0x000fc400078c08ff */
[----:B------:R-:W-:Y:S01]  /*12ca0*/  ISETP.LT.AND P3, PT, R147, UR4, !P0 ;  /* 0x0000000493007c0c */ /* 0x000fe2000c761270 */
[----:B------:R-:W-:Y:S01]  /*12cb0*/  ULDC UR4, c[0x0][0x248] ;  /* 0x0000920000047ab9 */ /* 0x000fe20000000800 */
[C---:B--2---:R-:W-:Y:S01]  /*12cc0*/  LEA.HI.X.SX32 R17, R19.reuse, R2, 0x1, P6 ;  /* 0x0000000213117211 */ /* 0x044fe200030f0eff */
[----:B------:R-:W-:Y:S01]  /*12cd0*/  VIADD R19, R19, UR4 ;  /* 0x0000000413137c36 */ /* 0x000fe20008000000 */
[----:B------:R-:W-:Y:S01]  /*12ce0*/  PRMT R11, R72, 0x7632, R11 ;  /* 0x00007632480b7816 */ /* 0x000fe2000000000b */
[----:B------:R-:W-:Y:S02]  /*12cf0*/  ULDC UR4, c[0x0][0x248] ;  /* 0x0000920000047ab9 */ /* 0x000fe40000000800 */
[C---:B----4-:R-:W-:Y:S01]  /*12d00*/  VIADD R13, R19.reuse, UR4 ;  /* 0x00000004130d7c36 */ /* 0x050fe20008000000 */
[----:B------:R-:W-:Y:S01]  /*12d10*/  LEA R10, P6, R19, R0, 0x1 ;  /* 0x00000000130a7211 */ /* 0x000fe200078c08ff */
[----:B------:R2:W-:Y:S01]  /*12d20*/  @P4 STG.E.U16 desc[UR14][R14.64], R11 ;  /* 0x0000000b0e004986 */ /* 0x0005e2000c10150e */
[----:B------:R-:W-:Y:S01]  /*12d30*/  ULDC UR4, c[0x0][0x248] ;  /* 0x0000920000047ab9 */ /* 0x000fe20000000800 */
[----:B------:R-:W-:Y:S01]  /*12d40*/  ISETP.LT.AND P4, PT, R148, UR5, !P0 ;  /* 0x0000000594007c0c */ /* 0x000fe2000c781270 */
[----:B------:R-:W-:Y:S01]  /*12d50*/  ULDC UR5, c[0x0][0x22c] ;  /* 0x00008b0000057ab9 */ /* 0x000fe20000000800 */
[----:B------:R4:W-:Y:S01]  /*12d60*/  @P2 STG.E.U16 desc[UR14][R16.64], R73 ;  /* 0x0000004910002986 */ /* 0x0009e2000c10150e */
[----:B------:R-:W-:Y:S01]  /*12d70*/  ISETP.LT.AND P2, PT, R145, UR5, !P0 ;  /* 0x0000000591007c0c */ /* 0x000fe2000c741270 */
[----:B------:R-:W-:Y:S01]  /*12d80*/  ULDC UR5, c[0x0][0x22c] ;  /* 0x00008b0000057ab9 */ /* 0x000fe20000000800 */
[----:B--2---:R-:W-:Y:S01]  /*12d90*/  LEA.HI.X.SX32 R11, R19, R2, 0x1, P6 ;  /* 0x00000002130b7211 */ /* 0x004fe200030f0eff */
[C---:B------:R-:W-:Y:S01]  /*12da0*/  VIADD R15, R13.reuse, UR4 ;  /* 0x000000040d0f7c36 */ /* 0x040fe20008000000 */
[----:B------:R-:W-:Y:S01]  /*12db0*/  LEA R12, P6, R13, R0, 0x1 ;  /* 0x000000000d0c7211 */ /* 0x000fe200078c08ff */
[----:B------:R-:W-:Y:S01]  /*12dc0*/  ULDC UR4, c[0x0][0x248] ;  /* 0x0000920000047ab9 */ /* 0x000fe20000000800 */
[----:B----4-:R-:W-:Y:S01]  /*12dd0*/  PRMT R17, R73, 0x7632, R17 ;  /* 0x0000763249117816 */ /* 0x010fe20000000011 */
[----:B------:R-:W-:Y:S01]  /*12de0*/  VIADD R19, R15, UR4 ;  /* 0x000000040f137c36 */ /* 0x000fe20008000000 */
[----:B------:R-:W-:Y:S01]  /*12df0*/  LEA.HI.X.SX32 R13, R13, R2, 0x1, P6 ;  /* 0x000000020d0d7211 */ /* 0x000fe200030f0eff */
[----:B------:R-:W-:Y:S01]  /*12e00*/  ULDC UR4, c[0x0][0x22c] ;  /* 0x00008b0000047ab9 */ /* 0x000fe20000000800 */
[C---:B------:R-:W-:Y:S01]  /*12e10*/  LEA R14, P6, R15.reuse, R0, 0x1 ;  /* 0x000000000f0e7211 */ /* 0x040fe200078c08ff */
[----:B------:R2:W-:Y:S01]  /*12e20*/  @P5 STG.E.U16 desc[UR14][R10.64], R17 ;  /* 0x000000110a005986 */ /* 0x0005e2000c10150e */
[----:B------:R-:W-:Y:S01]  /*12e30*/  ISETP.LT.AND P5, PT, R146, UR5, !P0 ;  /* 0x0000000592007c0c */ /* 0x000fe2000c7a1270 */
[----:B------:R-:W-:Y:S01]  /*12e40*/  ULDC UR5, c[0x0][0x22c] ;  /* 0x00008b0000057ab9 */ /* 0x000fe20000000800 */
[----:B------:R-:W-:Y:S01]  /*12e50*/  LEA.HI.X.SX32 R15, R15, R2, 0x1, P6 ;  /* 0x000000020f0f7211 */ /* 0x000fe200030f0eff */
[----:B------:R4:W-:Y:S01]  /*12e60*/  @P1 STG.E.U16 desc[UR14][R12.64], R74 ;  /* 0x0000004a0c001986 */ /* 0x0009e2000c10150e */
        /* <DEDUP_REMOVED lines=449> */
[----:B------:R-:W-:Y:S01]  /*14a80*/  @P1 STG.E.U16 desc[UR14][R12.64], R104 ;  /* 0x000000680c001986 */ /* 0x000fe2000c10150e */
[----:B------:R-:W-:-:S02]  /*14a90*/  LEA R16, P6, R19, R0, 0x1 ;  /* 0x0000000013107211 */ /* 0x000fc400078c08ff */
[----:B------:R-:W-:Y:S01]  /*14aa0*/  ISETP.LT.AND P1, PT, R9, UR4, !P0 ;  /* 0x0000000409007c0c */ /* 0x000fe2000c721270 */
[----:B------:R-:W-:Y:S01]  /*14ab0*/  ULDC UR4, c[0x0][0x248] ;  /* 0x0000920000047ab9 */ /* 0x000fe20000000800 */
[----:B--2---:R-:W-:Y:S02]  /*14ac0*/  PRMT R11, R104, 0x7632, R11 ;  /* 0x00007632680b7816 */ /* 0x004fe4000000000b */
[C---:B------:R-:W-:Y:S01]  /*14ad0*/  LEA.HI.X.SX32 R17, R19.reuse, R2, 0x1, P6 ;  /* 0x0000000213117211 */ /* 0x040fe200030f0eff */
[----:B------:R-:W-:Y:S01]  /*14ae0*/  VIADD R19, R19, UR4 ;  /* 0x0000000413137c36 */ /* 0x000fe20008000000 */
[----:B------:R-:W-:Y:S01]  /*14af0*/  ULDC UR4, c[0x0][0x248] ;  /* 0x0000920000047ab9 */ /* 0x000fe20000000800 */
[----:B------:R2:W-:Y:S01]  /*14b00*/  @P3 STG.E.U16 desc[UR14][R14.64], R11 ;  /* 0x0000000b0e003986 */ /* 0x0005e2000c10150e */
[----:B------:R-:W-:Y:S01]  /*14b10*/  ISETP.LT.AND P3, PT, R24, UR5, !P0 ;  /* 0x0000000518007c0c */ /* 0x000fe2000c761270 */
[----:B------:R-:W-:Y:S01]  /*14b20*/  ULDC UR5, c[0x0][0x22c] ;  /* 0x00008b0000057ab9 */ /* 0x000fe20000000800 */
[C---:B------:R-:W-:Y:S01]  /*14b30*/  LEA R10, P6, R19.reuse, R0, 0x1 ;  /* 0x00000000130a7211 */ /* 0x040fe200078c08ff */
[----:B------:R-:W-:Y:S01]  /*14b40*/  VIADD R9, R19, UR4 ;  /* 0x0000000413097c36 */ /* 0x000fe20008000000 */
[----:B------:R4:W-:Y:S01]  /*14b50*/  @P4 STG.E.U16 desc[UR14][R16.64], R105 ;  /* 0x0000006910004986 */ /* 0x0009e2000c10150e */
[----:B------:R-:W-:Y:S01]  /*14b60*/  ISETP.LT.AND P4, PT, R6, UR5, !P0 ;  /* 0x0000000506007c0c */ /* 0x000fe2000c781270 */
[----:B------:R-:W-:Y:S01]  /*14b70*/  ULDC UR4, c[0x0][0x248] ;  /* 0x0000920000047ab9 */ /* 0x000fe20000000800 */
[----:B------:R-:W-:Y:S01]  /*14b80*/  PRMT R6, R105, 0x7632, R6 ;  /* 0x0000763269067816 */ /* 0x000fe20000000006 */
[----:B------:R-:W-:Y:S01]  /*14b90*/  ULDC UR5, c[0x0][0x22c] ;  /* 0x00008b0000057ab9 */ /* 0x000fe20000000800 */
[----:B--2---:R-:W-:Y:S01]  /*14ba0*/  LEA.HI.X.SX32 R11, R19, R2, 0x1, P6 ;  /* 0x00000002130b7211 */ /* 0x004fe200030f0eff */
[C---:B------:R-:W-:Y:S01]  /*14bb0*/  VIADD R15, R9.reuse, UR4 ;  /* 0x00000004090f7c36 */ /* 0x040fe20008000000 */
[----:B------:R-:W-:Y:S01]  /*14bc0*/  LEA R12, P6, R9, R0, 0x1 ;  /* 0x00000000090c7211 */ /* 0x000fe200078c08ff */
[----:B------:R-:W-:-:S02]  /*14bd0*/  ULDC UR4, c[0x0][0x248] ;  /* 0x0000920000047ab9 */ /* 0x000fc40000000800 */
[----:B------:R2:W-:Y:S01]  /*14be0*/  @P2 STG.E.U16 desc[UR14][R10.64], R6 ;  /* 0x000000060a002986 */ /* 0x0005e2000c10150e */
[----:B------:R-:W-:Y:S01]  /*14bf0*/  LEA.HI.X.SX32 R13, R9, R2, 0x1, P6 ;  /* 0x00000002090d7211 */ /* 0x000fe200030f0eff */
[C---:B----4-:R-:W-:Y:S01]  /*14c00*/  VIADD R17, R15.reuse, UR4 ;  /* 0x000000040f117c36 */ /* 0x050fe20008000000 */
[----:B------:R-:W-:Y:S01]  /*14c10*/  ISETP.LT.AND P2, PT, R8, UR5, !P0 ;  /* 0x0000000508007c0c */ /* 0x000fe2000c741270 */
[----:B------:R-:W-:Y:S01]  /*14c20*/  ULDC UR4, c[0x0][0x22c] ;  /* 0x00008b0000047ab9 */ /* 0x000fe20000000800 */
[C---:B------:R-:W-:Y:S01]  /*14c30*/  LEA R8, P6, R15.reuse, R0, 0x1 ;  /* 0x000000000f087211 */ /* 0x040fe200078c08ff */
[----:B------:R-:W-:Y:S01]  /*14c40*/  @P5 STG.E.U16 desc[UR14][R12.64], R106 ;  /* 0x0000006a0c005986 */ /* 0x000fe2000c10150e */
[----:B------:R-:W-:Y:S01]  /*14c50*/  ISETP.LT.AND P5, PT, R4, UR4, !P0 ;  /* 0x0000000404007c0c */ /* 0x000fe2000c7a1270 */
[----:B------:R-:W-:Y:S01]  /*14c60*/  ULDC UR4, c[0x0][0x248] ;  /* 0x0000920000047ab9 */ /* 0x000fe20000000800 */
[----:B------:R-:W-:Y:S01]  /*14c70*/  LEA.HI.X.SX32 R9, R15, R2, 0x1, P6 ;  /* 0x000000020f097211 */ /* 0x000fe200030f0eff */
[----:B------:R-:W-:Y:S01]  /*14c80*/  ULDC UR5, c[0x0][0x22c] ;  /* 0x00008b0000057ab9 */ /* 0x000fe20000000800 */
[----:B------:R-:W-:-:S02]  /*14c90*/  LEA R14, P6, R17, R0, 0x1 ;  /* 0x00000000110e7211 */ /* 0x000fc400078c08ff */
[----:B--2---:R-:W-:Y:S02]  /*14ca0*/  PRMT R11, R106, 0x7632, R11 ;  /* 0x000076326a0b7816 */ /* 0x004fe4000000000b */
[C---:B------:R-:W-:Y:S01]  /*14cb0*/  LEA.HI.X.SX32 R15, R17.reuse, R2, 0x1, P6 ;  /* 0x00000002110f7211 */ /* 0x040fe200030f0eff */
[----:B------:R-:W-:Y:S01]  /*14cc0*/  VIADD R17, R17, UR4 ;  /* 0x0000000411117c36 */ /* 0x000fe20008000000 */
[----:B------:R-:W-:Y:S01]  /*14cd0*/  ULDC UR4, c[0x0][0x248] ;  /* 0x0000920000047ab9 */ /* 0x000fe20000000800 */
[----:B------:R2:W-:Y:S01]  /*14ce0*/  @P1 STG.E.U16 desc[UR14][R8.64], R11 ;  /* 0x0000000b08001986 */ /* 0x0005e2000c10150e */
[----:B------:R-:W-:Y:S01]  /*14cf0*/  ISETP.LT.AND P1, PT, R5, UR5, !P0 ;  /* 0x0000000505007c0c */ /* 0x000fe2000c721270 */
[----:B------:R-:W-:Y:S01]  /*14d00*/  ULDC UR5, c[0x0][0x22c] ;  /* 0x00008b0000057ab9 */ /* 0x000fe20000000800 */
[----:B------:R-:W-:Y:S01]  /*14d10*/  LEA R4, P6, R17, R0, 0x1 ;  /* 0x0000000011047211 */ /* 0x000fe200078c08ff */
[----:B------:R-:W-:Y:S01]  /*14d20*/  @P3 STG.E.U16 desc[UR14][R14.64], R107 ;  /* 0x0000006b0e003986 */ /* 0x000fe2000c10150e */
[----:B------:R-:W-:Y:S01]  /*14d30*/  ISETP.LT.AND P3, PT, R3, UR5, !P0 ;  /* 0x0000000503007c0c */ /* 0x000fe2000c761270 */
[C---:B------:R-:W-:Y:S01]  /*14d40*/  VIADD R3, R17.reuse, UR4 ;  /* 0x0000000411037c36 */ /* 0x040fe20008000000 */
[----:B------:R-:W-:Y:S01]  /*14d50*/  ULDC UR4, c[0x0][0x248] ;  /* 0x0000920000047ab9 */ /* 0x000fe20000000800 */
[----:B------:R-:W-:Y:S01]  /*14d60*/  LEA.HI.X.SX32 R5, R17, R2, 0x1, P6 ;  /* 0x0000000211057211 */ /* 0x000fe200030f0eff */
[----:B------:R-:W-:Y:S01]  /*14d70*/  ULDC UR5, c[0x0][0x22c] ;  /* 0x00008b0000057ab9 */ /* 0x000fe20000000800 */
[----:B------:R-:W-:-:S02]  /*14d80*/  PRMT R6, R107, 0x7632, R6 ;  /* 0x000076326b067816 */ /* 0x000fc40000000006 */
[C---:B--2---:R-:W-:Y:S01]  /*14d90*/  LEA R8, P6, R3.reuse, R0, 0x1 ;  /* 0x0000000003087211 */ /* 0x044fe200078c08ff */
[C---:B------:R-:W-:Y:S01]  /*14da0*/  VIADD R11, R3.reuse, UR4 ;  /* 0x00000004030b7c36 */ /* 0x040fe20008000000 */
[----:B------:R-:W-:Y:S01]  /*14db0*/  ULDC UR4, c[0x0][0x248] ;  /* 0x0000920000047ab9 */ /* 0x000fe20000000800 */
[----:B------:R2:W-:Y:S01]  /*14dc0*/  @P4 STG.E.U16 desc[UR14][R4.64], R6 ;  /* 0x0000000604004986 */ /* 0x0005e2000c10150e */
[----:B------:R-:W-:Y:S01]  /*14dd0*/  LEA.HI.X.SX32 R9, R3, R2, 0x1, P6 ;  /* 0x0000000203097211 */ /* 0x000fe200030f0eff */
[C---:B------:R-:W-:Y:S01]  /*14de0*/  VIADD R3, R11.reuse, UR4 ;  /* 0x000000040b037c36 */ /* 0x040fe20008000000 */
[----:B------:R-:W-:Y:S01]  /*14df0*/  LEA R10, P6, R11, R0, 0x1 ;  /* 0x000000000b0a7211 */ /* 0x000fe200078c08ff */
[----:B------:R-:W-:Y:S01]  /*14e00*/  ULDC UR4, c[0x0][0x22c] ;  /* 0x00008b0000047ab9 */ /* 0x000fe20000000800 */
[----:B------:R-:W-:Y:S01]  /*14e10*/  ISETP.LT.AND P4, PT, R177, UR5, !P0 ;  /* 0x00000005b1007c0c */ /* 0x000fe2000c781270 */
[----:B-1----:R1:W-:Y:S01]  /*14e20*/  @P2 STG.E.U16 desc[UR14][R8.64], R108 ;  /* 0x0000006c08002986 */ /* 0x0023e2000c10150e */
[----:B------:R-:W-:Y:S01]  /*14e30*/  LEA.HI.X.SX32 R11, R11, R2, 0x1, P6 ;  /* 0x000000020b0b7211 */ /* 0x000fe200030f0eff */
[----:B------:R-:W-:Y:S01]  /*14e40*/  ULDC UR5, c[0x0][0x22c] ;  /* 0x00008b0000057ab9 */ /* 0x000fe20000000800 */
[----:B------:R-:W-:-:S02]  /*14e50*/  LEA R12, P6, R3, R0, 0x1 ;  /* 0x00000000030c7211 */ /* 0x000fc400078c08ff */
[----:B------:R-:W-:Y:S01]  /*14e60*/  ISETP.LT.AND P2, PT, R178, UR4, !P0 ;  /* 0x00000004b2007c0c */ /* 0x000fe2000c741270 */
[----:B------:R-:W-:Y:S01]  /*14e70*/  ULDC UR4, c[0x0][0x248] ;  /* 0x0000920000047ab9 */ /* 0x000fe20000000800 */
[C---:B------:R-:W-:Y:S01]  /*14e80*/  LEA.HI.X.SX32 R13, R3.reuse, R2, 0x1, P6 ;  /* 0x00000002030d7211 */ /* 0x040fe200030f0eff */
[----:B------:R-:W-:Y:S01]  /*14e90*/  VIADD R3, R3, UR4 ;  /* 0x0000000403037c36 */ /* 0x000fe20008000000 */
[----:B--2---:R-:W-:Y:S01]  /*14ea0*/  PRMT R5, R108, 0x7632, R5 ;  /* 0x000076326c057816 */ /* 0x004fe20000000005 */
[----:B------:R-:W-:Y:S01]  /*14eb0*/  ULDC UR4, c[0x0][0x248] ;  /* 0x0000920000047ab9 */ /* 0x000fe20000000800 */
[----:B------:R-:W-:Y:S01]  /*14ec0*/  PRMT R6, R109, 0x7632, R6 ;  /* 0x000076326d067816 */ /* 0x000fe20000000006 */
[C---:B-1----:R-:W-:Y:S01]  /*14ed0*/  VIADD R9, R3.reuse, UR4 ;  /* 0x0000000403097c36 */ /* 0x042fe20008000000 */
[----:B------:R-:W-:Y:S01]  /*14ee0*/  LEA R4, P6, R3, R0, 0x1 ;  /* 0x0000000003047211 */ /* 0x000fe200078c08ff */
[----:B------:R1:W-:Y:S01]  /*14ef0*/  @P5 STG.E.U16 desc[UR14][R10.64], R5 ;  /* 0x000000050a005986 */ /* 0x0003e2000c10150e */
[----:B------:R-:W-:Y:S01]  /*14f00*/  ULDC UR4, c[0x0][0x248] ;  /* 0x0000920000047ab9 */ /* 0x000fe20000000800 */
[----:B------:R-:W-:Y:S01]  /*14f10*/  ISETP.LT.AND P5, PT, R179, UR5, !P0 ;  /* 0x00000005b3007c0c */ /* 0x000fe2000c7a1270 */
[----:B------:R-:W-:Y:S01]  /*14f20*/  ULDC UR5, c[0x0][0x22c] ;  /* 0x00008b0000057ab9 */ /* 0x000fe20000000800 */
[----:B------:R-:W-:Y:S01]  /*14f30*/  @P1 STG.E.U16 desc[UR14][R12.64], R109 ;  /* 0x0000006d0c001986 */ /* 0x000fe2000c10150e */
[----:B------:R-:W-:Y:S01]  /*14f40*/  ISETP.LT.AND P1, PT, R181, UR5, !P0 ;  /* 0x00000005b5007c0c */ /* 0x000fe2000c721270 */
[----:B------:R-:W-:Y:S01]  /*14f50*/  ULDC UR5, c[0x0][0x22c] ;  /* 0x00008b0000057ab9 */ /* 0x000fe20000000800 */
[----:B-1----:R-:W-:Y:S01]  /*14f60*/  LEA.HI.X.SX32 R5, R3, R2, 0x1, P6 ;  /* 0x0000000203057211 */ /* 0x002fe200030f0eff */
[C---:B------:R-:W-:Y:S01]  /*14f70*/  VIADD R3, R9.reuse, UR4 ;  /* 0x0000000409037c36 */ /* 0x040fe20008000000 */
[----:B------:R-:W-:Y:S01]  /*14f80*/  LEA R8, P6, R9, R0, 0x1 ;  /* 0x0000000009087211 */ /* 0x000fe200078c08ff */
[----:B------:R-:W-:-:S02]  /*14f90*/  ULDC UR4, c[0x0][0x248] ;  /* 0x0000920000047ab9 */ /* 0x000fc40000000800 */
[----:B------:R1:W-:Y:S01]  /*14fa0*/  @P3 STG.E.U16 desc[UR14][R4.64], R6 ;  /* 0x0000000604003986 */ /* 0x0003e2000c10150e */
[----:B------:R-:W-:Y:S02]  /*14fb0*/  LEA.HI.X.SX32 R9, R9, R2, 0x1, P6 ;  /* 0x0000000209097211 */ /* 0x000fe400030f0eff */
[----:B------:R-:W-:Y:S02]  /*14fc0*/  LEA R10, P6, R3, R0, 0x1 ;  /* 0x00000000030a7211 */ /* 0x000fe400078c08ff */
[----:B------:R-:W-:Y:S01]  /*14fd0*/  ISETP.LT.AND P3, PT, R185, UR5, !P0 ;  /* 0x00000005b9007c0c */ /* 0x000fe2000c761270 */
[----:B------:R2:W-:Y:S01]  /*14fe0*/  @P4 STG.E.U16 desc[UR14][R8.64], R110 ;  /* 0x0000006e08004986 */ /* 0x0005e2000c10150e */
[C---:B------:R-:W-:Y:S01]  /*14ff0*/  LEA.HI.X.SX32 R11, R3.reuse, R2, 0x1, P6 ;  /* 0x00000002030b7211 */ /* 0x040fe200030f0eff */
[----:B------:R-:W-:Y:S01]  /*15000*/  VIADD R3, R3, UR4 ;  /* 0x0000000403037c36 */ /* 0x000fe20008000000 */
[----:B------:R-:W-:Y:S01]  /*15010*/  ULDC UR4, c[0x0][0x248] ;  /* 0x0000920000047ab9 */ /* 0x000fe20000000800 */
[----:B------:R-:W-:Y:S01]  /*15020*/  ULDC UR5, c[0x0][0x22c] ;  /* 0x00008b0000057ab9 */ /* 0x000fe20000000800 */
[----:B-1----:R-:W-:-:S02]  /*15030*/  PRMT R5, R110, 0x7632, R5 ;  /* 0x000076326e057816 */ /* 0x002fc40000000005 */
[----:B------:R-:W-:Y:S02]  /*15040*/  LEA R4, P6, R3, R0, 0x1 ;  /* 0x0000000003047211 */ /* 0x000fe400078c08ff */
[----:B------:R-:W-:Y:S01]  /*15050*/  PRMT R6, R111, 0x7632, R6 ;  /* 0x000076326f067816 */ /* 0x000fe20000000006 */
[----:B------:R1:W-:Y:S01]  /*15060*/  @P2 STG.E.U16 desc[UR14][R10.64], R5 ;  /* 0x000000050a002986 */ /* 0x0003e2000c10150e */
[----:B--2---:R-:W-:Y:S01]  /*15070*/  VIADD R9, R3, UR4 ;  /* 0x0000000403097c36 */ /* 0x004fe20008000000 */
[----:B------:R-:W-:Y:S01]  /*15080*/  ULDC UR4, c[0x0][0x248] ;  /* 0x0000920000047ab9 */ /* 0x000fe20000000800 */
[----:B------:R-:W-:Y:S01]  /*15090*/  ISETP.LT.AND P4, PT, R186, UR5, !P0 ;  /* 0x00000005ba007c0c */ /* 0x000fe2000c781270 */
[----:B------:R-:W-:Y:S02]  /*150a0*/  ULDC UR5, c[0x0][0x22c] ;  /* 0x00008b0000057ab9 */ /* 0x000fe40000000800 */
[----:B------:R-:W-:Y:S01]  /*150b0*/  ISETP.LT.AND P2, PT, R187, UR5, !P0 ;  /* 0x00000005bb007c0c */ /* 0x000fe2000c741270 */
[----:B------:R-:W-:Y:S01]  /*150c0*/  ULDC UR5, c[0x0][0x22c] ;  /* 0x00008b0000057ab9 */ /* 0x000fe20000000800 */
[----:B-1----:R-:W-:Y:S01]  /*150d0*/  LEA.HI.X.SX32 R5, R3, R2, 0x1, P6 ;  /* 0x0000000203057211 */ /* 0x002fe200030f0eff */
[C---:B------:R-:W-:Y:S01]  /*150e0*/  VIADD R3, R9.reuse, UR4 ;  /* 0x0000000409037c36 */ /* 0x040fe20008000000 */
[----:B------:R-:W-:Y:S01]  /*150f0*/  LEA R8, P6, R9, R0, 0x1 ;  /* 0x0000000009087211 */ /* 0x000fe200078c08ff */
[----:B------:R-:W-:-:S02]  /*15100*/  ULDC UR4, c[0x0][0x22c] ;  /* 0x00008b0000047ab9 */ /* 0x000fc40000000800 */
[----:B------:R1:W-:Y:S01]  /*15110*/  @P5 STG.E.U16 desc[UR14][R4.64], R111 ;  /* 0x0000006f04005986 */ /* 0x0003e2000c10150e */
[----:B------:R-:W-:Y:S02]  /*15120*/  LEA R10, P5, R3, R0, 0x1 ;  /* 0x00000000030a7211 */ /* 0x000fe400078a08ff */
[-C--:B------:R-:W-:Y:S02]  /*15130*/  LEA.HI.X.SX32 R9, R9, R2.reuse, 0x1, P6 ;  /* 0x0000000209097211 */ /* 0x080fe400030f0eff */
[----:B------:R-:W-:Y:S01]  /*15140*/  ISETP.LT.AND P6, PT, R189, UR4, !P0 ;  /* 0x00000004bd007c0c */ /* 0x000fe2000c7c1270 */
[----:B------:R-:W-:Y:S01]  /*15150*/  ULDC UR4, c[0x0][0x248] ;  /* 0x0000920000047ab9 */ /* 0x000fe20000000800 */
[C---:B------:R-:W-:Y:S01]  /*15160*/  LEA.HI.X.SX32 R11, R3.reuse, R2, 0x1, P5 ;  /* 0x00000002030b7211 */ /* 0x040fe200028f0eff */
[----:B------:R-:W-:Y:S01]  /*15170*/  VIADD R3, R3, UR4 ;  /* 0x0000000403037c36 */ /* 0x000fe20008000000 */
[----:B------:R2:W-:Y:S01]  /*15180*/  @P1 STG.E.U16 desc[UR14][R8.64], R6 ;  /* 0x0000000608001986 */ /* 0x0005e2000c10150e */
[----:B------:R-:W-:Y:S01]  /*15190*/  ULDC UR4, c[0x0][0x248] ;  /* 0x0000920000047ab9 */ /* 0x000fe20000000800 */
[----:B------:R-:W-:Y:S01]  /*151a0*/  ISETP.LT.AND P1, PT, R193, UR5, !P0 ;  /* 0x00000005c1007c0c */ /* 0x000fe2000c721270 */
[C---:B------:R-:W-:Y:S01]  /*151b0*/  VIADD R13, R3.reuse, UR4 ;  /* 0x00000004030d7c36 */ /* 0x040fe20008000000 */
[----:B---3--:R3:W-:Y:S01]  /*151c0*/  @P3 STG.E.U16 desc[UR14][R10.64], R112 ;  /* 0x000000700a003986 */ /* 0x0087e2000c10150e */
[----:B-1----:R-:W-:Y:S01]  /*151d0*/  LEA R4, P3, R3, R0, 0x1 ;  /* 0x0000000003047211 */ /* 0x002fe200078608ff */
[----:B------:R-:W-:Y:S01]  /*151e0*/  ULDC UR4, c[0x0][0x22c] ;  /* 0x00008b0000047ab9 */ /* 0x000fe20000000800 */
[----:B------:R-:W-:-:S02]  /*151f0*/  ULDC UR5, c[0x0][0x22c] ;  /* 0x00008b0000057ab9 */ /* 0x000fc40000000800 */
[----:B------:R-:W-:Y:S02]  /*15200*/  LEA.HI.X.SX32 R5, R3, R2, 0x1, P3 ;  /* 0x0000000203057211 */ /* 0x000fe400018f0eff */
[----:B------:R-:W-:Y:S02]  /*15210*/  PRMT R3, R112, 0x7632, R3 ;  /* 0x0000763270037816 */ /* 0x000fe40000000003 */
[----:B--2---:R-:W-:Y:S02]  /*15220*/  LEA R8, P3, R13, R0, 0x1 ;  /* 0x000000000d087211 */ /* 0x004fe400078608ff */
[----:B------:R-:W-:Y:S01]  /*15230*/  PRMT R6, R113, 0x7632, R6 ;  /* 0x0000763271067816 */ /* 0x000fe20000000006 */
[----:B------:R1:W-:Y:S01]  /*15240*/  @P4 STG.E.U16 desc[UR14][R4.64], R3 ;  /* 0x0000000304004986 */ /* 0x0003e2000c10150e */
[----:B------:R-:W-:Y:S01]  /*15250*/  ISETP.LT.AND P4, PT, R195, UR4, !P0 ;  /* 0x00000004c3007c0c */ /* 0x000fe2000c781270 */
[----:B------:R-:W-:Y:S01]  /*15260*/  ULDC UR4, c[0x0][0x248] ;  /* 0x0000920000047ab9 */ /* 0x000fe20000000800 */
[C---:B------:R-:W-:Y:S01]  /*15270*/  LEA.HI.X.SX32 R9, R13.reuse, R2, 0x1, P3 ;  /* 0x000000020d097211 */ /* 0x040fe200018f0eff */
[----:B------:R-:W-:Y:S01]  /*15280*/  VIADD R13, R13, UR4 ;  /* 0x000000040d0d7c36 */ /* 0x000fe20008000000 */
[----:B------:R-:W-:Y:S01]  /*15290*/  ULDC UR4, c[0x0][0x248] ;  /* 0x0000920000047ab9 */ /* 0x000fe20000000800 */
[----:B------:R-:W-:Y:S01]  /*152a0*/  ISETP.LT.AND P5, PT, R194, UR5, !P0 ;  /* 0x00000005c2007c0c */ /* 0x000fe2000c7a1270 */
[----:B------:R-:W-:Y:S01]  /*152b0*/  ULDC UR5, c[0x0][0x22c] ;  /* 0x00008b0000057ab9 */ /* 0x000fe20000000800 */
[----:B------:R2:W-:Y:S01]  /*152c0*/  @P2 STG.E.U16 desc[UR14][R8.64], R113 ;  /* 0x0000007108002986 */ /* 0x0005e2000c10150e */
[----:B---3--:R-:W-:-:S02]  /*152d0*/  LEA R10, P2, R13, R0, 0x1 ;  /* 0x000000000d0a7211 */ /* 0x008fc400078408ff */
[----:B------:R-:W-:Y:S01]  /*152e0*/  ISETP.LT.AND P3, PT, R197, UR5, !P0 ;  /* 0x00000005c5007c0c */ /* 0x000fe2000c761270 */
[C---:B-1----:R-:W-:Y:S01]  /*152f0*/  VIADD R3, R13.reuse, UR4 ;  /* 0x000000040d037c36 */ /* 0x042fe20008000000 */
[----:B------:R-:W-:Y:S01]  /*15300*/  ULDC UR4, c[0x0][0x248] ;  /* 0x0000920000047ab9 */ /* 0x000fe20000000800 */
[----:B------:R-:W-:Y:S01]  /*15310*/  LEA.HI.X.SX32 R11, R13, R2, 0x1, P2 ;  /* 0x000000020d0b7211 */ /* 0x000fe200010f0eff */
[----:B------:R-:W-:Y:S01]  /*15320*/  ULDC UR5, c[0x0][0x22c] ;  /* 0x00008b0000057ab9 */ /* 0x000fe20000000800 */
[C---:B------:R-:W-:Y:S01]  /*15330*/  VIADD R13, R3.reuse, UR4 ;  /* 0x00000004030d7c36 */ /* 0x040fe20008000000 */
[C---:B------:R-:W-:Y:S01]  /*15340*/  LEA R4, P2, R3.reuse, R0, 0x1 ;  /* 0x0000000003047211 */ /* 0x040fe200078408ff */
[----:B------:R-:W-:Y:S01]  /*15350*/  ULDC UR4, c[0x0][0x248] ;  /* 0x0000920000047ab9 */ /* 0x000fe20000000800 */
[----:B------:R1:W-:Y:S02]  /*15360*/  @P6 STG.E.U16 desc[UR14][R10.64], R6 ;  /* 0x000000060a006986 */ /* 0x0003e4000c10150e */
[----:B------:R-:W-:Y:S01]  /*15370*/  LEA.HI.X.SX32 R5, R3, R2, 0x1, P2 ;  /* 0x0000000203057211 */ /* 0x000fe200010f0eff */
[C---:B------:R-:W-:Y:S01]  /*15380*/  VIADD R3, R13.reuse, UR4 ;  /* 0x000000040d037c36 */ /* 0x040fe20008000000 */
[----:B--2---:R-:W-:Y:S01]  /*15390*/  LEA R8, P6, R13, R0, 0x1 ;  /* 0x000000000d087211 */ /* 0x004fe200078c08ff */
        /* <DEDUP_REMOVED lines=8> */
[C---:B------:R-:W-:Y:S01]  /*15420*/  LEA.HI.X.SX32 R13, R3.reuse, R2, 0x1, P6 ;  /* 0x00000002030d7211 */ /* 0x040fe200030f0eff */
[----:B------:R-:W-:Y:S01]  /*15430*/  VIADD R3, R3, UR4 ;  /* 0x0000000403037c36 */ /* 0x000fe20008000000 */
[----:B------:R-:W-:Y:S01]  /*15440*/  ULDC UR4, c[0x0][0x248] ;  /* 0x0000920000047ab9 */ /* 0x000fe20000000800 */
[----:B-1----:R-:W-:Y:S02]  /*15450*/  PRMT R6, R115, 0x7632, R6 ;  /* 0x0000763273067816 */ /* 0x002fe40000000006 */
[----:B--2---:R-:W-:Y:S01]  /*15460*/  PRMT R5, R114, 0x7632, R5 ;  /* 0x0000763272057816 */ /* 0x004fe20000000005 */
[C---:B------:R-:W-:Y:S01]  /*15470*/  VIADD R11, R3.reuse, UR4 ;  /* 0x00000004030b7c36 */ /* 0x040fe20008000000 */
[----:B------:R-:W-:Y:S01]  /*15480*/  LEA R4, P6, R3, R0, 0x1 ;  /* 0x0000000003047211 */ /* 0x000fe200078c08ff */
[----:B------:R-:W-:-:S02]  /*15490*/  ULDC UR4, c[0x0][0x248] ;  /* 0x0000920000047ab9 */ /* 0x000fc40000000800 */
[----:B------:R1:W-:Y:S01]  /*154a0*/  @P5 STG.E.U16 desc[UR14][R8.64], R5 ;  /* 0x0000000508005986 */ /* 0x0003e2000c10150e */
[----:B------:R-:W-:Y:S01]  /*154b0*/  ISETP.LT.AND P5, PT, R203, UR5, !P0 ;  /* 0x00000005cb007c0c */ /* 0x000fe2000c7a1270 */
[----:B------:R-:W-:Y:S02]  /*154c0*/  ULDC UR5, c[0x0][0x22c] ;  /* 0x00008b0000057ab9 */ /* 0x000fe40000000800 */
        /* <DEDUP_REMOVED lines=11> */
[----:B0-----:R-:W-:Y:S01]  /*15580*/  @P2 STG.E.U16 desc[UR14][R8.64], R212 ;  /* 0x000000d408002986 */ /* 0x001fe2000c10150e */
[C---:B------:R-:W-:Y:S01]  /*15590*/  LEA.HI.X.SX32 R11, R3.reuse, R2, 0x1, P6 ;  /* 0x00000002030b7211 */ /* 0x040fe200030f0eff */
[----:B------:R-:W-:Y:S01]  /*155a0*/  VIADD R3, R3, UR4 ;  /* 0x0000000403037c36 */ /* 0x000fe20008000000 */
[----:B------:R-:W-:Y:S01]  /*155b0*/  ULDC UR4, c[0x0][0x248] ;  /* 0x0000920000047ab9 */ /* 0x000fe20000000800 */
[----:B------:R-:W-:Y:S01]  /*155c0*/  ULDC UR5, c[0x0][0x22c] ;  /* 0x00008b0000057ab9 */ /* 0x000fe20000000800 */
[----:B-1----:R-:W-:Y:S01]  /*155d0*/  PRMT R5, R212, 0x7632, R5 ;  /* 0x00007632d4057816 */ /* 0x002fe20000000005 */
[C---:B------:R-:W-:Y:S01]  /*155e0*/  VIADD R13, R3.reuse, UR4 ;  /* 0x00000004030d7c36 */ /* 0x040fe20008000000 */
[----:B------:R-:W-:Y:S01]  /*155f0*/  ULDC UR4, c[0x0][0x248] ;  /* 0x0000920000047ab9 */ /* 0x000fe20000000800 */
[----:B------:R-:W-:Y:S01]  /*15600*/  ISETP.LT.AND P2, PT, R210, UR5, !P0 ;  /* 0x00000005d2007c0c */ /* 0x000fe2000c741270 */
[----:B------:R-:W-:Y:S01]  /*15610*/  ULDC UR5, c[0x0][0x248] ;  /* 0x0000920000057ab9 */ /* 0x000fe20000000800 */
[----:B------:R0:W-:Y:S01]  /*15620*/  @P1 STG.E.U16 desc[UR14][R10.64], R5 ;  /* 0x000000050a001986 */ /* 0x0001e2000c10150e */
[----:B------:R-:W-:Y:S01]  /*15630*/  LEA R4, P1, R3, R0, 0x1 ;  /* 0x0000000003047211 */ /* 0x000fe200078208ff */
[----:B------:R-:W-:Y:S01]  /*15640*/  VIADD R15, R13, UR4 ;  /* 0x000000040d0f7c36 */ /* 0x000fe20008000000 */
[----:B------:R-:W-:-:S02]  /*15650*/  ULDC UR4, c[0x0][0x248] ;  /* 0x0000920000047ab9 */ /* 0x000fc40000000800 */
[----:B0-----:R-:W-:Y:S01]  /*15660*/  LEA.HI.X.SX32 R5, R3, R2, 0x1, P1 ;  /* 0x0000000203057211 */ /* 0x001fe200008f0eff */
[----:B------:R-:W-:Y:S01]  /*15670*/  VIADD R3, R15, UR4 ;  /* 0x000000040f037c36 */ /* 0x000fe20008000000 */
[-C--:B------:R-:W-:Y:S01]  /*15680*/  LEA R8, P1, R13, R0.reuse, 0x1 ;  /* 0x000000000d087211 */ /* 0x080fe200078208ff */
[----:B------:R-:W-:Y:S01]  /*15690*/  ULDC UR4, c[0x0][0x248] ;  /* 0x0000920000047ab9 */ /* 0x000fe20000000800 */
[----:B------:R-:W-:Y:S01]  /*156a0*/  LEA R10, P6, R15, R0, 0x1 ;  /* 0x000000000f0a7211 */ /* 0x000fe200078c08ff */
[----:B------:R-:W-:Y:S01]  /*156b0*/  VIADD R17, R3, UR5 ;  /* 0x0000000503117c36 */ /* 0x000fe20008000000 */
[-C--:B------:R-:W-:Y:S01]  /*156c0*/  LEA.HI.X.SX32 R9, R13, R2.reuse, 0x1, P1 ;  /* 0x000000020d097211 */ /* 0x080fe200008f0eff */
[----:B------:R0:W-:Y:S01]  /*156d0*/  @P5 STG.E.U16 desc[UR14][R4.64], R213 ;  /* 0x000000d504005986 */ /* 0x0001e2000c10150e */
[----:B------:R-:W-:Y:S01]  /*156e0*/  LEA.HI.X.SX32 R11, R15, R2, 0x1, P6 ;  /* 0x000000020f0b7211 */ /* 0x000fe200030f0eff */
[C---:B------:R-:W-:Y:S01]  /*156f0*/  VIADD R19, R17.reuse, UR4 ;  /* 0x0000000411137c36 */ /* 0x040fe20008000000 */
[-C--:B------:R-:W-:Y:S01]  /*15700*/  LEA R14, P1, R17, R0.reuse, 0x1 ;  /* 0x00000000110e7211 */ /* 0x080fe200078208ff */
[----:B------:R-:W-:Y:S01]  /*15710*/  ULDC UR4, c[0x0][0x22c] ;  /* 0x00008b0000047ab9 */ /* 0x000fe20000000800 */
[----:B------:R-:W-:-:S02]  /*15720*/  LEA R12, P6, R3, R0, 0x1 ;  /* 0x00000000030c7211 */ /* 0x000fc400078c08ff */
[-C--:B------:R-:W-:Y:S02]  /*15730*/  LEA.HI.X.SX32 R15, R17, R2.reuse, 0x1, P1 ;  /* 0x00000002110f7211 */ /* 0x080fe400008f0eff */
[----:B------:R-:W-:Y:S02]  /*15740*/  ISETP.LT.AND P1, PT, R7, UR4, !P0 ;  /* 0x0000000407007c0c */ /* 0x000fe4000c721270 */
[----:B------:R-:W-:Y:S02]  /*15750*/  LEA.HI.X.SX32 R13, R3, R2, 0x1, P6 ;  /* 0x00000002030d7211 */ /* 0x000fe400030f0eff */
[----:B------:R-:W-:Y:S02]  /*15760*/  ISETP.LT.AND P0, PT, R211, UR6, !P0 ;  /* 0x00000006d3007c0c */ /* 0x000fe4000c701270 */
[----:B------:R-:W-:Y:S02]  /*15770*/  LEA R6, P6, R19, R0, 0x1 ;  /* 0x0000000013067211 */ /* 0x000fe400078c08ff */
[----:B------:R-:W-:-:S02]  /*15780*/  PRMT R0, R213, 0x7632, R0 ;  /* 0x00007632d5007816 */ /* 0x000fc40000000000 */
[----:B------:R-:W-:Y:S02]  /*15790*/  LEA.HI.X.SX32 R7, R19, R2, 0x1, P6 ;  /* 0x0000000213077211 */ /* 0x000fe400030f0eff */
[----:B------:R-:W-:Y:S01]  /*157a0*/  PRMT R2, R214, 0x7632, R2 ;  /* 0x00007632d6027816 */ /* 0x000fe20000000002 */
[----:B------:R0:W-:Y:S04]  /*157b0*/  @P4 STG.E.U16 desc[UR14][R8.64], R0 ;  /* 0x0000000008004986 */ /* 0x0001e8000c10150e */
[----:B------:R0:W-:Y:S04]  /*157c0*/  @P3 STG.E.U16 desc[UR14][R10.64], R214 ;  /* 0x000000d60a003986 */ /* 0x0001e8000c10150e */
[----:B------:R0:W-:Y:S04]  /*157d0*/  @P2 STG.E.U16 desc[UR14][R12.64], R2 ;  /* 0x000000020c002986 */ /* 0x0001e8000c10150e */
[----:B------:R0:W-:Y:S01]  /*157e0*/  @P1 STG.E.U16 desc[UR14][R14.64], R215 ;  /* 0x000000d70e001986 */ /* 0x0001e2000c10150e */
[----:B------:R-:W-:Y:S05]  /*157f0*/  @!P0 EXIT ;  /* 0x000000000000894d */ /* 0x000fea0003800000 */
[----:B------:R-:W-:-:S05]  /*15800*/  PRMT R3, R215, 0x7632, R3 ;  /* 0x00007632d7037816 */ /* 0x000fca0000000003 */
[----:B------:R-:W-:Y:S01]  /*15810*/  STG.E.U16 desc[UR14][R6.64], R3 ;  /* 0x0000000306007986 */ /* 0x000fe2000c10150e */
[----:B------:R-:W-:Y:S05]  /*15820*/  EXIT ;  /* 0x000000000000794d */ /* 0x000fea0003800000 */
.L_x_2:
[----:B------:R-:W-:-:S00]  /*15830*/  BRA `(.L_x_2) ;  /* 0xfffffffc00fc7947 */ /* 0x000fc0000383ffff */
[----:B------:R-:W-:-:S00]  /*15840*/  NOP ;  /* 0x0000000000007918 */ /* 0x000fc00000000000 */
        /* <DEDUP_REMOVED lines=11> */
.L_x_3:


//--------------------- .nv.shared.matmul_kernel  --------------------------
	.section	.nv.shared.matmul_kernel,"aw",@nobits
	.sectionflags	@""
	.align	16
	.zero		1024


//--------------------- .nv.shared.reserved.0     --------------------------
	.section	.nv.shared.reserved.0,"aw",@nobits
	.weak		__nv_reservedSMEM_offset_0_alias
	.size		__nv_reservedSMEM_offset_0_alias, 0, 0
	.other		__nv_reservedSMEM_offset_0_alias,@"STO_CUDA_RESERVED_SHARED STV_DEFAULT"
__nv_reservedSMEM_offset_0_alias:
	.zero		0


//--------------------- .nv.constant0.matmul_kernel --------------------------
	.section	.nv.constant0.matmul_kernel,"a",@progbits
	.sectionflags	@""
	.align	4
.nv.constant0.matmul_kernel:
	.zero		608


//--------------------- SYMBOLS --------------------------

	.type		.nv.reservedSmem.offset0,@object
	.size		.nv.reservedSmem.offset0,0x4
